def matmul_kernel(
    a_ptr,
    b_ptr,
    c_ptr,
    M,
    N,
    K,
    stride_am,
    stride_ak,
    stride_bk,
    stride_bn,
    stride_cm,
    stride_cn,
    BLOCK_M: tl.constexpr,
    BLOCK_N: tl.constexpr,
    BLOCK_K: tl.constexpr,
    GROUP_M: tl.constexpr,
):
    pid = tl.program_id(axis=0)
    num_pid_m = tl.cdiv(M, BLOCK_M)
    num_pid_n = tl.cdiv(N, BLOCK_N)
    num_pid_in_group = GROUP_M * num_pid_n
    group_id = pid // num_pid_in_group
    first_pid_m = group_id * GROUP_M
    group_size_m = min(num_pid_m - first_pid_m, GROUP_M)
    pid_m = first_pid_m + ((pid % num_pid_in_group) % group_size_m)
    pid_n = (pid % num_pid_in_group) // group_size_m

    offs_am = (pid_m * BLOCK_M + tl.arange(0, BLOCK_M)) % M
    offs_bn = (pid_n * BLOCK_N + tl.arange(0, BLOCK_N)) % N
    offs_k = tl.arange(0, BLOCK_K)
    a_ptrs = a_ptr + offs_am[:, None] * stride_am + offs_k[None, :] * stride_ak
    b_ptrs = b_ptr + offs_k[:, None] * stride_bk + offs_bn[None, :] * stride_bn

    acc = tl.zeros((BLOCK_M, BLOCK_N), dtype=tl.float32)
    for kk in range(0, tl.cdiv(K, BLOCK_K)):
        a = tl.load(a_ptrs, mask=offs_k[None, :] < K - kk * BLOCK_K, other=0.0)
        b = tl.load(b_ptrs, mask=offs_k[:, None] < K - kk * BLOCK_K, other=0.0)
        acc = tl.dot(a, b, acc)
        a_ptrs += BLOCK_K * stride_ak
        b_ptrs += BLOCK_K * stride_bk

    c = acc.to(c_ptr.dtype.element_ty)
    offs_cm = pid_m * BLOCK_M + tl.arange(0, BLOCK_M)
    offs_cn = pid_n * BLOCK_N + tl.arange(0, BLOCK_N)
    c_ptrs = c_ptr + offs_cm[:, None] * stride_cm + offs_cn[None, :] * stride_cn
    mask = (offs_cm[:, None] < M) & (offs_cn[None, :] < N)
    tl.store(c_ptrs, c, mask=mask)

# config = {"BLOCK_K": 64, "BLOCK_M": 128, "BLOCK_N": 512, "GROUP_M": 8, "arch": "sm_100", "dtype": "fp32", "num_ctas": 1, "num_stages": 3, "num_warps": 16}
# arch = sm_100


// ===== COMPILED SASS (sm_100a) =====

	.target	sm_100a

	.elftype	@"ET_EXEC"


//--------------------- .note.nv.tkinfo           --------------------------
	.section	.note.nv.tkinfo,"",@"SHT_NOTE"
	.sectionflags	@"SHF_NOTE_NV_TKINFO"
	.tkinfo
        /*0018*/ 	.word	0x00000081
        /*0030*/ 	.string	""
        /*0030*/ 	.string	"ptxas-blackwell"
        /*0030*/ 	.string	"Cuda compilation tools, release 12.9, V12.9.86"
        /*0030*/ 	.string	"Build cuda_12.9.r12.9/compiler.36037853_0"
        /*0030*/ 	.string	"-v  -suppress-debug-info  -lineinfo  -arch sm_100a "



//--------------------- .note.nv.cuver            --------------------------
	.section	.note.nv.cuver,"",@"SHT_NOTE"
	.sectionflags	@"SHF_NOTE_NV_CUVER"
        /*0018*/ 	.short	0x0001
        /*001a*/ 	.short	0x0064
        /*001c*/ 	.short	0x0001
        /*001e*/ 	.short	0x0000
        /*0020*/ 	.short	0x0001
        /*0022*/ 	.short	0x0000


//--------------------- .nv.info                  --------------------------
	.section	.nv.info,"",@"SHT_CUDA_INFO"
	.align	4


	//----- nvinfo : EIATTR_REGCOUNT
	.align		4
        /*0000*/ 	.byte	0x04, 0x2f
        /*0002*/ 	.short	(.L_1 - .L_0)
	.align		4
.L_0:
        /*0004*/ 	.word	index@(matmul_kernel)
        /*0008*/ 	.word	0x00000020


	//----- nvinfo : EIATTR_FRAME_SIZE
	.align		4
.L_1:
        /*000c*/ 	.byte	0x04, 0x11
        /*000e*/ 	.short	(.L_3 - .L_2)
	.align		4
.L_2:
        /*0010*/ 	.word	index@(matmul_kernel)
        /*0014*/ 	.word	0x000017b8


	//----- nvinfo : EIATTR_MIN_STACK_SIZE
	.align		4
.L_3:
        /*0018*/ 	.byte	0x04, 0x12
        /*001a*/ 	.short	(.L_5 - .L_4)
	.align		4
.L_4:
        /*001c*/ 	.word	index@(matmul_kernel)
        /*0020*/ 	.word	0x000017b8
.L_5:


//--------------------- .nv.info.matmul_kernel    --------------------------
	.section	.nv.info.matmul_kernel,"",@"SHT_CUDA_INFO"
	.sectionflags	@""
	.align	4


	//----- nvinfo : EIATTR_CUDA_API_VERSION
	.align		4
        /*0000*/ 	.byte	0x04, 0x37
        /*0002*/ 	.short	(.L_7 - .L_6)
.L_6:
        /*0004*/ 	.word	0x00000081


	//----- nvinfo : EIATTR_KPARAM_INFO
	.align		4
.L_7:
        /*0008*/ 	.byte	0x04, 0x17
        /*000a*/ 	.short	(.L_9 - .L_8)
.L_8:
        /*000c*/ 	.word	0x00000000
        /*0010*/ 	.short	0x000d
        /*0012*/ 	.short	0x0048
        /*0014*/ 	.byte	0x00, 0xf4, 0x21, 0x00


	//----- nvinfo : EIATTR_KPARAM_INFO
	.align		4
.L_9:
        /*0018*/ 	.byte	0x04, 0x17
        /*001a*/ 	.short	(.L_11 - .L_10)
.L_10:
        /*001c*/ 	.word	0x00000000
        /*0020*/ 	.short	0x000c
        /*0022*/ 	.short	0x0040
        /*0024*/ 	.byte	0x00, 0xf4, 0x21, 0x00


	//----- nvinfo : EIATTR_KPARAM_INFO
	.align		4
.L_11:
        /*0028*/ 	.byte	0x04, 0x17
        /*002a*/ 	.short	(.L_13 - .L_12)
.L_12:
        /*002c*/ 	.word	0x00000000
        /*0030*/ 	.short	0x000b
        /*0032*/ 	.short	0x0038
        /*0034*/ 	.byte	0x00, 0xf0, 0x11, 0x00


	//----- nvinfo : EIATTR_KPARAM_INFO
	.align		4
.L_13:
        /*0038*/ 	.byte	0x04, 0x17
        /*003a*/ 	.short	(.L_15 - .L_14)
.L_14:
        /*003c*/ 	.word	0x00000000
        /*0040*/ 	.short	0x000a
        /*0042*/ 	.short	0x0034
        /*0044*/ 	.byte	0x00, 0xf0, 0x11, 0x00


	//----- nvinfo : EIATTR_KPARAM_INFO
	.align		4
.L_15:
        /*0048*/ 	.byte	0x04, 0x17
        /*004a*/ 	.short	(.L_17 - .L_16)
.L_16:
        /*004c*/ 	.word	0x00000000
        /*0050*/ 	.short	0x0009
        /*0052*/ 	.short	0x0030
        /*0054*/ 	.byte	0x00, 0xf0, 0x11, 0x00


	//----- nvinfo : EIATTR_KPARAM_INFO
	.align		4
.L_17:
        /*0058*/ 	.byte	0x04, 0x17
        /*005a*/ 	.short	(.L_19 - .L_18)
.L_18:
        /*005c*/ 	.word	0x00000000
        /*0060*/ 	.short	0x0008
        /*0062*/ 	.short	0x002c
        /*0064*/ 	.byte	0x00, 0xf0, 0x11, 0x00


	//----- nvinfo : EIATTR_KPARAM_INFO
	.align		4
.L_19:
        /*0068*/ 	.byte	0x04, 0x17
        /*006a*/ 	.short	(.L_21 - .L_20)
.L_20:
        /*006c*/ 	.word	0x00000000
        /*0070*/ 	.short	0x0007
        /*0072*/ 	.short	0x0028
        /*0074*/ 	.byte	0x00, 0xf0, 0x11, 0x00


	//----- nvinfo : EIATTR_KPARAM_INFO
	.align		4
.L_21:
        /*0078*/ 	.byte	0x04, 0x17
        /*007a*/ 	.short	(.L_23 - .L_22)
.L_22:
        /*007c*/ 	.word	0x00000000
        /*0080*/ 	.short	0x0006
        /*0082*/ 	.short	0x0024
        /*0084*/ 	.byte	0x00, 0xf0, 0x11, 0x00


	//----- nvinfo : EIATTR_KPARAM_INFO
	.align		4
.L_23:
        /*0088*/ 	.byte	0x04, 0x17
        /*008a*/ 	.short	(.L_25 - .L_24)
.L_24:
        /*008c*/ 	.word	0x00000000
        /*0090*/ 	.short	0x0005
        /*0092*/ 	.short	0x0020
        /*0094*/ 	.byte	0x00, 0xf0, 0x11, 0x00


	//----- nvinfo : EIATTR_KPARAM_INFO
	.align		4
.L_25:
        /*0098*/ 	.byte	0x04, 0x17
        /*009a*/ 	.short	(.L_27 - .L_26)
.L_26:
        /*009c*/ 	.word	0x00000000
        /*00a0*/ 	.short	0x0004
        /*00a2*/ 	.short	0x001c
        /*00a4*/ 	.byte	0x00, 0xf0, 0x11, 0x00


	//----- nvinfo : EIATTR_KPARAM_INFO
	.align		4
.L_27:
        /*00a8*/ 	.byte	0x04, 0x17
        /*00aa*/ 	.short	(.L_29 - .L_28)
.L_28:
        /*00ac*/ 	.word	0x00000000
        /*00b0*/ 	.short	0x0003
        /*00b2*/ 	.short	0x0018
        /*00b4*/ 	.byte	0x00, 0xf0, 0x11, 0x00


	//----- nvinfo : EIATTR_KPARAM_INFO
	.align		4
.L_29:
        /*00b8*/ 	.byte	0x04, 0x17
        /*00ba*/ 	.short	(.L_31 - .L_30)
.L_30:
        /*00bc*/ 	.word	0x00000000
        /*00c0*/ 	.short	0x0002
        /*00c2*/ 	.short	0x0010
        /*00c4*/ 	.byte	0x00, 0xf4, 0x21, 0x00


	//----- nvinfo : EIATTR_KPARAM_INFO
	.align		4
.L_31:
        /*00c8*/ 	.byte	0x04, 0x17
        /*00ca*/ 	.short	(.L_33 - .L_32)
.L_32:
        /*00cc*/ 	.word	0x00000000
        /*00d0*/ 	.short	0x0001
        /*00d2*/ 	.short	0x0008
        /*00d4*/ 	.byte	0x00, 0xf4, 0x21, 0x00


	//----- nvinfo : EIATTR_KPARAM_INFO
	.align		4
.L_33:
        /*00d8*/ 	.byte	0x04, 0x17
        /*00da*/ 	.short	(.L_35 - .L_34)
.L_34:
        /*00dc*/ 	.word	0x00000000
        /*00e0*/ 	.short	0x0000
        /*00e2*/ 	.short	0x0000
        /*00e4*/ 	.byte	0x00, 0xf4, 0x21, 0x00


	//----- nvinfo : EIATTR_SPARSE_MMA_MASK
	.align		4
.L_35:
        /*00e8*/ 	.byte	0x03, 0x50
        /*00ea*/ 	.short	0x0000


	//----- nvinfo : EIATTR_MAXREG_COUNT
	.align		4
        /*00ec*/ 	.byte	0x03, 0x1b
        /*00ee*/ 	.short	0x0080


	//----- nvinfo : EIATTR_NUM_BARRIERS
	.align		4
        /*00f0*/ 	.byte	0x02, 0x4c
        /*00f2*/ 	.byte	0x01
	.zero		1


	//----- nvinfo : EIATTR_ANNOTATIONS
	.align		4
        /*00f4*/ 	.byte	0x04, 0x55
        /*00f6*/ 	.short	(.L_37 - .L_36)


	//   ....[0]....
.L_36:
        /*00f8*/ 	.word	0x00000001
        /*00fc*/ 	.byte	0x70, 0x00, 0x00, 0x00, 0x01, 0x00, 0x00, 0x00, 0x10, 0x06, 0x00, 0x00, 0x01, 0x00, 0x00, 0x00
        /* <DEDUP_REMOVED lines=2635> */
        /*a5bc*/ 	.byte	0x00, 0x69, 0x02, 0x00, 0x01, 0x00, 0x00, 0x00, 0x30, 0x69, 0x02, 0x00


	//----- nvinfo : EIATTR_VRC_CTA_INIT_COUNT
	.align		4
.L_37:
        /*a5c8*/ 	.byte	0x02, 0x4a
	.zero		1
	.zero		1


	//----- nvinfo : EIATTR_EXIT_INSTR_OFFSETS
	.align		4
        /*a5cc*/ 	.byte	0x04, 0x1c
        /*a5ce*/ 	.short	(.L_39 - .L_38)


	//   ....[0]....
.L_38:
        /*a5d0*/ 	.word	0x00026b80


	//   ....[1]....
        /*a5d4*/ 	.word	0x00026ba0


	//----- nvinfo : EIATTR_REQNTID
	.align		4
.L_39:
        /*a5d8*/ 	.byte	0x04, 0x10
        /*a5da*/ 	.short	(.L_41 - .L_40)
.L_40:
        /*a5dc*/ 	.word	0x00000200
        /*a5e0*/ 	.word	0x00000001
        /*a5e4*/ 	.word	0x00000001


	//----- nvinfo : EIATTR_CBANK_PARAM_SIZE
	.align		4
.L_41:
        /*a5e8*/ 	.byte	0x03, 0x19
        /*a5ea*/ 	.short	0x0050


	//----- nvinfo : EIATTR_PARAM_CBANK
	.align		4
        /*a5ec*/ 	.byte	0x04, 0x0a
        /*a5ee*/ 	.short	(.L_43 - .L_42)
	.align		4
.L_42:
        /*a5f0*/ 	.word	index@(.nv.constant0.matmul_kernel)
        /*a5f4*/ 	.short	0x0380
        /*a5f6*/ 	.short	0x0050


	//----- nvinfo : EIATTR_SW_WAR
	.align		4
.L_43:
        /*a5f8*/ 	.byte	0x04, 0x36
        /*a5fa*/ 	.short	(.L_45 - .L_44)
.L_44:
        /*a5fc*/ 	.word	0x00000008
.L_45:


//--------------------- .nv.compat                --------------------------
	.section	.nv.compat,"",@"SHT_CUDA_COMPAT_INFO"
	.align	4
        /*0000*/ 	.byte	0x02, 0x02, 0x01, 0x00, 0x02, 0x05, 0x05, 0x00, 0x02, 0x03, 0x00, 0x00, 0x02, 0x06, 0x01, 0x00


//--------------------- .nv.callgraph             --------------------------
	.section	.nv.callgraph,"",@"SHT_CUDA_CALLGRAPH"
	.align	4
	.sectionentsize	8
	.align		4
        /*0000*/ 	.word	0x00000000
	.align		4
        /*0004*/ 	.word	0xffffffff
	.align		4
        /*0008*/ 	.word	0x00000000
	.align		4
        /*000c*/ 	.word	0xfffffffe
	.align		4
        /*0010*/ 	.word	0x00000000
	.align		4
        /*0014*/ 	.word	0xfffffffd
	.align		4
        /*0018*/ 	.word	0x00000000
	.align		4
        /*001c*/ 	.word	0xfffffffc


//--------------------- .text.matmul_kernel       --------------------------
	.section	.text.matmul_kernel,"ax",@progbits
	.align	128
        .global         matmul_kernel
        .type           matmul_kernel,@function
        .size           matmul_kernel,(.L_x_3 - matmul_kernel)
        .other          matmul_kernel,@"STO_CUDA_ENTRY STV_DEFAULT"
matmul_kernel:
.text.matmul_kernel:
[----:B------:R-:W1:Y:S08]  /*0000*/  LDC R1, c[0x0][0x37c] ;  /* 0x0000df00ff017b82 */ /* 0x000e700000000800 */
[----:B------:R-:W2:Y:S01]  /*0010*/  LDC.64 R2, c[0x0][0x398] ;  /* 0x0000e600ff027b82 */ /* 0x000ea20000000a00 */
[----:B-1----:R-:W-:Y:S01]  /*0020*/  VIADD R1, R1, 0xffffe848 ;  /* 0xffffe84801017836 */ /* 0x002fe20000000000 */
[----:B------:R-:W1:Y:S01]  /*0030*/  LDCU.128 UR8, c[0x0][0x3a0] ;  /* 0x00007400ff0877ac */ /* 0x000e620008000c00 */
[----:B------:R-:W3:Y:S01]  /*0040*/  LDCU.128 UR16, c[0x0][0x380] ;  /* 0x00007000ff1077ac */ /* 0x000ee20008000c00 */
[----:B-1----:R-:W-:Y:S01]  /*0050*/  UIADD3 UR7, UPT, UPT, UR8, -0x40, URZ ;  /* 0xffffffc008077890 */ /* 0x002fe2000fffe0ff */
[----:B--2---:R-:W-:Y:S01]  /*0060*/  IMAD.MOV.U32 R13, RZ, RZ, R3 ;  /* 0x000000ffff0d7224 */ /* 0x004fe200078e0003 */
[----:B------:R1:W-:Y:S01]  /*0070*/  STL.64 [R1+0x5e0], R2 ;  /* 0x0005e00201007387 */ /* 0x0003e20000100a00 */
[----:B------:R-:W-:-:S02]  /*0080*/  IMAD.MOV.U32 R12, RZ, RZ, R2 ;  /* 0x000000ffff0c7224 */ /* 0x000fc400078e0002 */
[----:B------:R-:W-:-:S05]  /*0090*/  VIADD R0, R13, 0x1ff ;  /* 0x000001ff0d007836 */ /* 0x000fca0000000000 */
[----:B-1----:R-:W-:-:S04]  /*00a0*/  SHF.R.S32.HI R3, RZ, 0x1f, R0 ;  /* 0x0000001fff037819 */ /* 0x002fc80000011400 */
[----:B------:R-:W-:Y:S02]  /*00b0*/  LEA.HI R3, R3, R0, RZ, 0x9 ;  /* 0x0000000003037211 */ /* 0x000fe400078f48ff */
[----:B------:R-:W1:Y:S02]  /*00c0*/  S2R R0, SR_CTAID.X ;  /* 0x0000000000007919 */ /* 0x000e640000002500 */
[----:B------:R-:W-:-:S05]  /*00d0*/  SHF.R.S32.HI R3, RZ, 0x9, R3 ;  /* 0x00000009ff037819 */ /* 0x000fca0000011403 */
[----:B------:R-:W-:-:S05]  /*00e0*/  IMAD.SHL.U32 R11, R3, 0x8, RZ ;  /* 0x00000008030b7824 */ /* 0x000fca00078e00ff */
[-C--:B------:R-:W-:Y:S02]  /*00f0*/  IABS R5, R11.reuse ;  /* 0x0000000b00057213 */ /* 0x080fe40000000000 */
[----:B------:R-:W-:Y:S02]  /*0100*/  IABS R9, R11 ;  /* 0x0000000b00097213 */ /* 0x000fe40000000000 */
[----:B------:R-:W2:Y:S08]  /*0110*/  I2F.RP R4, R5 ;  /* 0x0000000500047306 */ /* 0x000eb00000209400 */
[----:B--2---:R-:W2:Y:S01]  /*0120*/  MUFU.RCP R4, R4 ;  /* 0x0000000400047308 */ /* 0x004ea20000001000 */
[----:B-1----:R-:W-:Y:S01]  /*0130*/  IABS R8, R0 ;  /* 0x0000000000087213 */ /* 0x002fe20000000000 */
[----:B--2---:R-:W-:-:S02]  /*0140*/  VIADD R2, R4, 0xffffffe ;  /* 0x0ffffffe04027836 */ /* 0x004fc40000000000 */
[----:B------:R-:W-:-:S04]  /*0150*/  IMAD.MOV R4, RZ, RZ, -R9 ;  /* 0x000000ffff047224 */ /* 0x000fc800078e0a09 */
[----:B------:R1:W2:Y:S02]  /*0160*/  F2I.FTZ.U32.TRUNC.NTZ R3, R2 ;  /* 0x0000000200037305 */ /* 0x0002a4000021f000 */
[----:B-1----:R-:W-:Y:S02]  /*0170*/  IMAD.MOV.U32 R2, RZ, RZ, RZ ;  /* 0x000000ffff027224 */ /* 0x002fe400078e00ff */
[----:B--2---:R-:W-:-:S04]  /*0180*/  IMAD.MOV R6, RZ, RZ, -R3 ;  /* 0x000000ffff067224 */ /* 0x004fc800078e0a03 */
[----:B------:R-:W-:Y:S02]  /*0190*/  IMAD R7, R6, R5, RZ ;  /* 0x0000000506077224 */ /* 0x000fe400078e02ff */
[----:B------:R-:W-:Y:S02]  /*01a0*/  IMAD.MOV.U32 R6, RZ, RZ, R8 ;  /* 0x000000ffff067224 */ /* 0x000fe400078e0008 */
[----:B------:R-:W-:-:S06]  /*01b0*/  IMAD.HI.U32 R3, R3, R7, R2 ;  /* 0x0000000703037227 */ /* 0x000fcc00078e0002 */
[----:B------:R-:W-:-:S04]  /*01c0*/  IMAD.HI.U32 R3, R3, R6, RZ ;  /* 0x0000000603037227 */ /* 0x000fc800078e00ff */
[----:B------:R-:W-:-:S05]  /*01d0*/  IMAD R2, R3, R4, R6 ;  /* 0x0000000403027224 */ /* 0x000fca00078e0206 */
[----:B------:R-:W-:-:S13]  /*01e0*/  ISETP.GT.U32.AND P1, PT, R5, R2, PT ;  /* 0x000000020500720c */ /* 0x000fda0003f24070 */
[----:B------:R-:W-:Y:S02]  /*01f0*/  @!P1 IMAD.IADD R2, R2, 0x1, -R5 ;  /* 0x0000000102029824 */ /* 0x000fe400078e0a05 */
[----:B------:R-:W-:Y:S01]  /*0200*/  @!P1 VIADD R3, R3, 0x1 ;  /* 0x0000000103039836 */ /* 0x000fe20000000000 */
[----:B------:R-:W-:Y:S02]  /*0210*/  ISETP.NE.AND P1, PT, R11, RZ, PT ;  /* 0x000000ff0b00720c */ /* 0x000fe40003f25270 */
[----:B------:R-:W-:Y:S02]  /*0220*/  ISETP.GE.U32.AND P0, PT, R2, R5, PT ;  /* 0x000000050200720c */ /* 0x000fe40003f06070 */
[----:B------:R-:W-:-:S04]  /*0230*/  LOP3.LUT R2, R0, R11, RZ, 0x3c, !PT ;  /* 0x0000000b00027212 */ /* 0x000fc800078e3cff */
[----:B------:R-:W-:Y:S01]  /*0240*/  ISETP.GE.AND P2, PT, R2, RZ, PT ;  /* 0x000000ff0200720c */ /* 0x000fe20003f46270 */
[----:B------:R-:W-:-:S06]  /*0250*/  VIADD R2, R12, 0x7f ;  /* 0x0000007f0c027836 */ /* 0x000fcc0000000000 */
[----:B------:R-:W-:-:S04]  /*0260*/  @P0 VIADD R3, R3, 0x1 ;  /* 0x0000000103030836 */ /* 0x000fc80000000000 */
[----:B------:R-:W-:Y:S01]  /*0270*/  IMAD.MOV.U32 R4, RZ, RZ, R3 ;  /* 0x000000ffff047224 */ /* 0x000fe200078e0003 */
[----:B------:R-:W-:-:S03]  /*0280*/  SHF.R.S32.HI R3, RZ, 0x1f, R2 ;  /* 0x0000001fff037819 */ /* 0x000fc60000011402 */
[----:B------:R-:W-:Y:S01]  /*0290*/  @!P2 IMAD.MOV R4, RZ, RZ, -R4 ;  /* 0x000000ffff04a224 */ /* 0x000fe200078e0a04 */
[----:B------:R-:W-:Y:S02]  /*02a0*/  @!P1 LOP3.LUT R4, RZ, R11, RZ, 0x33, !PT ;  /* 0x0000000bff049212 */ /* 0x000fe400078e33ff */
[----:B------:R-:W-:-:S03]  /*02b0*/  LEA.HI R2, R3, R2, RZ, 0x7 ;  /* 0x0000000203027211 */ /* 0x000fc600078f38ff */
[----:B------:R-:W-:Y:S02]  /*02c0*/  IMAD.SHL.U32 R9, R4, 0x8, RZ ;  /* 0x0000000804097824 */ /* 0x000fe400078e00ff */
[----:B------:R-:W-:-:S03]  /*02d0*/  IMAD.MOV R4, RZ, RZ, -R4 ;  /* 0x000000ffff047224 */ /* 0x000fc600078e0a04 */
[----:B------:R-:W-:Y:S01]  /*02e0*/  LEA.HI.SX32 R2, R2, -R9, 0x19 ;  /* 0x8000000902027211 */ /* 0x000fe200078fcaff */
[----:B------:R-:W-:Y:S01]  /*02f0*/  IMAD R11, R11, R4, R0 ;  /* 0x000000040b0b7224 */ /* 0x000fe200078e0200 */
[----:B------:R-:W-:Y:S01]  /*0300*/  IABS R0, R13 ;  /* 0x0000000d00007213 */ /* 0x000fe20000000000 */
[----:B------:R-:W-:Y:S01]  /*0310*/  IMAD.MOV.U32 R4, RZ, RZ, RZ ;  /* 0x000000ffff047224 */ /* 0x000fe200078e00ff */
[----:B------:R-:W-:Y:S02]  /*0320*/  VIMNMX R10, PT, PT, R2, 0x8, PT ;  /* 0x00000008020a7848 */ /* 0x000fe40003fe0100 */
[----:B------:R-:W-:Y:S02]  /*0330*/  IABS R6, R11 ;  /* 0x0000000b00067213 */ /* 0x000fe40000000000 */
[-C--:B------:R-:W-:Y:S02]  /*0340*/  IABS R2, R10.reuse ;  /* 0x0000000a00027213 */ /* 0x080fe40000000000 */
[----:B------:R-:W-:-:S02]  /*0350*/  IABS R8, R10 ;  /* 0x0000000a00087213 */ /* 0x000fc40000000000 */
[----:B------:R-:W1:Y:S08]  /*0360*/  I2F.RP R3, R2 ;  /* 0x0000000200037306 */ /* 0x000e700000209400 */
[----:B-1----:R-:W1:Y:S02]  /*0370*/  MUFU.RCP R3, R3 ;  /* 0x0000000300037308 */ /* 0x002e640000001000 */
[----:B-1----:R-:W-:-:S02]  /*0380*/  VIADD R5, R3, 0xffffffe ;  /* 0x0ffffffe03057836 */ /* 0x002fc40000000000 */
[----:B------:R-:W-:-:S04]  /*0390*/  IMAD.MOV R3, RZ, RZ, -R8 ;  /* 0x000000ffff037224 */ /* 0x000fc800078e0a08 */
[----:B------:R-:W1:Y:S02]  /*03a0*/  F2I.FTZ.U32.TRUNC.NTZ R5, R5 ;  /* 0x0000000500057305 */ /* 0x000e64000021f000 */
[----:B-1----:R-:W-:-:S04]  /*03b0*/  IMAD.MOV R7, RZ, RZ, -R5 ;  /* 0x000000ffff077224 */ /* 0x002fc800078e0a05 */
[----:B------:R-:W-:-:S04]  /*03c0*/  IMAD R7, R7, R2, RZ ;  /* 0x0000000207077224 */ /* 0x000fc800078e02ff */
[----:B------:R-:W-:Y:S02]  /*03d0*/  IMAD.HI.U32 R4, R5, R7, R4 ;  /* 0x0000000705047227 */ /* 0x000fe400078e0004 */
[----:B------:R-:W1:Y:S02]  /*03e0*/  S2R R7, SR_TID.X ;  /* 0x0000000000077919 */ /* 0x000e640000002100 */
[----:B------:R-:W-:Y:S02]  /*03f0*/  IMAD.MOV.U32 R5, RZ, RZ, R6 ;  /* 0x000000ffff057224 */ /* 0x000fe400078e0006 */
[----:B------:R-:W2:Y:S02]  /*0400*/  I2F.RP R6, R0 ;  /* 0x0000000000067306 */ /* 0x000ea40000209400 */
[----:B------:R-:W-:-:S04]  /*0410*/  IMAD.HI.U32 R14, R4, R5, RZ ;  /* 0x00000005040e7227 */ /* 0x000fc800078e00ff */
[----:B------:R-:W-:Y:S01]  /*0420*/  IMAD R5, R14, R3, R5 ;  /* 0x000000030e057224 */ /* 0x000fe200078e0205 */
[----:B------:R-:W-:-:S04]  /*0430*/  IABS R3, R12 ;  /* 0x0000000c00037213 */ /* 0x000fc80000000000 */
[----:B------:R-:W-:Y:S01]  /*0440*/  ISETP.GT.U32.AND P1, PT, R2, R5, PT ;  /* 0x000000050200720c */ /* 0x000fe20003f24070 */
[----:B------:R-:W4:Y:S08]  /*0450*/  I2F.RP R4, R3 ;  /* 0x0000000300047306 */ /* 0x000f300000209400 */
[----:B--2---:R-:W2:Y:S04]  /*0460*/  MUFU.RCP R6, R6 ;  /* 0x0000000600067308 */ /* 0x004ea80000001000 */
[----:B------:R-:W-:-:S02]  /*0470*/  @!P1 IMAD.IADD R5, R5, 0x1, -R2 ;  /* 0x0000000105059824 */ /* 0x000fc400078e0a02 */
[----:B------:R-:W-:Y:S01]  /*0480*/  @!P1 VIADD R14, R14, 0x1 ;  /* 0x000000010e0e9836 */ /* 0x000fe20000000000 */
[----:B------:R-:W-:Y:S01]  /*0490*/  ISETP.NE.AND P1, PT, R10, RZ, PT ;  /* 0x000000ff0a00720c */ /* 0x000fe20003f25270 */
[----:B----4-:R-:W4:Y:S01]  /*04a0*/  MUFU.RCP R4, R4 ;  /* 0x0000000400047308 */ /* 0x010f220000001000 */
[----:B------:R-:W-:Y:S02]  /*04b0*/  ISETP.GE.U32.AND P0, PT, R5, R2, PT ;  /* 0x000000020500720c */ /* 0x000fe40003f06070 */
[----:B------:R-:W-:Y:S02]  /*04c0*/  LOP3.LUT R2, R11, R10, RZ, 0x3c, !PT ;  /* 0x0000000a0b027212 */ /* 0x000fe400078e3cff */
[--C-:B-1----:R-:W-:Y:S02]  /*04d0*/  SHF.R.U32.HI R15, RZ, 0x7, R7.reuse ;  /* 0x00000007ff0f7819 */ /* 0x102fe40000011607 */
[----:B------:R-:W-:Y:S01]  /*04e0*/  ISETP.GE.AND P2, PT, R2, RZ, PT ;  /* 0x000000ff0200720c */ /* 0x000fe20003f46270 */
[----:B--2---:R-:W-:Y:S01]  /*04f0*/  VIADD R12, R6, 0xffffffe ;  /* 0x0ffffffe060c7836 */ /* 0x004fe20000000000 */
[----:B------:R-:W-:-:S02]  /*0500*/  SHF.R.U32.HI R2, RZ, 0x6, R7 ;  /* 0x00000006ff027819 */ /* 0x000fc40000011607 */
[----:B------:R-:W-:Y:S01]  /*0510*/  SGXT.U32 R16, R15, 0x2 ;  /* 0x000000020f10781a */ /* 0x000fe20000000000 */
[----:B------:R1:W2:Y:S02]  /*0520*/  F2I.FTZ.U32.TRUNC.NTZ R13, R12 ;  /* 0x0000000c000d7305 */ /* 0x0002a4000021f000 */
[----:B------:R-:W-:Y:S01]  /*0530*/  @P0 VIADD R14, R14, 0x1 ;  /* 0x000000010e0e0836 */ /* 0x000fe20000000000 */
[----:B------:R-:W-:Y:S01]  /*0540*/  SGXT.U32 R2, R2, 0x3 ;  /* 0x000000030202781a */ /* 0x000fe20000000000 */
[----:B----4-:R-:W-:Y:S01]  /*0550*/  VIADD R6, R4, 0xffffffe ;  /* 0x0ffffffe04067836 */ /* 0x010fe20000000000 */
[----:B------:R-:W-:-:S03]  /*0560*/  LOP3.LUT R17, R16, 0x4, RZ, 0xfc, !PT ;  /* 0x0000000410117812 */ /* 0x000fc600078efcff */
[----:B------:R-:W-:Y:S01]  /*0570*/  @!P2 IMAD.MOV R14, RZ, RZ, -R14 ;  /* 0x000000ffff0ea224 */ /* 0x000fe200078e0a0e */
[----:B------:R-:W-:Y:S01]  /*0580*/  @!P1 LOP3.LUT R14, RZ, R10, RZ, 0x33, !PT ;  /* 0x0000000aff0e9212 */ /* 0x000fe200078e33ff */
[----:B------:R-:W4:Y:S01]  /*0590*/  F2I.FTZ.U32.TRUNC.NTZ R7, R6 ;  /* 0x0000000600077305 */ /* 0x000f22000021f000 */
[----:B-1----:R-:W-:Y:S01]  /*05a0*/  IMAD.MOV.U32 R12, RZ, RZ, RZ ;  /* 0x000000ffff0c7224 */ /* 0x002fe200078e00ff */
[C---:B------:R-:W-:Y:S02]  /*05b0*/  ISETP.GE.AND P0, PT, R17.reuse, UR8, PT ;  /* 0x0000000811007c0c */ /* 0x040fe4000bf06270 */
[----:B------:R-:W-:Y:S01]  /*05c0*/  IMAD.SHL.U32 R8, R14, 0x200, RZ ;  /* 0x000002000e087824 */ /* 0x000fe200078e00ff */
[----:B------:R-:W-:Y:S01]  /*05d0*/  ISETP.GE.AND P3, PT, R17, UR7, PT ;  /* 0x0000000711007c0c */ /* 0x000fe2000bf66270 */
[----:B--2---:R-:W-:-:S03]  /*05e0*/  IMAD.MOV R5, RZ, RZ, -R13 ;  /* 0x000000ffff057224 */ /* 0x004fc600078e0a0d */
[----:B------:R-:W-:Y:S01]  /*05f0*/  LOP3.LUT R4, R8, R2, RZ, 0xfc, !PT ;  /* 0x0000000208047212 */ /* 0x000fe200078efcff */
[----:B------:R-:W-:Y:S01]  /*0600*/  IMAD R5, R5, R0, RZ ;  /* 0x0000000005057224 */ /* 0x000fe200078e02ff */
[----:B------:R1:W-:Y:S02]  /*0610*/  STL [R1+0x358], R8 ;  /* 0x0003580801007387 */ /* 0x0003e40000100800 */
[----:B------:R-:W-:Y:S01]  /*0620*/  IABS R29, R4 ;  /* 0x00000004001d7213 */ /* 0x000fe20000000000 */
[----:B------:R-:W-:Y:S01]  /*0630*/  IMAD.HI.U32 R2, R13, R5, R12 ;  /* 0x000000050d027227 */ /* 0x000fe200078e000c */
[C---:B------:R-:W-:Y:S01]  /*0640*/  LOP3.LUT R12, R4.reuse, 0x8, RZ, 0xfc, !PT ;  /* 0x00000008040c7812 */ /* 0x040fe200078efcff */
[----:B------:R2:W-:Y:S01]  /*0650*/  STL [R1+0xaac], R3 ;  /* 0x000aac0301007387 */ /* 0x0005e20000100800 */
[----:B------:R-:W-:Y:S01]  /*0660*/  ISETP.GE.AND P5, PT, R4, RZ, PT ;  /* 0x000000ff0400720c */ /* 0x000fe20003fa6270 */
[----:B----4-:R-:W-:Y:S01]  /*0670*/  IMAD.MOV R18, RZ, RZ, -R7 ;  /* 0x000000ffff127224 */ /* 0x010fe200078e0a07 */
[----:B------:R-:W-:Y:S01]  /*0680*/  IABS R13, R12 ;  /* 0x0000000c000d7213 */ /* 0x000fe20000000000 */
[----:B------:R-:W-:Y:S01]  /*0690*/  IMAD.HI.U32 R6, R2, R29, RZ ;  /* 0x0000001d02067227 */ /* 0x000fe200078e00ff */
[----:B-1----:R-:W-:-:S02]  /*06a0*/  LOP3.LUT R8, R4, 0x1f8, RZ, 0xfc, !PT ;  /* 0x000001f804087812 */ /* 0x002fc400078efcff */
[----:B------:R-:W-:Y:S01]  /*06b0*/  LOP3.LUT R28, R4, 0x198, RZ, 0xfc, !PT ;  /* 0x00000198041c7812 */ /* 0x000fe200078efcff */
[----:B------:R-:W-:Y:S01]  /*06c0*/  IMAD.MOV R6, RZ, RZ, -R6 ;  /* 0x000000ffff067224 */ /* 0x000fe200078e0a06 */
[----:B------:R-:W-:Y:S01]  /*06d0*/  IABS R5, R8 ;  /* 0x0000000800057213 */ /* 0x000fe20000000000 */
[----:B------:R-:W-:Y:S02]  /*06e0*/  IMAD R17, R18, R3, RZ ;  /* 0x0000000312117224 */ /* 0x000fe400078e02ff */
[----:B------:R-:W-:Y:S02]  /*06f0*/  IMAD R29, R0, R6, R29 ;  /* 0x00000006001d7224 */ /* 0x000fe400078e021d */
[----:B------:R-:W-:-:S03]  /*0700*/  IMAD.HI.U32 R15, R2, R5, RZ ;  /* 0x00000005020f7227 */ /* 0x000fc600078e00ff */
[----:B------:R-:W-:Y:S01]  /*0710*/  ISETP.GT.U32.AND P1, PT, R0, R29, PT ;  /* 0x0000001d0000720c */ /* 0x000fe20003f24070 */
[----:B------:R-:W-:Y:S02]  /*0720*/  IMAD.MOV R16, RZ, RZ, -R15 ;  /* 0x000000ffff107224 */ /* 0x000fe400078e0a0f */
[----:B------:R-:W-:-:S04]  /*0730*/  IMAD.HI.U32 R15, R2, R13, RZ ;  /* 0x0000000d020f7227 */ /* 0x000fc800078e00ff */
[C---:B------:R-:W-:Y:S02]  /*0740*/  IMAD R5, R0.reuse, R16, R5 ;  /* 0x0000001000057224 */ /* 0x040fe400078e0205 */
[----:B------:R-:W-:Y:S02]  /*0750*/  IMAD.MOV.U32 R6, RZ, RZ, RZ ;  /* 0x000000ffff067224 */ /* 0x000fe400078e00ff */
[----:B------:R-:W-:Y:S01]  /*0760*/  IMAD.MOV R16, RZ, RZ, -R15 ;  /* 0x000000ffff107224 */ /* 0x000fe200078e0a0f */
[----:B------:R-:W-:Y:S01]  /*0770*/  ISETP.GT.U32.AND P4, PT, R0, R5, PT ;  /* 0x000000050000720c */ /* 0x000fe20003f84070 */
[----:B--2---:R-:W-:Y:S01]  /*0780*/  IMAD.HI.U32 R3, R7, R17, R6 ;  /* 0x0000001107037227 */ /* 0x004fe200078e0006 */
[----:B------:R-:W-:-:S03]  /*0790*/  LOP3.LUT R6, R4, 0x18, RZ, 0xfc, !PT ;  /* 0x0000001804067812 */ /* 0x000fc600078efcff */
[----:B------:R-:W-:Y:S01]  /*07a0*/  IMAD R7, R0, R16, R13 ;  /* 0x0000001000077224 */ /* 0x000fe200078e020d */
[----:B------:R-:W-:Y:S01]  /*07b0*/  IABS R13, R6 ;  /* 0x00000006000d7213 */ /* 0x000fe20000000000 */
[----:B------:R-:W-:Y:S01]  /*07c0*/  IMAD.MOV R15, RZ, RZ, -R14 ;  /* 0x000000ffff0f7224 */ /* 0x000fe200078e0a0e */
[----:B------:R-:W-:Y:S01]  /*07d0*/  LOP3.LUT R14, R4, 0x10, RZ, 0xfc, !PT ;  /* 0x00000010040e7812 */ /* 0x000fe200078efcff */
[--C-:B------:R-:W-:Y:S01]  /*07e0*/  @!P1 IMAD.IADD R29, R29, 0x1, -R0.reuse ;  /* 0x000000011d1d9824 */ /* 0x100fe200078e0a00 */
[----:B------:R-:W-:Y:S01]  /*07f0*/  ISETP.GT.U32.AND P2, PT, R0, R7, PT ;  /* 0x000000070000720c */ /* 0x000fe20003f44070 */
[----:B------:R-:W-:Y:S01]  /*0800*/  IMAD R10, R10, R15, R11 ;  /* 0x0000000f0a0a7224 */ /* 0x000fe200078e020b */
[----:B------:R-:W-:Y:S01]  /*0810*/  IABS R17, R14 ;  /* 0x0000000e00117213 */ /* 0x000fe20000000000 */
[----:B------:R-:W-:Y:S01]  /*0820*/  @!P4 IMAD.IADD R5, R5, 0x1, -R0 ;  /* 0x000000010505c824 */ /* 0x000fe200078e0a00 */
[----:B------:R1:W-:Y:S01]  /*0830*/  STL [R1+0xc0], R3 ;  /* 0x0000c00301007387 */ /* 0x0003e20000100800 */
[----:B------:R-:W-:-:S02]  /*0840*/  ISETP.GT.U32.AND P1, PT, R0, R29, PT ;  /* 0x0000001d0000720c */ /* 0x000fc40003f24070 */
[----:B------:R-:W-:Y:S01]  /*0850*/  IMAD.HI.U32 R11, R2, R17, RZ ;  /* 0x00000011020b7227 */ /* 0x000fe200078e00ff */
[----:B------:R-:W-:Y:S02]  /*0860*/  ISETP.GT.U32.AND P6, PT, R0, R5, PT ;  /* 0x000000050000720c */ /* 0x000fe40003fc4070 */
[----:B------:R-:W-:Y:S01]  /*0870*/  LOP3.LUT R15, R4, 0x20, RZ, 0xfc, !PT ;  /* 0x00000020040f7812 */ /* 0x000fe200078efcff */
[----:B------:R-:W-:Y:S01]  /*0880*/  IMAD.MOV R11, RZ, RZ, -R11 ;  /* 0x000000ffff0b7224 */ /* 0x000fe200078e0a0b */
[----:B------:R-:W-:Y:S01]  /*0890*/  ISETP.GE.AND P4, PT, R12, RZ, PT ;  /* 0x000000ff0c00720c */ /* 0x000fe20003f86270 */
[----:B------:R-:W-:Y:S01]  /*08a0*/  @!P2 IMAD.IADD R7, R7, 0x1, -R0 ;  /* 0x000000010707a824 */ /* 0x000fe200078e0a00 */
[----:B------:R-:W-:Y:S01]  /*08b0*/  LOP3.LUT R12, R4, 0x28, RZ, 0xfc, !PT ;  /* 0x00000028040c7812 */ /* 0x000fe200078efcff */
[----:B-1----:R-:W-:Y:S01]  /*08c0*/  IMAD.IADD R3, R9, 0x1, R10 ;  /* 0x0000000109037824 */ /* 0x002fe200078e020a */
[----:B------:R-:W-:Y:S01]  /*08d0*/  IABS R10, R15 ;  /* 0x0000000f000a7213 */ /* 0x000fe20000000000 */
[----:B------:R-:W-:Y:S01]  /*08e0*/  IMAD.HI.U32 R9, R2, R13, RZ ;  /* 0x0000000d02097227 */ /* 0x000fe200078e00ff */
[----:B------:R-:W-:-:S02]  /*08f0*/  ISETP.GT.U32.AND P2, PT, R0, R7, PT ;  /* 0x000000070000720c */ /* 0x000fc40003f44070 */
[----:B------:R1:W-:Y:S01]  /*0900*/  STL [R1+0x24], R3 ;  /* 0x0000240301007387 */ /* 0x0003e20000100800 */
[----:B------:R-:W-:Y:S01]  /*0910*/  IMAD.MOV R9, RZ, RZ, -R9 ;  /* 0x000000ffff097224 */ /* 0x000fe200078e0a09 */
[----:B------:R-:W-:Y:S01]  /*0920*/  IABS R23, R12 ;  /* 0x0000000c00177213 */ /* 0x000fe20000000000 */
[----:B------:R-:W-:Y:S01]  /*0930*/  IMAD R11, R0, R11, R17 ;  /* 0x0000000b000b7224 */ /* 0x000fe200078e0211 */
[----:B------:R-:W-:Y:S01]  /*0940*/  LOP3.LUT R16, R4, 0x40, RZ, 0xfc, !PT ;  /* 0x0000004004107812 */ /* 0x000fe200078efcff */
[----:B------:R-:W-:Y:S02]  /*0950*/  IMAD R9, R0, R9, R13 ;  /* 0x0000000900097224 */ /* 0x000fe400078e020d */
[--C-:B------:R-:W-:Y:S01]  /*0960*/  @!P6 IMAD.IADD R5, R5, 0x1, -R0.reuse ;  /* 0x000000010505e824 */ /* 0x100fe200078e0a00 */
[----:B------:R-:W-:Y:S01]  /*0970*/  ISETP.GE.AND P6, PT, R8, RZ, PT ;  /* 0x000000ff0800720c */ /* 0x000fe20003fc6270 */
[--C-:B------:R-:W-:Y:S01]  /*0980*/  @!P1 IMAD.IADD R29, R29, 0x1, -R0.reuse ;  /* 0x000000011d1d9824 */ /* 0x100fe200078e0a00 */
[C---:B------:R-:W-:Y:S01]  /*0990*/  ISETP.GT.U32.AND P1, PT, R0.reuse, R11, PT ;  /* 0x0000000b0000720c */ /* 0x040fe20003f24070 */
[----:B------:R-:W-:Y:S01]  /*09a0*/  @!P2 IMAD.IADD R7, R7, 0x1, -R0 ;  /* 0x000000010707a824 */ /* 0x000fe200078e0a00 */
[----:B------:R-:W-:Y:S01]  /*09b0*/  ISETP.GT.U32.AND P2, PT, R0, R9, PT ;  /* 0x000000090000720c */ /* 0x000fe20003f44070 */
[----:B-1----:R-:W-:-:S02]  /*09c0*/  IMAD.MOV.U32 R3, RZ, RZ, R5 ;  /* 0x000000ffff037224 */ /* 0x002fc400078e0005 */
[----:B------:R-:W-:Y:S02]  /*09d0*/  IMAD.MOV.U32 R17, RZ, RZ, R10 ;  /* 0x000000ffff117224 */ /* 0x000fe400078e000a */
[----:B------:R-:W-:Y:S01]  /*09e0*/  @!P5 IMAD.MOV R29, RZ, RZ, -R29 ;  /* 0x000000ffff1dd224 */ /* 0x000fe200078e0a1d */
[----:B------:R-:W-:Y:S01]  /*09f0*/  ISETP.GE.AND P5, PT, R14, RZ, PT ;  /* 0x000000ff0e00720c */ /* 0x000fe20003fa6270 */
[----:B------:R-:W-:-:S03]  /*0a00*/  IMAD.HI.U32 R8, R2, R17, RZ ;  /* 0x0000001102087227 */ /* 0x000fc600078e00ff */
[----:B------:R1:W-:Y:S01]  /*0a10*/  STL [R1+0xab0], R29 ;  /* 0x000ab01d01007387 */ /* 0x0003e20000100800 */
[----:B------:R-:W-:Y:S01]  /*0a20*/  @!P6 IMAD.MOV R3, RZ, RZ, -R3 ;  /* 0x000000ffff03e224 */ /* 0x000fe200078e0a03 */
[----:B------:R-:W-:Y:S01]  /*0a30*/  ISETP.GE.AND P6, PT, R6, RZ, PT ;  /* 0x000000ff0600720c */ /* 0x000fe20003fc6270 */
[--C-:B------:R-:W-:Y:S01]  /*0a40*/  @!P1 IMAD.IADD R11, R11, 0x1, -R0.reuse ;  /* 0x000000010b0b9824 */ /* 0x100fe200078e0a00 */
[----:B------:R-:W-:Y:S01]  /*0a50*/  LOP3.LUT R6, R4, 0x30, RZ, 0xfc, !PT ;  /* 0x0000003004067812 */ /* 0x000fe200078efcff */
[----:B------:R-:W-:Y:S01]  /*0a60*/  @!P2 IMAD.IADD R9, R9, 0x1, -R0 ;  /* 0x000000010909a824 */ /* 0x000fe200078e0a00 */
[----:B------:R2:W-:Y:S01]  /*0a70*/  STL [R1+0xbc], R3 ;  /* 0x0000bc0301007387 */ /* 0x0005e20000100800 */
[----:B------:R-:W-:Y:S01]  /*0a80*/  IMAD.MOV R8, RZ, RZ, -R8 ;  /* 0x000000ffff087224 */ /* 0x000fe200078e0a08 */
[C---:B------:R-:W-:Y:S01]  /*0a90*/  ISETP.GT.U32.AND P1, PT, R0.reuse, R11, PT ;  /* 0x0000000b0000720c */ /* 0x040fe20003f24070 */
[----:B------:R-:W-:Y:S01]  /*0aa0*/  @!P4 IMAD.MOV R7, RZ, RZ, -R7 ;  /* 0x000000ffff07c224 */ /* 0x000fe200078e0a07 */
[----:B------:R-:W-:Y:S01]  /*0ab0*/  IABS R19, R6 ;  /* 0x0000000600137213 */ /* 0x000fe20000000000 */
[C---:B------:R-:W-:Y:S01]  /*0ac0*/  IMAD R10, R0.reuse, R8, R17 ;  /* 0x00000008000a7224 */ /* 0x040fe200078e0211 */
[----:B------:R-:W-:Y:S01]  /*0ad0*/  ISETP.GT.U32.AND P2, PT, R0, R9, PT ;  /* 0x000000090000720c */ /* 0x000fe20003f44070 */
[----:B------:R-:W-:Y:S01]  /*0ae0*/  IMAD.HI.U32 R5, R2, R23, RZ ;  /* 0x0000001702057227 */ /* 0x000fe200078e00ff */
[----:B------:R-:W-:-:S02]  /*0af0*/  LOP3.LUT R17, R4, 0x38, RZ, 0xfc, !PT ;  /* 0x0000003804117812 */ /* 0x000fc400078efcff */
[----:B------:R-:W-:Y:S01]  /*0b00*/  ISETP.GT.U32.AND P4, PT, R0, R10, PT ;  /* 0x0000000a0000720c */ /* 0x000fe20003f84070 */
[----:B------:R-:W-:Y:S01]  /*0b10*/  IMAD.HI.U32 R13, R2, R19, RZ ;  /* 0x00000013020d7227 */ /* 0x000fe200078e00ff */
[----:B-1----:R-:W-:-:S03]  /*0b20*/  LOP3.LUT R29, R4, 0x1c0, RZ, 0xfc, !PT ;  /* 0x000001c0041d7812 */ /* 0x002fc600078efcff */
[----:B------:R-:W-:Y:S02]  /*0b30*/  IMAD.MOV R13, RZ, RZ, -R13 ;  /* 0x000000ffff0d7224 */ /* 0x000fe400078e0a0d */
[----:B------:R-:W-:Y:S02]  /*0b40*/  IMAD.MOV R5, RZ, RZ, -R5 ;  /* 0x000000ffff057224 */ /* 0x000fe400078e0a05 */
[--C-:B------:R-:W-:Y:S01]  /*0b50*/  @!P1 IMAD.IADD R11, R11, 0x1, -R0.reuse ;  /* 0x000000010b0b9824 */ /* 0x100fe200078e0a00 */
[----:B------:R-:W-:Y:S01]  /*0b60*/  ISETP.GE.AND P1, PT, R15, RZ, PT ;  /* 0x000000ff0f00720c */ /* 0x000fe20003f26270 */
[--C-:B------:R-:W-:Y:S01]  /*0b70*/  @!P2 IMAD.IADD R9, R9, 0x1, -R0.reuse ;  /* 0x000000010909a824 */ /* 0x100fe200078e0a00 */
[----:B------:R-:W-:Y:S01]  /*0b80*/  ISETP.GE.AND P2, PT, R12, RZ, PT ;  /* 0x000000ff0c00720c */ /* 0x000fe20003f46270 */
[----:B------:R-:W-:Y:S01]  /*0b90*/  IMAD R19, R0, R13, R19 ;  /* 0x0000000d00137224 */ /* 0x000fe200078e0213 */
[----:B------:R-:W-:Y:S01]  /*0ba0*/  LOP3.LUT R12, R4, 0x48, RZ, 0xfc, !PT ;  /* 0x00000048040c7812 */ /* 0x000fe200078efcff */
[C---:B------:R-:W-:Y:S01]  /*0bb0*/  IMAD R23, R0.reuse, R5, R23 ;  /* 0x0000000500177224 */ /* 0x040fe200078e0217 */
[----:B------:R-:W-:Y:S01]  /*0bc0*/  IABS R5, R17 ;  /* 0x0000001100057213 */ /* 0x000fe20000000000 */
[----:B------:R-:W-:Y:S01]  /*0bd0*/  IMAD.MOV.U32 R8, RZ, RZ, R11 ;  /* 0x000000ffff087224 */ /* 0x000fe200078e000b */
[----:B------:R-:W-:Y:S01]  /*0be0*/  IABS R14, R12 ;  /* 0x0000000c000e7213 */ /* 0x000fe20000000000 */
[----:B------:R-:W-:Y:S01]  /*0bf0*/  @!P6 IMAD.MOV R9, RZ, RZ, -R9 ;  /* 0x000000ffff09e224 */ /* 0x000fe200078e0a09 */
[----:B------:R-:W-:Y:S01]  /*0c00*/  ISETP.GT.U32.AND P6, PT, R0, R19, PT ;  /* 0x000000130000720c */ /* 0x000fe20003fc4070 */
[----:B------:R-:W-:Y:S01]  /*0c10*/  @!P4 IMAD.IADD R10, R10, 0x1, -R0 ;  /* 0x000000010a0ac824 */ /* 0x000fe200078e0a00 */
[----:B------:R-:W-:Y:S01]  /*0c20*/  IABS R15, R16 ;  /* 0x00000010000f7213 */ /* 0x000fe20000000000 */
[----:B------:R-:W-:Y:S01]  /*0c30*/  @!P5 IMAD.MOV R8, RZ, RZ, -R8 ;  /* 0x000000ffff08d224 */ /* 0x000fe200078e0a08 */
[----:B------:R-:W-:Y:S01]  /*0c40*/  ISETP.GT.U32.AND P5, PT, R0, R23, PT ;  /* 0x000000170000720c */ /* 0x000fe20003fa4070 */
[----:B------:R-:W-:Y:S01]  /*0c50*/  IMAD.HI.U32 R11, R2, R5, RZ ;  /* 0x00000005020b7227 */ /* 0x000fe200078e00ff */
[----:B------:R-:W-:-:S02]  /*0c60*/  ISETP.GT.U32.AND P4, PT, R0, R10, PT ;  /* 0x0000000a0000720c */ /* 0x000fc40003f84070 */
[----:B------:R-:W-:Y:S01]  /*0c70*/  LOP3.LUT R13, R4, 0x58, RZ, 0xfc, !PT ;  /* 0x00000058040d7812 */ /* 0x000fe200078efcff */
[----:B------:R-:W-:-:S04]  /*0c80*/  IMAD.MOV R11, RZ, RZ, -R11 ;  /* 0x000000ffff0b7224 */ /* 0x000fc800078e0a0b */
[--C-:B------:R-:W-:Y:S02]  /*0c90*/  @!P6 IMAD.IADD R19, R19, 0x1, -R0.reuse ;  /* 0x000000011313e824 */ /* 0x100fe400078e0a00 */
[----:B------:R-:W-:Y:S01]  /*0ca0*/  IMAD R18, R0, R11, R5 ;  /* 0x0000000b00127224 */ /* 0x000fe200078e0205 */
[----:B------:R-:W-:Y:S01]  /*0cb0*/  LOP3.LUT R5, R4, 0x50, RZ, 0xfc, !PT ;  /* 0x0000005004057812 */ /* 0x000fe200078efcff */
[--C-:B------:R-:W-:Y:S01]  /*0cc0*/  @!P5 IMAD.IADD R23, R23, 0x1, -R0.reuse ;  /* 0x000000011717d824 */ /* 0x100fe200078e0a00 */
[----:B------:R-:W-:Y:S01]  /*0cd0*/  ISETP.GT.U32.AND P6, PT, R0, R19, PT ;  /* 0x000000130000720c */ /* 0x000fe20003fc4070 */
[----:B------:R-:W-:Y:S01]  /*0ce0*/  IMAD.HI.U32 R11, R2, R14, RZ ;  /* 0x0000000e020b7227 */ /* 0x000fe200078e00ff */
[----:B------:R-:W-:Y:S02]  /*0cf0*/  IABS R22, R5 ;  /* 0x0000000500167213 */ /* 0x000fe40000000000 */
[----:B------:R-:W-:Y:S01]  /*0d00*/  ISETP.GT.U32.AND P5, PT, R0, R23, PT ;  /* 0x000000170000720c */ /* 0x000fe20003fa4070 */
[----:B------:R-:W-:Y:S01]  /*0d10*/  @!P4 IMAD.IADD R10, R10, 0x1, -R0 ;  /* 0x000000010a0ac824 */ /* 0x000fe200078e0a00 */
[----:B------:R-:W-:Y:S01]  /*0d20*/  ISETP.GE.AND P4, PT, R6, RZ, PT ;  /* 0x000000ff0600720c */ /* 0x000fe20003f86270 */
[----:B------:R-:W-:-:S04]  /*0d30*/  IMAD.HI.U32 R6, R2, R15, RZ ;  /* 0x0000000f02067227 */ /* 0x000fc800078e00ff */
[----:B------:R-:W-:Y:S02]  /*0d40*/  IMAD.MOV R11, RZ, RZ, -R11 ;  /* 0x000000ffff0b7224 */ /* 0x000fe400078e0a0b */
[----:B------:R-:W-:Y:S02]  /*0d50*/  IMAD.MOV R6, RZ, RZ, -R6 ;  /* 0x000000ffff067224 */ /* 0x000fe400078e0a06 */
[C---:B------:R-:W-:Y:S01]  /*0d60*/  IMAD R14, R0.reuse, R11, R14 ;  /* 0x0000000b000e7224 */ /* 0x040fe200078e020e */
[----:B------:R-:W-:Y:S01]  /*0d70*/  IABS R11, R13 ;  /* 0x0000000d000b7213 */ /* 0x000fe20000000000 */
[----:B------:R-:W-:Y:S01]  /*0d80*/  @!P1 IMAD.MOV R10, RZ, RZ, -R10 ;  /* 0x000000ffff0a9224 */ /* 0x000fe200078e0a0a */
[C---:B------:R-:W-:Y:S01]  /*0d90*/  ISETP.GT.U32.AND P1, PT, R0.reuse, R18, PT ;  /* 0x000000120000720c */ /* 0x040fe20003f24070 */
[----:B------:R-:W-:Y:S01]  /*0da0*/  IMAD R15, R0, R6, R15 ;  /* 0x00000006000f7224 */ /* 0x000fe200078e020f */
[----:B------:R-:W-:Y:S01]  /*0db0*/  LOP3.LUT R6, R4, 0x60, RZ, 0xfc, !PT ;  /* 0x0000006004067812 */ /* 0x000fe200078efcff */
[--C-:B------:R-:W-:Y:S01]  /*0dc0*/  @!P6 IMAD.IADD R19, R19, 0x1, -R0.reuse ;  /* 0x000000011313e824 */ /* 0x100fe200078e0a00 */
[C---:B------:R-:W-:Y:S01]  /*0dd0*/  ISETP.GT.U32.AND P6, PT, R0.reuse, R14, PT ;  /* 0x0000000e0000720c */ /* 0x040fe20003fc4070 */
[----:B------:R-:W-:Y:S01]  /*0de0*/  @!P5 IMAD.IADD R23, R23, 0x1, -R0 ;  /* 0x000000011717d824 */ /* 0x000fe200078e0a00 */
[----:B------:R-:W-:Y:S01]  /*0df0*/  ISETP.GT.U32.AND P5, PT, R0, R15, PT ;  /* 0x0000000f0000720c */ /* 0x000fe20003fa4070 */
[----:B------:R-:W-:Y:S01]  /*0e00*/  IMAD.HI.U32 R20, R2, R22, RZ ;  /* 0x0000001602147227 */ /* 0x000fe200078e00ff */
[----:B------:R-:W-:-:S03]  /*0e10*/  IABS R21, R6 ;  /* 0x0000000600157213 */ /* 0x000fc60000000000 */
[----:B--2---:R-:W-:Y:S02]  /*0e20*/  IMAD.MOV.U32 R3, RZ, RZ, R23 ;  /* 0x000000ffff037224 */ /* 0x004fe400078e0017 */
[--C-:B------:R-:W-:Y:S02]  /*0e30*/  @!P1 IMAD.IADD R18, R18, 0x1, -R0.reuse ;  /* 0x0000000112129824 */ /* 0x100fe400078e0a00 */
[----:B------:R-:W-:Y:S02]  /*0e40*/  @!P2 IMAD.MOV R3, RZ, RZ, -R3 ;  /* 0x000000ffff03a224 */ /* 0x000fe400078e0a03 */
[--C-:B------:R-:W-:Y:S01]  /*0e50*/  @!P6 IMAD.IADD R14, R14, 0x1, -R0.reuse ;  /* 0x000000010e0ee824 */ /* 0x100fe200078e0a00 */
[----:B------:R-:W-:Y:S01]  /*0e60*/  ISETP.GT.U32.AND P1, PT, R0, R18, PT ;  /* 0x000000120000720c */ /* 0x000fe20003f24070 */
[----:B------:R-:W-:Y:S01]  /*0e70*/  @!P5 IMAD.IADD R15, R15, 0x1, -R0 ;  /* 0x000000010f0fd824 */ /* 0x000fe200078e0a00 */
[----:B------:R-:W-:Y:S01]  /*0e80*/  ISETP.GE.AND P5, PT, R17, RZ, PT ;  /* 0x000000ff1100720c */ /* 0x000fe20003fa6270 */
[----:B------:R-:W-:Y:S01]  /*0e90*/  IMAD.HI.U32 R17, R2, R11, RZ ;  /* 0x0000000b02117227 */ /* 0x000fe200078e00ff */
[C---:B------:R-:W-:Y:S01]  /*0ea0*/  ISETP.GT.U32.AND P6, PT, R0.reuse, R14, PT ;  /* 0x0000000e0000720c */ /* 0x040fe20003fc4070 */
[----:B------:R1:W-:Y:S01]  /*0eb0*/  STL [R1+0x28], R3 ;  /* 0x0000280301007387 */ /* 0x0003e20000100800 */
[----:B------:R-:W-:Y:S01]  /*0ec0*/  ISETP.GT.U32.AND P2, PT, R0, R15, PT ;  /* 0x0000000f0000720c */ /* 0x000fe20003f44070 */
[----:B------:R-:W-:-:S02]  /*0ed0*/  IMAD.MOV R20, RZ, RZ, -R20 ;  /* 0x000000ffff147224 */ /* 0x000fc400078e0a14 */
[----:B------:R-:W-:Y:S02]  /*0ee0*/  IMAD.MOV R17, RZ, RZ, -R17 ;  /* 0x000000ffff117224 */ /* 0x000fe400078e0a11 */
[C---:B------:R-:W-:Y:S02]  /*0ef0*/  IMAD R22, R0.reuse, R20, R22 ;  /* 0x0000001400167224 */ /* 0x040fe400078e0216 */
[----:B------:R-:W-:Y:S01]  /*0f00*/  IMAD R11, R0, R17, R11 ;  /* 0x00000011000b7224 */ /* 0x000fe200078e020b */
[----:B------:R-:W-:Y:S01]  /*0f10*/  LOP3.LUT R17, R4, 0x70, RZ, 0xfc, !PT ;  /* 0x0000007004117812 */ /* 0x000fe200078efcff */
[----:B-1----:R-:W-:Y:S02]  /*0f20*/  IMAD.MOV.U32 R3, RZ, RZ, R19 ;  /* 0x000000ffff037224 */ /* 0x002fe400078e0013 */
[----:B------:R-:W-:Y:S01]  /*0f30*/  @!P1 IMAD.IADD R18, R18, 0x1, -R0 ;  /* 0x0000000112129824 */ /* 0x000fe200078e0a00 */
[----:B------:R-:W-:Y:S01]  /*0f40*/  ISETP.GT.U32.AND P1, PT, R0, R22, PT ;  /* 0x000000160000720c */ /* 0x000fe20003f24070 */
[----:B------:R-:W-:Y:S01]  /*0f50*/  @!P4 IMAD.MOV R3, RZ, RZ, -R3 ;  /* 0x000000ffff03c224 */ /* 0x000fe200078e0a03 */
[----:B------:R-:W-:Y:S01]  /*0f60*/  ISETP.GE.AND P4, PT, R16, RZ, PT ;  /* 0x000000ff1000720c */ /* 0x000fe20003f86270 */
[----:B------:R-:W-:-:S03]  /*0f70*/  IMAD.HI.U32 R16, R2, R21, RZ ;  /* 0x0000001502107227 */ /* 0x000fc600078e00ff */
[----:B------:R1:W-:Y:S01]  /*0f80*/  STL [R1+0x34], R3 ;  /* 0x0000340301007387 */ /* 0x0003e20000100800 */
[----:B------:R-:W-:Y:S01]  /*0f90*/  @!P6 IMAD.IADD R14, R14, 0x1, -R0 ;  /* 0x000000010e0ee824 */ /* 0x000fe200078e0a00 */
[----:B------:R-:W-:Y:S01]  /*0fa0*/  ISETP.GT.U32.AND P6, PT, R0, R11, PT ;  /* 0x0000000b0000720c */ /* 0x000fe20003fc4070 */
[----:B------:R-:W-:Y:S02]  /*0fb0*/  IMAD.MOV R16, RZ, RZ, -R16 ;  /* 0x000000ffff107224 */ /* 0x000fe400078e0a10 */
[--C-:B------:R-:W-:Y:S01]  /*0fc0*/  @!P2 IMAD.IADD R15, R15, 0x1, -R0.reuse ;  /* 0x000000010f0fa824 */ /* 0x100fe200078e0a00 */
[----:B------:R-:W-:Y:S01]  /*0fd0*/  ISETP.GE.AND P2, PT, R12, RZ, PT ;  /* 0x000000ff0c00720c */ /* 0x000fe20003f46270 */
[----:B------:R-:W-:Y:S01]  /*0fe0*/  IMAD R21, R0, R16, R21 ;  /* 0x0000001000157224 */ /* 0x000fe200078e0215 */
[----:B------:R-:W-:Y:S01]  /*0ff0*/  LOP3.LUT R12, R4, 0x68, RZ, 0xfc, !PT ;  /* 0x00000068040c7812 */ /* 0x000fe200078efcff */
[----:B------:R-:W-:Y:S01]  /*1000*/  @!P1 IMAD.IADD R22, R22, 0x1, -R0 ;  /* 0x0000000116169824 */ /* 0x000fe200078e0a00 */
[----:B------:R-:W-:Y:S01]  /*1010*/  IABS R16, R17 ;  /* 0x0000001100107213 */ /* 0x000fe20000000000 */
[----:B------:R-:W-:Y:S01]  /*1020*/  @!P5 IMAD.MOV R18, RZ, RZ, -R18 ;  /* 0x000000ffff12d224 */ /* 0x000fe200078e0a12 */
[C---:B------:R-:W-:Y:S01]  /*1030*/  ISETP.GT.U32.AND P5, PT, R0.reuse, R21, PT ;  /* 0x000000150000720c */ /* 0x040fe20003fa4070 */
[----:B------:R-:W-:Y:S01]  /*1040*/  IMAD.MOV.U32 R19, RZ, RZ, R15 ;  /* 0x000000ffff137224 */ /* 0x000fe200078e000f */
[----:B------:R-:W-:Y:S01]  /*1050*/  IABS R20, R12 ;  /* 0x0000000c00147213 */ /* 0x000fe20000000000 */
[----:B------:R-:W-:Y:S01]  /*1060*/  @!P6 IMAD.IADD R11, R11, 0x1, -R0 ;  /* 0x000000010b0be824 */ /* 0x000fe200078e0a00 */
[----:B------:R-:W-:Y:S01]  /*1070*/  ISETP.GT.U32.AND P1, PT, R0, R22, PT ;  /* 0x000000160000720c */ /* 0x000fe20003f24070 */
[----:B------:R-:W-:Y:S01]  /*1080*/  @!P4 IMAD.MOV R19, RZ, RZ, -R19 ;  /* 0x000000ffff13c224 */ /* 0x000fe200078e0a13 */
[----:B------:R-:W-:Y:S01]  /*1090*/  ISETP.GE.AND P4, PT, R5, RZ, PT ;  /* 0x000000ff0500720c */ /* 0x000fe20003f86270 */
[----:B------:R-:W-:Y:S01]  /*10a0*/  IMAD.HI.U32 R5, R2, R20, RZ ;  /* 0x0000001402057227 */ /* 0x000fe200078e00ff */
[----:B------:R-:W-:Y:S01]  /*10b0*/  ISETP.GT.U32.AND P6, PT, R0, R11, PT ;  /* 0x0000000b0000720c */ /* 0x000fe20003fc4070 */
[----:B------:R2:W-:Y:S02]  /*10c0*/  STL [R1+0x78], R18 ;  /* 0x0000781201007387 */ /* 0x0005e40000100800 */
[----:B------:R-:W-:-:S02]  /*10d0*/  IMAD.MOV R5, RZ, RZ, -R5 ;  /* 0x000000ffff057224 */ /* 0x000fc400078e0a05 */
[----:B------:R-:W-:Y:S01]  /*10e0*/  @!P5 IMAD.IADD R21, R21, 0x1, -R0 ;  /* 0x000000011515d824 */ /* 0x000fe200078e0a00 */
[----:B------:R4:W-:Y:S01]  /*10f0*/  STL [R1+0x7c], R19 ;  /* 0x00007c1301007387 */ /* 0x0009e20000100800 */
[----:B------:R-:W-:Y:S01]  /*1100*/  IMAD R20, R0, R5, R20 ;  /* 0x0000000500147224 */ /* 0x000fe200078e0214 */
[----:B------:R-:W-:Y:S01]  /*1110*/  LOP3.LUT R5, R4, 0x80, RZ, 0xfc, !PT ;  /* 0x0000008004057812 */ /* 0x000fe200078efcff */
[----:B-1----:R-:W-:Y:S01]  /*1120*/  IMAD.MOV.U32 R3, RZ, RZ, R14 ;  /* 0x000000ffff037224 */ /* 0x002fe200078e000e */
[----:B------:R-:W-:Y:S01]  /*1130*/  ISETP.GT.U32.AND P5, PT, R0, R21, PT ;  /* 0x000000150000720c */ /* 0x000fe20003fa4070 */
[--C-:B------:R-:W-:Y:S01]  /*1140*/  @!P1 IMAD.IADD R22, R22, 0x1, -R0.reuse ;  /* 0x0000000116169824 */ /* 0x100fe200078e0a00 */
[----:B--2---:R-:W-:Y:S01]  /*1150*/  LOP3.LUT R18, R4, 0x78, RZ, 0xfc, !PT ;  /* 0x0000007804127812 */ /* 0x004fe200078efcff */
[----:B------:R-:W-:Y:S01]  /*1160*/  @!P6 IMAD.IADD R11, R11, 0x1, -R0 ;  /* 0x000000010b0be824 */ /* 0x000fe200078e0a00 */
[----:B------:R-:W-:Y:S01]  /*1170*/  ISETP.GE.AND P1, PT, R6, RZ, PT ;  /* 0x000000ff0600720c */ /* 0x000fe20003f26270 */
[----:B------:R-:W-:Y:S01]  /*1180*/  IMAD.HI.U32 R6, R2, R16, RZ ;  /* 0x0000001002067227 */ /* 0x000fe200078e00ff */
[----:B------:R-:W-:-:S02]  /*1190*/  IABS R15, R18 ;  /* 0x00000012000f7213 */ /* 0x000fc40000000000 */
[----:B------:R-:W-:Y:S01]  /*11a0*/  ISETP.GT.U32.AND P6, PT, R0, R20, PT ;  /* 0x000000140000720c */ /* 0x000fe20003fc4070 */
[----:B------:R-:W-:Y:S01]  /*11b0*/  @!P2 IMAD.MOV R3, RZ, RZ, -R3 ;  /* 0x000000ffff03a224 */ /* 0x000fe200078e0a03 */
[----:B------:R-:W-:Y:S01]  /*11c0*/  ISETP.GE.AND P2, PT, R13, RZ, PT ;  /* 0x000000ff0d00720c */ /* 0x000fe20003f46270 */
[----:B------:R-:W-:Y:S01]  /*11d0*/  IMAD.MOV R6, RZ, RZ, -R6 ;  /* 0x000000ffff067224 */ /* 0x000fe200078e0a06 */
[----:B------:R-:W-:Y:S01]  /*11e0*/  LOP3.LUT R14, R4, 0x88, RZ, 0xfc, !PT ;  /* 0x00000088040e7812 */ /* 0x000fe200078efcff */
[----:B------:R-:W-:Y:S01]  /*11f0*/  IMAD.HI.U32 R13, R2, R15, RZ ;  /* 0x0000000f020d7227 */ /* 0x000fe200078e00ff */
[----:B------:R1:W-:Y:S01]  /*1200*/  STL [R1+0xb8], R3 ;  /* 0x0000b80301007387 */ /* 0x0003e20000100800 */
[----:B------:R-:W-:Y:S02]  /*1210*/  IABS R25, R5 ;  /* 0x0000000500197213 */ /* 0x000fe40000000000 */
[----:B------:R-:W-:Y:S01]  /*1220*/  IMAD R16, R0, R6, R16 ;  /* 0x0000000600107224 */ /* 0x000fe200078e0210 */
[----:B------:R-:W-:Y:S01]  /*1230*/  LOP3.LUT R6, R4, 0x90, RZ, 0xfc, !PT ;  /* 0x0000009004067812 */ /* 0x000fe200078efcff */
[----:B------:R-:W-:Y:S01]  /*1240*/  IMAD.MOV R13, RZ, RZ, -R13 ;  /* 0x000000ffff0d7224 */ /* 0x000fe200078e0a0d */
[----:B------:R-:W-:Y:S01]  /*1250*/  IABS R24, R14 ;  /* 0x0000000e00187213 */ /* 0x000fe20000000000 */
[--C-:B------:R-:W-:Y:S01]  /*1260*/  @!P5 IMAD.IADD R21, R21, 0x1, -R0.reuse ;  /* 0x000000011515d824 */ /* 0x100fe200078e0a00 */
[C---:B------:R-:W-:Y:S01]  /*1270*/  ISETP.GT.U32.AND P5, PT, R0.reuse, R16, PT ;  /* 0x000000100000720c */ /* 0x040fe20003fa4070 */
[----:B------:R-:W-:Y:S01]  /*1280*/  IMAD R15, R0, R13, R15 ;  /* 0x0000000d000f7224 */ /* 0x000fe200078e020f */
[----:B----4-:R-:W-:Y:S01]  /*1290*/  IABS R19, R6 ;  /* 0x0000000600137213 */ /* 0x010fe20000000000 */
[----:B------:R-:W-:Y:S01]  /*12a0*/  @!P6 IMAD.IADD R20, R20, 0x1, -R0 ;  /* 0x000000011414e824 */ /* 0x000fe200078e0a00 */
[----:B------:R-:W-:Y:S01]  /*12b0*/  LOP3.LUT R13, R4, 0x98, RZ, 0xfc, !PT ;  /* 0x00000098040d7812 */ /* 0x000fe200078efcff */
[----:B-1----:R-:W-:Y:S01]  /*12c0*/  IMAD.MOV.U32 R3, RZ, RZ, R22 ;  /* 0x000000ffff037224 */ /* 0x002fe200078e0016 */
[----:B------:R-:W-:Y:S01]  /*12d0*/  ISETP.GT.U32.AND P6, PT, R0, R15, PT ;  /* 0x0000000f0000720c */ /* 0x000fe20003fc4070 */
[----:B------:R-:W-:-:S04]  /*12e0*/  IMAD.HI.U32 R26, R2, R25, RZ ;  /* 0x00000019021a7227 */ /* 0x000fc800078e00ff */
[----:B------:R-:W-:Y:S01]  /*12f0*/  @!P4 IMAD.MOV R3, RZ, RZ, -R3 ;  /* 0x000000ffff03c224 */ /* 0x000fe200078e0a03 */
[----:B------:R-:W-:Y:S01]  /*1300*/  ISETP.GT.U32.AND P4, PT, R0, R20, PT ;  /* 0x000000140000720c */ /* 0x000fe20003f84070 */
[----:B------:R-:W-:Y:S01]  /*1310*/  @!P5 IMAD.IADD R16, R16, 0x1, -R0 ;  /* 0x000000011010d824 */ /* 0x000fe200078e0a00 */
[----:B------:R-:W-:Y:S01]  /*1320*/  ISETP.GE.AND P5, PT, R12, RZ, PT ;  /* 0x000000ff0c00720c */ /* 0x000fe20003fa6270 */
[----:B------:R-:W-:Y:S01]  /*1330*/  IMAD.HI.U32 R23, R2, R24, RZ ;  /* 0x0000001802177227 */ /* 0x000fe200078e00ff */
[----:B------:R1:W-:Y:S01]  /*1340*/  STL [R1+0x48], R3 ;  /* 0x0000480301007387 */ /* 0x0003e20000100800 */
[----:B------:R-:W-:Y:S02]  /*1350*/  IABS R12, R13 ;  /* 0x0000000d000c7213 */ /* 0x000fe40000000000 */
[----:B------:R-:W-:Y:S02]  /*1360*/  IMAD.MOV R26, RZ, RZ, -R26 ;  /* 0x000000ffff1a7224 */ /* 0x000fe400078e0a1a */
[----:B------:R-:W-:Y:S01]  /*1370*/  @!P6 IMAD.IADD R15, R15, 0x1, -R0 ;  /* 0x000000010f0fe824 */ /* 0x000fe200078e0a00 */
[----:B------:R-:W-:Y:S01]  /*1380*/  ISETP.GT.U32.AND P6, PT, R0, R16, PT ;  /* 0x000000100000720c */ /* 0x000fe20003fc4070 */
[----:B------:R-:W-:-:S04]  /*1390*/  IMAD.HI.U32 R22, R2, R19, RZ ;  /* 0x0000001302167227 */ /* 0x000fc800078e00ff */
[----:B------:R-:W-:Y:S02]  /*13a0*/  @!P4 IMAD.IADD R20, R20, 0x1, -R0 ;  /* 0x000000011414c824 */ /* 0x000fe400078e0a00 */
[----:B------:R-:W-:Y:S02]  /*13b0*/  IMAD.MOV R23, RZ, RZ, -R23 ;  /* 0x000000ffff177224 */ /* 0x000fe400078e0a17 */
[C---:B------:R-:W-:Y:S02]  /*13c0*/  IMAD R25, R0.reuse, R26, R25 ;  /* 0x0000001a00197224 */ /* 0x040fe400078e0219 */
[----:B------:R-:W-:Y:S02]  /*13d0*/  IMAD.MOV R22, RZ, RZ, -R22 ;  /* 0x000000ffff167224 */ /* 0x000fe400078e0a16 */
[----:B------:R-:W-:Y:S01]  /*13e0*/  @!P2 IMAD.MOV R11, RZ, RZ, -R11 ;  /* 0x000000ffff0ba224 */ /* 0x000fe200078e0a0b */
[C---:B------:R-:W-:Y:S01]  /*13f0*/  ISETP.GT.U32.AND P2, PT, R0.reuse, R15, PT ;  /* 0x0000000f0000720c */ /* 0x040fe20003f44070 */
[----:B-1----:R-:W-:Y:S01]  /*1400*/  IMAD.MOV.U32 R3, RZ, RZ, R20 ;  /* 0x000000ffff037224 */ /* 0x002fe200078e0014 */
[C---:B------:R-:W-:Y:S01]  /*1410*/  ISETP.GT.U32.AND P4, PT, R0.reuse, R25, PT ;  /* 0x000000190000720c */ /* 0x040fe20003f84070 */
[----:B------:R-:W-:-:S02]  /*1420*/  IMAD R24, R0, R23, R24 ;  /* 0x0000001700187224 */ /* 0x000fc400078e0218 */
[C---:B------:R-:W-:Y:S02]  /*1430*/  IMAD R19, R0.reuse, R22, R19 ;  /* 0x0000001600137224 */ /* 0x040fe400078e0213 */
[----:B------:R-:W-:Y:S01]  /*1440*/  @!P5 IMAD.MOV R3, RZ, RZ, -R3 ;  /* 0x000000ffff03d224 */ /* 0x000fe200078e0a03 */
[----:B------:R-:W-:Y:S01]  /*1450*/  ISETP.GE.AND P5, PT, R17, RZ, PT ;  /* 0x000000ff1100720c */ /* 0x000fe20003fa6270 */
[----:B------:R-:W-:Y:S01]  /*1460*/  @!P1 IMAD.MOV R21, RZ, RZ, -R21 ;  /* 0x000000ffff159224 */ /* 0x000fe200078e0a15 */
[----:B------:R-:W-:Y:S01]  /*1470*/  ISETP.GT.U32.AND P1, PT, R0, R24, PT ;  /* 0x000000180000720c */ /* 0x000fe20003f24070 */
[--C-:B------:R-:W-:Y:S01]  /*1480*/  @!P6 IMAD.IADD R16, R16, 0x1, -R0.reuse ;  /* 0x000000011010e824 */ /* 0x100fe200078e0a00 */
[----:B------:R-:W-:Y:S01]  /*1490*/  ISETP.GT.U32.AND P6, PT, R0, R19, PT ;  /* 0x000000130000720c */ /* 0x000fe20003fc4070 */
[--C-:B------:R-:W-:Y:S01]  /*14a0*/  @!P2 IMAD.IADD R15, R15, 0x1, -R0.reuse ;  /* 0x000000010f0fa824 */ /* 0x100fe200078e0a00 */
[----:B------:R1:W-:Y:S01]  /*14b0*/  STL [R1+0x40], R21 ;  /* 0x0000401501007387 */ /* 0x0003e20000100800 */
[----:B------:R-:W-:Y:S01]  /*14c0*/  ISETP.GE.AND P2, PT, R18, RZ, PT ;  /* 0x000000ff1200720c */ /* 0x000fe20003f46270 */
[----:B------:R-:W-:Y:S01]  /*14d0*/  @!P4 IMAD.IADD R25, R25, 0x1, -R0 ;  /* 0x000000011919c824 */ /* 0x000fe200078e0a00 */
[----:B------:R-:W-:Y:S01]  /*14e0*/  ISETP.GE.AND P4, PT, R5, RZ, PT ;  /* 0x000000ff0500720c */ /* 0x000fe20003f86270 */
[----:B------:R2:W-:Y:S01]  /*14f0*/  STL [R1+0x44], R3 ;  /* 0x0000440301007387 */ /* 0x0005e20000100800 */
[----:B------:R-:W-:-:S04]  /*1500*/  IMAD.HI.U32 R20, R2, R12, RZ ;  /* 0x0000000c02147227 */ /* 0x000fc800078e00ff */
[----:B------:R-:W-:Y:S01]  /*1510*/  @!P1 IMAD.IADD R24, R24, 0x1, -R0 ;  /* 0x0000000118189824 */ /* 0x000fe200078e0a00 */
[----:B-1----:R-:W-:Y:S01]  /*1520*/  LOP3.LUT R21, R4, 0xa0, RZ, 0xfc, !PT ;  /* 0x000000a004157812 */ /* 0x002fe200078efcff */
[----:B------:R-:W-:Y:S01]  /*1530*/  IMAD.MOV R20, RZ, RZ, -R20 ;  /* 0x000000ffff147224 */ /* 0x000fe200078e0a14 */
[C---:B------:R-:W-:Y:S01]  /*1540*/  ISETP.GT.U32.AND P1, PT, R0.reuse, R25, PT ;  /* 0x000000190000720c */ /* 0x040fe20003f24070 */
[----:B------:R-:W-:Y:S01]  /*1550*/  @!P6 IMAD.IADD R19, R19, 0x1, -R0 ;  /* 0x000000011313e824 */ /* 0x000fe200078e0a00 */
[----:B------:R-:W-:Y:S01]  /*1560*/  IABS R17, R21 ;  /* 0x0000001500117213 */ /* 0x000fe20000000000 */
[----:B--2---:R-:W-:Y:S02]  /*1570*/  IMAD.MOV.U32 R3, RZ, RZ, R16 ;  /* 0x000000ffff037224 */ /* 0x004fe400078e0010 */
[----:B------:R-:W-:Y:S01]  /*1580*/  IMAD R5, R0, R20, R12 ;  /* 0x0000001400057224 */ /* 0x000fe200078e020c */
[----:B------:R-:W-:Y:S01]  /*1590*/  LOP3.LUT R12, R4, 0xa8, RZ, 0xfc, !PT ;  /* 0x000000a8040c7812 */ /* 0x000fe200078efcff */
[----:B------:R-:W-:Y:S01]  /*15a0*/  @!P5 IMAD.MOV R3, RZ, RZ, -R3 ;  /* 0x000000ffff03d224 */ /* 0x000fe200078e0a03 */
[----:B------:R-:W-:Y:S01]  /*15b0*/  ISETP.GT.U32.AND P5, PT, R0, R24, PT ;  /* 0x000000180000720c */ /* 0x000fe20003fa4070 */
[----:B------:R-:W-:Y:S01]  /*15c0*/  IMAD.HI.U32 R18, R2, R17, RZ ;  /* 0x0000001102127227 */ /* 0x000fe200078e00ff */
[----:B------:R-:W-:-:S02]  /*15d0*/  ISETP.GT.U32.AND P6, PT, R0, R19, PT ;  /* 0x000000130000720c */ /* 0x000fc40003fc4070 */
[----:B------:R1:W-:Y:S01]  /*15e0*/  STL [R1+0x5c], R3 ;  /* 0x00005c0301007387 */ /* 0x0003e20000100800 */
[----:B------:R-:W-:Y:S01]  /*15f0*/  IABS R16, R12 ;  /* 0x0000000c00107213 */ /* 0x000fe20000000000 */
[----:B------:R-:W-:Y:S01]  /*1600*/  IMAD.MOV R18, RZ, RZ, -R18 ;  /* 0x000000ffff127224 */ /* 0x000fe200078e0a12 */
[----:B------:R-:W-:Y:S01]  /*1610*/  LOP3.LUT R20, R4, 0xc8, RZ, 0xfc, !PT ;  /* 0x000000c804147812 */ /* 0x000fe200078efcff */
[----:B------:R-:W-:Y:S01]  /*1620*/  @!P1 IMAD.IADD R25, R25, 0x1, -R0 ;  /* 0x0000000119199824 */ /* 0x000fe200078e0a00 */
[----:B------:R-:W-:Y:S01]  /*1630*/  ISETP.GE.AND P1, PT, R14, RZ, PT ;  /* 0x000000ff0e00720c */ /* 0x000fe20003f26270 */
[----:B------:R-:W-:-:S04]  /*1640*/  IMAD.HI.U32 R14, R2, R16, RZ ;  /* 0x00000010020e7227 */ /* 0x000fc800078e00ff */
[----:B-1----:R-:W-:Y:S01]  /*1650*/  IMAD.MOV.U32 R3, RZ, RZ, R15 ;  /* 0x000000ffff037224 */ /* 0x002fe200078e000f */
[----:B------:R-:W-:Y:S01]  /*1660*/  LOP3.LUT R15, R4, 0xb0, RZ, 0xfc, !PT ;  /* 0x000000b0040f7812 */ /* 0x000fe200078efcff */
[C---:B------:R-:W-:Y:S01]  /*1670*/  IMAD R17, R0.reuse, R18, R17 ;  /* 0x0000001200117224 */ /* 0x040fe200078e0211 */
[----:B------:R-:W-:Y:S01]  /*1680*/  IABS R18, R20 ;  /* 0x0000001400127213 */ /* 0x000fe20000000000 */
[----:B------:R-:W-:Y:S01]  /*1690*/  @!P2 IMAD.MOV R3, RZ, RZ, -R3 ;  /* 0x000000ffff03a224 */ /* 0x000fe200078e0a03 */
[----:B------:R-:W-:Y:S01]  /*16a0*/  ISETP.GT.U32.AND P2, PT, R0, R5, PT ;  /* 0x000000050000720c */ /* 0x000fe20003f44070 */
[----:B------:R-:W-:Y:S01]  /*16b0*/  @!P5 IMAD.IADD R24, R24, 0x1, -R0 ;  /* 0x000000011818d824 */ /* 0x000fe200078e0a00 */
[----:B------:R-:W-:Y:S01]  /*16c0*/  IABS R23, R15 ;  /* 0x0000000f00177213 */ /* 0x000fe20000000000 */
[----:B------:R-:W-:Y:S01]  /*16d0*/  IMAD.MOV R14, RZ, RZ, -R14 ;  /* 0x000000ffff0e7224 */ /* 0x000fe200078e0a0e */
[----:B------:R1:W-:Y:S01]  /*16e0*/  STL [R1+0x60], R3 ;  /* 0x0000600301007387 */ /* 0x0003e20000100800 */
[----:B------:R-:W-:Y:S01]  /*16f0*/  @!P6 IMAD.IADD R19, R19, 0x1, -R0 ;  /* 0x000000011313e824 */ /* 0x000fe200078e0a00 */
[C---:B------:R-:W-:Y:S01]  /*1700*/  ISETP.GT.U32.AND P6, PT, R0.reuse, R17, PT ;  /* 0x000000110000720c */ /* 0x040fe20003fc4070 */
[----:B------:R-:W-:Y:S01]  /*1710*/  IMAD R16, R0, R14, R16 ;  /* 0x0000000e00107224 */ /* 0x000fe200078e0210 */
[----:B------:R-:W-:Y:S01]  /*1720*/  LOP3.LUT R14, R4, 0xb8, RZ, 0xfc, !PT ;  /* 0x000000b8040e7812 */ /* 0x000fe200078efcff */
[----:B------:R-:W-:Y:S01]  /*1730*/  IMAD.MOV.U32 R27, RZ, RZ, R24 ;  /* 0x000000ffff1b7224 */ /* 0x000fe200078e0018 */
[----:B------:R-:W-:Y:S01]  /*1740*/  ISETP.GE.AND P5, PT, R6, RZ, PT ;  /* 0x000000ff0600720c */ /* 0x000fe20003fa6270 */
[----:B------:R-:W-:Y:S01]  /*1750*/  IMAD.HI.U32 R26, R2, R23, RZ ;  /* 0x00000017021a7227 */ /* 0x000fe200078e00ff */
[----:B------:R-:W-:-:S03]  /*1760*/  IABS R6, R14 ;  /* 0x0000000e00067213 */ /* 0x000fc60000000000 */
[----:B------:R-:W-:Y:S01]  /*1770*/  @!P2 IMAD.IADD R5, R5, 0x1, -R0 ;  /* 0x000000010505a824 */ /* 0x000fe200078e0a00 */
[----:B------:R-:W-:Y:S01]  /*1780*/  ISETP.GE.AND P2, PT, R13, RZ, PT ;  /* 0x000000ff0d00720c */ /* 0x000fe20003f46270 */
[----:B-1----:R-:W-:Y:S01]  /*1790*/  IMAD.MOV.U32 R3, RZ, RZ, R25 ;  /* 0x000000ffff037224 */ /* 0x002fe200078e0019 */
[----:B------:R-:W-:Y:S01]  /*17a0*/  LOP3.LUT R13, R4, 0xc0, RZ, 0xfc, !PT ;  /* 0x000000c0040d7812 */ /* 0x000fe200078efcff */
[----:B------:R-:W-:Y:S01]  /*17b0*/  @!P1 IMAD.MOV R27, RZ, RZ, -R27 ;  /* 0x000000ffff1b9224 */ /* 0x000fe200078e0a1b */
[C---:B------:R-:W-:Y:S01]  /*17c0*/  ISETP.GT.U32.AND P1, PT, R0.reuse, R16, PT ;  /* 0x000000100000720c */ /* 0x040fe20003f24070 */
[----:B------:R-:W-:Y:S01]  /*17d0*/  @!P4 IMAD.MOV R3, RZ, RZ, -R3 ;  /* 0x000000ffff03c224 */ /* 0x000fe200078e0a03 */
[----:B------:R-:W-:Y:S01]  /*17e0*/  ISETP.GT.U32.AND P4, PT, R0, R5, PT ;  /* 0x000000050000720c */ /* 0x000fe20003f84070 */
[----:B------:R-:W-:Y:S01]  /*17f0*/  IMAD.MOV R26, RZ, RZ, -R26 ;  /* 0x000000ffff1a7224 */ /* 0x000fe200078e0a1a */
[----:B------:R-:W-:Y:S01]  /*1800*/  IABS R22, R13 ;  /* 0x0000000d00167213 */ /* 0x000fe20000000000 */
[--C-:B------:R-:W-:Y:S01]  /*1810*/  @!P6 IMAD.IADD R17, R17, 0x1, -R0.reuse ;  /* 0x000000011111e824 */ /* 0x100fe200078e0a00 */
[----:B------:R1:W-:Y:S03]  /*1820*/  STL [R1+0x6c], R3 ;  /* 0x00006c0301007387 */ /* 0x0003e60000100800 */
[----:B------:R-:W-:Y:S01]  /*1830*/  IMAD.HI.U32 R24, R2, R22, RZ ;  /* 0x0000001602187227 */ /* 0x000fe200078e00ff */
[----:B------:R-:W-:Y:S01]  /*1840*/  ISETP.GT.U32.AND P6, PT, R0, R17, PT ;  /* 0x000000110000720c */ /* 0x000fe20003fc4070 */
[----:B------:R2:W-:Y:S02]  /*1850*/  STL [R1+0x50], R27 ;  /* 0x0000501b01007387 */ /* 0x0005e40000100800 */
[----:B------:R-:W-:-:S02]  /*1860*/  @!P1 IMAD.IADD R16, R16, 0x1, -R0 ;  /* 0x0000000110109824 */ /* 0x000fc400078e0a00 */
[----:B------:R-:W-:Y:S02]  /*1870*/  @!P4 IMAD.IADD R5, R5, 0x1, -R0 ;  /* 0x000000010505c824 */ /* 0x000fe400078e0a00 */
[----:B-1----:R-:W-:Y:S01]  /*1880*/  IMAD.MOV.U32 R3, RZ, RZ, R19 ;  /* 0x000000ffff037224 */ /* 0x002fe200078e0013 */
[C---:B------:R-:W-:Y:S01]  /*1890*/  ISETP.GT.U32.AND P1, PT, R0.reuse, R16, PT ;  /* 0x000000100000720c */ /* 0x040fe20003f24070 */
[----:B------:R-:W-:Y:S02]  /*18a0*/  IMAD.MOV.U32 R19, RZ, RZ, R6 ;  /* 0x000000ffff137224 */ /* 0x000fe400078e0006 */
[----:B------:R-:W-:Y:S01]  /*18b0*/  IMAD R6, R0, R26, R23 ;  /* 0x0000001a00067224 */ /* 0x000fe200078e0217 */
[----:B--2---:R-:W-:Y:S01]  /*18c0*/  LOP3.LUT R27, R4, 0x188, RZ, 0xfc, !PT ;  /* 0x00000188041b7812 */ /* 0x004fe200078efcff */
[----:B------:R-:W-:Y:S01]  /*18d0*/  @!P5 IMAD.MOV R3, RZ, RZ, -R3 ;  /* 0x000000ffff03d224 */ /* 0x000fe200078e0a03 */
[----:B------:R-:W-:Y:S01]  /*18e0*/  ISETP.GE.AND P5, PT, R21, RZ, PT ;  /* 0x000000ff1500720c */ /* 0x000fe20003fa6270 */
[----:B------:R-:W-:Y:S01]  /*18f0*/  IMAD.HI.U32 R21, R2, R19, RZ ;  /* 0x0000001302157227 */ /* 0x000fe200078e00ff */
[----:B------:R-:W-:-:S02]  /*1900*/  ISETP.GT.U32.AND P4, PT, R0, R6, PT ;  /* 0x000000060000720c */ /* 0x000fc40003f84070 */
[----:B------:R1:W-:Y:S01]  /*1910*/  STL [R1+0x4c], R3 ;  /* 0x00004c0301007387 */ /* 0x0003e20000100800 */
[----:B------:R-:W-:Y:S01]  /*1920*/  @!P6 IMAD.IADD R17, R17, 0x1, -R0 ;  /* 0x000000011111e824 */ /* 0x000fe200078e0a00 */
[----:B------:R-:W-:Y:S01]  /*1930*/  ISETP.GE.AND P6, PT, R12, RZ, PT ;  /* 0x000000ff0c00720c */ /* 0x000fe20003fc6270 */
[----:B------:R-:W-:Y:S01]  /*1940*/  IMAD.MOV R21, RZ, RZ, -R21 ;  /* 0x000000ffff157224 */ /* 0x000fe200078e0a15 */
[C---:B------:R-:W-:Y:S01]  /*1950*/  LOP3.LUT R12, R4.reuse, 0xd0, RZ, 0xfc, !PT ;  /* 0x000000d0040c7812 */ /* 0x040fe200078efcff */
[----:B------:R-:W-:Y:S01]  /*1960*/  IMAD.MOV R24, RZ, RZ, -R24 ;  /* 0x000000ffff187224 */ /* 0x000fe200078e0a18 */
[----:B------:R-:W-:Y:S01]  /*1970*/  LOP3.LUT R26, R4, 0x1a0, RZ, 0xfc, !PT ;  /* 0x000001a0041a7812 */ /* 0x000fe200078efcff */
[----:B------:R-:W-:-:S04]  /*1980*/  IMAD.HI.U32 R23, R2, R18, RZ ;  /* 0x0000001202177227 */ /* 0x000fc800078e00ff */
[----:B-1----:R-:W-:Y:S02]  /*1990*/  IMAD.MOV.U32 R3, RZ, RZ, R5 ;  /* 0x000000ffff037224 */ /* 0x002fe400078e0005 */
[----:B------:R-:W-:Y:S02]  /*19a0*/  @!P4 IMAD.IADD R6, R6, 0x1, -R0 ;  /* 0x000000010606c824 */ /* 0x000fe400078e0a00 */
[C---:B------:R-:W-:Y:S02]  /*19b0*/  IMAD R21, R0.reuse, R21, R19 ;  /* 0x0000001500157224 */ /* 0x040fe400078e0213 */
[C---:B------:R-:W-:Y:S01]  /*19c0*/  IMAD R19, R0.reuse, R24, R22 ;  /* 0x0000001800137224 */ /* 0x040fe200078e0216 */
[----:B------:R-:W-:Y:S01]  /*19d0*/  IABS R22, R12 ;  /* 0x0000000c00167213 */ /* 0x000fe20000000000 */
[----:B------:R-:W-:Y:S01]  /*19e0*/  @!P2 IMAD.MOV R3, RZ, RZ, -R3 ;  /* 0x000000ffff03a224 */ /* 0x000fe200078e0a03 */
[C---:B------:R-:W-:Y:S01]  /*19f0*/  ISETP.GT.U32.AND P4, PT, R0.reuse, R6, PT ;  /* 0x000000060000720c */ /* 0x040fe20003f84070 */
[----:B------:R-:W-:Y:S01]  /*1a00*/  IMAD.MOV R23, RZ, RZ, -R23 ;  /* 0x000000ffff177224 */ /* 0x000fe200078e0a17 */
[----:B------:R-:W-:Y:S01]  /*1a10*/  ISETP.GT.U32.AND P2, PT, R0, R21, PT ;  /* 0x000000150000720c */ /* 0x000fe20003f44070 */
[----:B------:R-:W-:Y:S01]  /*1a20*/  @!P1 IMAD.IADD R16, R16, 0x1, -R0 ;  /* 0x0000000110109824 */ /* 0x000fe200078e0a00 */
[----:B------:R1:W-:Y:S01]  /*1a30*/  STL [R1+0x30], R3 ;  /* 0x0000300301007387 */ /* 0x0003e20000100800 */
[C---:B------:R-:W-:Y:S01]  /*1a40*/  IMAD R5, R0.reuse, R23, R18 ;  /* 0x0000001700057224 */ /* 0x040fe200078e0212 */
[----:B------:R-:W-:Y:S01]  /*1a50*/  ISETP.GT.U32.AND P1, PT, R0, R19, PT ;  /* 0x000000130000720c */ /* 0x000fe20003f24070 */
[----:B------:R-:W-:-:S02]  /*1a60*/  IMAD.MOV.U32 R18, RZ, RZ, R22 ;  /* 0x000000ffff127224 */ /* 0x000fc400078e0016 */
[----:B------:R-:W-:Y:S02]  /*1a70*/  IMAD.MOV.U32 R22, RZ, RZ, R17 ;  /* 0x000000ffff167224 */ /* 0x000fe400078e0011 */
[----:B------:R-:W-:-:S04]  /*1a80*/  IMAD.HI.U32 R17, R2, R18, RZ ;  /* 0x0000001202117227 */ /* 0x000fc800078e00ff */
[----:B-1----:R-:W-:Y:S02]  /*1a90*/  IMAD.MOV.U32 R3, RZ, RZ, R16 ;  /* 0x000000ffff037224 */ /* 0x002fe400078e0010 */
[----:B------:R-:W-:Y:S01]  /*1aa0*/  @!P5 IMAD.MOV R22, RZ, RZ, -R22 ;  /* 0x000000ffff16d224 */ /* 0x000fe200078e0a16 */
[----:B------:R-:W-:Y:S01]  /*1ab0*/  ISETP.GE.AND P5, PT, R15, RZ, PT ;  /* 0x000000ff0f00720c */ /* 0x000fe20003fa6270 */
[----:B------:R-:W-:Y:S01]  /*1ac0*/  @!P6 IMAD.MOV R3, RZ, RZ, -R3 ;  /* 0x000000ffff03e224 */ /* 0x000fe200078e0a03 */
[----:B------:R-:W-:Y:S01]  /*1ad0*/  ISETP.GT.U32.AND P6, PT, R0, R5, PT ;  /* 0x000000050000720c */ /* 0x000fe20003fc4070 */
[--C-:B------:R-:W-:Y:S01]  /*1ae0*/  @!P4 IMAD.IADD R6, R6, 0x1, -R0.reuse ;  /* 0x000000010606c824 */ /* 0x100fe200078e0a00 */
[----:B------:R-:W-:Y:S01]  /*1af0*/  LOP3.LUT R15, R4, 0xd8, RZ, 0xfc, !PT ;  /* 0x000000d8040f7812 */ /* 0x000fe200078efcff */
[--C-:B------:R-:W-:Y:S01]  /*1b00*/  @!P2 IMAD.IADD R21, R21, 0x1, -R0.reuse ;  /* 0x000000011515a824 */ /* 0x100fe200078e0a00 */
[----:B------:R-:W-:Y:S01]  /*1b10*/  ISETP.GE.AND P4, PT, R14, RZ, PT ;  /* 0x000000ff0e00720c */ /* 0x000fe20003f86270 */
[----:B------:R-:W-:Y:S01]  /*1b20*/  @!P1 IMAD.IADD R19, R19, 0x1, -R0 ;  /* 0x0000000113139824 */ /* 0x000fe200078e0a00 */
[----:B------:R-:W-:Y:S01]  /*1b30*/  IABS R14, R15 ;  /* 0x0000000f000e7213 */ /* 0x000fe20000000000 */
[----:B------:R1:W-:Y:S01]  /*1b40*/  STL [R1+0x2c], R22 ;  /* 0x00002c1601007387 */ /* 0x0003e20000100800 */
[----:B------:R-:W-:Y:S01]  /*1b50*/  ISETP.GE.AND P2, PT, R13, RZ, PT ;  /* 0x000000ff0d00720c */ /* 0x000fe20003f46270 */
[----:B------:R-:W-:Y:S01]  /*1b60*/  IMAD.MOV R17, RZ, RZ, -R17 ;  /* 0x000000ffff117224 */ /* 0x000fe200078e0a11 */
[C---:B------:R-:W-:Y:S01]  /*1b70*/  ISETP.GT.U32.AND P1, PT, R0.reuse, R21, PT ;  /* 0x000000150000720c */ /* 0x040fe20003f24070 */
[----:B------:R-:W-:Y:S01]  /*1b80*/  IMAD.MOV.U32 R13, RZ, RZ, R14 ;  /* 0x000000ffff0d7224 */ /* 0x000fe200078e000e */
[----:B------:R2:W-:Y:S01]  /*1b90*/  STL [R1+0x74], R3 ;  /* 0x0000740301007387 */ /* 0x0005e20000100800 */
[----:B------:R-:W-:Y:S01]  /*1ba0*/  @!P6 IMAD.IADD R5, R5, 0x1, -R0 ;  /* 0x000000010505e824 */ /* 0x000fe200078e0a00 */
[C---:B------:R-:W-:Y:S01]  /*1bb0*/  ISETP.GT.U32.AND P6, PT, R0.reuse, R19, PT ;  /* 0x000000130000720c */ /* 0x040fe20003fc4070 */
[----:B------:R-:W-:Y:S01]  /*1bc0*/  IMAD R16, R0, R17, R18 ;  /* 0x0000001100107224 */ /* 0x000fe200078e0212 */
[----:B------:R-:W-:Y:S01]  /*1bd0*/  LOP3.LUT R17, R4, 0xe0, RZ, 0xfc, !PT ;  /* 0x000000e004117812 */ /* 0x000fe200078efcff */
[----:B-1----:R-:W-:Y:S01]  /*1be0*/  IMAD.HI.U32 R22, R2, R13, RZ ;  /* 0x0000000d02167227 */ /* 0x002fe200078e00ff */
[----:B------:R-:W-:-:S02]  /*1bf0*/  LOP3.LUT R14, R4, 0xe8, RZ, 0xfc, !PT ;  /* 0x000000e8040e7812 */ /* 0x000fc400078efcff */
[----:B------:R-:W-:Y:S01]  /*1c00*/  IABS R18, R17 ;  /* 0x0000001100127213 */ /* 0x000fe20000000000 */
[----:B------:R-:W-:Y:S01]  /*1c10*/  IMAD.MOV R22, RZ, RZ, -R22 ;  /* 0x000000ffff167224 */ /* 0x000fe200078e0a16 */
[----:B------:R-:W-:Y:S01]  /*1c20*/  IABS R24, R14 ;  /* 0x0000000e00187213 */ /* 0x000fe20000000000 */
[----:B--2---:R-:W-:Y:S01]  /*1c30*/  IMAD.MOV.U32 R3, RZ, RZ, R6 ;  /* 0x000000ffff037224 */ /* 0x004fe200078e0006 */
[----:B------:R-:W-:Y:S01]  /*1c40*/  LOP3.LUT R6, R4, 0xf0, RZ, 0xfc, !PT ;  /* 0x000000f004067812 */ /* 0x000fe200078efcff */
[C---:B------:R-:W-:Y:S02]  /*1c50*/  IMAD R13, R0.reuse, R22, R13 ;  /* 0x00000016000d7224 */ /* 0x040fe400078e020d */
[--C-:B------:R-:W-:Y:S01]  /*1c60*/  @!P6 IMAD.IADD R19, R19, 0x1, -R0.reuse ;  /* 0x000000011313e824 */ /* 0x100fe200078e0a00 */
[----:B------:R-:W-:Y:S01]  /*1c70*/  IABS R22, R6 ;  /* 0x0000000600167213 */ /* 0x000fe20000000000 */
[----:B------:R-:W-:Y:S01]  /*1c80*/  @!P1 IMAD.IADD R21, R21, 0x1, -R0 ;  /* 0x0000000115159824 */ /* 0x000fe200078e0a00 */
[C---:B------:R-:W-:Y:S01]  /*1c90*/  ISETP.GT.U32.AND P6, PT, R0.reuse, R13, PT ;  /* 0x0000000d0000720c */ /* 0x040fe20003fc4070 */
[----:B------:R-:W-:Y:S01]  /*1ca0*/  @!P5 IMAD.MOV R3, RZ, RZ, -R3 ;  /* 0x000000ffff03d224 */ /* 0x000fe200078e0a03 */
[----:B------:R-:W-:Y:S01]  /*1cb0*/  ISETP.GT.U32.AND P1, PT, R0, R16, PT ;  /* 0x000000100000720c */ /* 0x000fe20003f24070 */
[----:B------:R-:W-:Y:S01]  /*1cc0*/  IMAD.HI.U32 R23, R2, R18, RZ ;  /* 0x0000001202177227 */ /* 0x000fe200078e00ff */
[----:B------:R-:W-:-:S02]  /*1cd0*/  ISETP.GT.U32.AND P5, PT, R0, R5, PT ;  /* 0x000000050000720c */ /* 0x000fc40003fa4070 */
[----:B------:R1:W-:Y:S01]  /*1ce0*/  STL [R1+0x88], R3 ;  /* 0x0000880301007387 */ /* 0x0003e20000100800 */
[----:B------:R-:W-:Y:S02]  /*1cf0*/  IMAD.MOV R23, RZ, RZ, -R23 ;  /* 0x000000ffff177224 */ /* 0x000fe400078e0a17 */
[----:B------:R-:W-:-:S04]  /*1d00*/  IMAD.MOV.U32 R25, RZ, RZ, R21 ;  /* 0x000000ffff197224 */ /* 0x000fc800078e0015 */
[--C-:B------:R-:W-:Y:S02]  /*1d10*/  @!P6 IMAD.IADD R13, R13, 0x1, -R0.reuse ;  /* 0x000000010d0de824 */ /* 0x100fe400078e0a00 */
[----:B------:R-:W-:Y:S01]  /*1d20*/  @!P1 IMAD.IADD R16, R16, 0x1, -R0 ;  /* 0x0000000110109824 */ /* 0x000fe200078e0a00 */
[----:B------:R-:W-:Y:S01]  /*1d30*/  ISETP.GE.AND P1, PT, R12, RZ, PT ;  /* 0x000000ff0c00720c */ /* 0x000fe20003f26270 */
[C---:B------:R-:W-:Y:S01]  /*1d40*/  IMAD R12, R0.reuse, R23, R18 ;  /* 0x00000017000c7224 */ /* 0x040fe200078e0212 */
[----:B------:R-:W-:Y:S01]  /*1d50*/  ISETP.GT.U32.AND P6, PT, R0, R13, PT ;  /* 0x0000000d0000720c */ /* 0x000fe20003fc4070 */
[----:B------:R-:W-:Y:S01]  /*1d60*/  IMAD.HI.U32 R18, R2, R22, RZ ;  /* 0x0000001602127227 */ /* 0x000fe200078e00ff */
[----:B------:R-:W-:-:S03]  /*1d70*/  LOP3.LUT R23, R4, 0xf8, RZ, 0xfc, !PT ;  /* 0x000000f804177812 */ /* 0x000fc600078efcff */
[----:B------:R-:W-:Y:S01]  /*1d80*/  @!P5 IMAD.IADD R5, R5, 0x1, -R0 ;  /* 0x000000010505d824 */ /* 0x000fe200078e0a00 */
[----:B------:R-:W-:Y:S01]  /*1d90*/  ISETP.GE.AND P5, PT, R20, RZ, PT ;  /* 0x000000ff1400720c */ /* 0x000fe20003fa6270 */
[----:B-1----:R-:W-:Y:S02]  /*1da0*/  IMAD.MOV.U32 R3, RZ, RZ, R19 ;  /* 0x000000ffff037224 */ /* 0x002fe400078e0013 */
[----:B------:R-:W-:Y:S01]  /*1db0*/  @!P4 IMAD.MOV R25, RZ, RZ, -R25 ;  /* 0x000000ffff19c224 */ /* 0x000fe200078e0a19 */
[C---:B------:R-:W-:Y:S01]  /*1dc0*/  ISETP.GT.U32.AND P4, PT, R0.reuse, R16, PT ;  /* 0x000000100000720c */ /* 0x040fe20003f84070 */
[----:B------:R-:W-:Y:S02]  /*1dd0*/  IMAD.MOV R18, RZ, RZ, -R18 ;  /* 0x000000ffff127224 */ /* 0x000fe400078e0a12 */
[----:B------:R-:W-:Y:S01]  /*1de0*/  @!P2 IMAD.MOV R3, RZ, RZ, -R3 ;  /* 0x000000ffff03a224 */ /* 0x000fe200078e0a03 */
[----:B------:R1:W-:Y:S01]  /*1df0*/  STL [R1+0x70], R25 ;  /* 0x0000701901007387 */ /* 0x0003e20000100800 */
[C---:B------:R-:W-:Y:S01]  /*1e00*/  IMAD R22, R0.reuse, R18, R22 ;  /* 0x0000001200167224 */ /* 0x040fe200078e0216 */
[----:B------:R-:W-:Y:S01]  /*1e10*/  ISETP.GT.U32.AND P2, PT, R0, R12, PT ;  /* 0x0000000c0000720c */ /* 0x000fe20003f44070 */
[----:B------:R-:W-:Y:S01]  /*1e20*/  IMAD.HI.U32 R20, R2, R24, RZ ;  /* 0x0000001802147227 */ /* 0x000fe200078e00ff */
[----:B------:R2:W-:Y:S03]  /*1e30*/  STL [R1+0x80], R3 ;  /* 0x0000800301007387 */ /* 0x0005e60000100800 */
[----:B------:R-:W-:Y:S01]  /*1e40*/  @!P6 IMAD.IADD R13, R13, 0x1, -R0 ;  /* 0x000000010d0de824 */ /* 0x000fe200078e0a00 */
[----:B------:R-:W-:Y:S01]  /*1e50*/  ISETP.GT.U32.AND P6, PT, R0, R22, PT ;  /* 0x000000160000720c */ /* 0x000fe20003fc4070 */
[----:B------:R-:W-:Y:S01]  /*1e60*/  IMAD.MOV R20, RZ, RZ, -R20 ;  /* 0x000000ffff147224 */ /* 0x000fe200078e0a14 */
[----:B-1----:R-:W-:Y:S01]  /*1e70*/  LOP3.LUT R25, R4, 0x1a8, RZ, 0xfc, !PT ;  /* 0x000001a804197812 */ /* 0x002fe200078efcff */
[----:B------:R-:W-:Y:S01]  /*1e80*/  @!P4 IMAD.IADD R16, R16, 0x1, -R0 ;  /* 0x000000011010c824 */ /* 0x000fe200078e0a00 */
[----:B------:R-:W-:Y:S01]  /*1e90*/  ISETP.GE.AND P4, PT, R15, RZ, PT ;  /* 0x000000ff0f00720c */ /* 0x000fe20003f86270 */
[----:B------:R-:W-:Y:S01]  /*1ea0*/  IMAD R24, R0, R20, R24 ;  /* 0x0000001400187224 */ /* 0x000fe200078e0218 */
[----:B------:R-:W-:Y:S01]  /*1eb0*/  IABS R20, R23 ;  /* 0x0000001700147213 */ /* 0x000fe20000000000 */
[----:B--2---:R-:W-:Y:S01]  /*1ec0*/  IMAD.MOV.U32 R3, RZ, RZ, R5 ;  /* 0x000000ffff037224 */ /* 0x004fe200078e0005 */
[----:B------:R-:W-:Y:S01]  /*1ed0*/  LOP3.LUT R5, R4, 0x100, RZ, 0xfc, !PT ;  /* 0x0000010004057812 */ /* 0x000fe200078efcff */
[--C-:B------:R-:W-:Y:S01]  /*1ee0*/  @!P2 IMAD.IADD R12, R12, 0x1, -R0.reuse ;  /* 0x000000010c0ca824 */ /* 0x100fe200078e0a00 */
[----:B------:R-:W-:Y:S01]  /*1ef0*/  ISETP.GE.AND P2, PT, R17, RZ, PT ;  /* 0x000000ff1100720c */ /* 0x000fe20003f46270 */
[----:B------:R-:W-:Y:S01]  /*1f00*/  @!P5 IMAD.MOV R3, RZ, RZ, -R3 ;  /* 0x000000ffff03d224 */ /* 0x000fe200078e0a03 */
[----:B------:R-:W-:Y:S01]  /*1f10*/  ISETP.GT.U32.AND P5, PT, R0, R24, PT ;  /* 0x000000180000720c */ /* 0x000fe20003fa4070 */
[----:B------:R-:W-:Y:S01]  /*1f20*/  @!P6 IMAD.IADD R22, R22, 0x1, -R0 ;  /* 0x000000011616e824 */ /* 0x000fe200078e0a00 */
[----:B------:R-:W-:-:S02]  /*1f30*/  IABS R15, R5 ;  /* 0x00000005000f7213 */ /* 0x000fc40000000000 */
[----:B------:R1:W-:Y:S01]  /*1f40*/  STL [R1+0x84], R3 ;  /* 0x0000840301007387 */ /* 0x0003e20000100800 */
[----:B------:R-:W-:Y:S02]  /*1f50*/  LOP3.LUT R17, R4, 0x108, RZ, 0xfc, !PT ;  /* 0x0000010804117812 */ /* 0x000fe400078efcff */
[----:B------:R-:W-:Y:S02]  /*1f60*/  ISETP.GT.U32.AND P6, PT, R0, R22, PT ;  /* 0x000000160000720c */ /* 0x000fe40003fc4070 */
[----:B------:R-:W-:-:S04]  /*1f70*/  IABS R19, R17 ;  /* 0x0000001100137213 */ /* 0x000fc80000000000 */
[----:B------:R-:W-:Y:S01]  /*1f80*/  @!P5 IMAD.IADD R24, R24, 0x1, -R0 ;  /* 0x000000011818d824 */ /* 0x000fe200078e0a00 */
[----:B------:R-:W-:Y:S01]  /*1f90*/  ISETP.GT.U32.AND P5, PT, R0, R12, PT ;  /* 0x0000000c0000720c */ /* 0x000fe20003fa4070 */
[----:B-1----:R-:W-:Y:S02]  /*1fa0*/  IMAD.MOV.U32 R3, RZ, RZ, R16 ;  /* 0x000000ffff037224 */ /* 0x002fe400078e0010 */
[----:B------:R-:W-:-:S04]  /*1fb0*/  IMAD.HI.U32 R16, R2, R20, RZ ;  /* 0x0000001402107227 */ /* 0x000fc800078e00ff */
[----:B------:R-:W-:Y:S01]  /*1fc0*/  @!P1 IMAD.MOV R3, RZ, RZ, -R3 ;  /* 0x000000ffff039224 */ /* 0x000fe200078e0a03 */
[----:B------:R-:W-:Y:S01]  /*1fd0*/  ISETP.GT.U32.AND P1, PT, R0, R24, PT ;  /* 0x000000180000720c */ /* 0x000fe20003f24070 */
[----:B------:R-:W-:Y:S02]  /*1fe0*/  IMAD.MOV R16, RZ, RZ, -R16 ;  /* 0x000000ffff107224 */ /* 0x000fe400078e0a10 */
[----:B------:R-:W-:Y:S01]  /*1ff0*/  @!P6 IMAD.IADD R22, R22, 0x1, -R0 ;  /* 0x000000011616e824 */ /* 0x000fe200078e0a00 */
[----:B------:R1:W-:Y:S01]  /*2000*/  STL [R1+0xb4], R3 ;  /* 0x0000b40301007387 */ /* 0x0003e20000100800 */
[----:B------:R-:W-:Y:S01]  /*2010*/  IMAD R20, R0, R16, R20 ;  /* 0x0000001000147224 */ /* 0x000fe200078e0214 */
[----:B------:R-:W-:Y:S01]  /*2020*/  LOP3.LUT R16, R4, 0x110, RZ, 0xfc, !PT ;  /* 0x0000011004107812 */ /* 0x000fe200078efcff */
[----:B------:R-:W-:Y:S02]  /*2030*/  @!P5 IMAD.IADD R12, R12, 0x1, -R0 ;  /* 0x000000010c0cd824 */ /* 0x000fe400078e0a00 */
[----:B------:R-:W-:Y:S01]  /*2040*/  IMAD.HI.U32 R21, R2, R19, RZ ;  /* 0x0000001302157227 */ /* 0x000fe200078e00ff */
[----:B------:R-:W-:-:S03]  /*2050*/  ISETP.GT.U32.AND P5, PT, R0, R20, PT ;  /* 0x000000140000720c */ /* 0x000fc60003fa4070 */
[----:B------:R-:W-:Y:S01]  /*2060*/  @!P1 IMAD.IADD R24, R24, 0x1, -R0 ;  /* 0x0000000118189824 */ /* 0x000fe200078e0a00 */
[----:B------:R-:W-:Y:S01]  /*2070*/  ISETP.GE.AND P1, PT, R6, RZ, PT ;  /* 0x000000ff0600720c */ /* 0x000fe20003f26270 */
[----:B-1----:R-:W-:Y:S01]  /*2080*/  IMAD.MOV.U32 R3, RZ, RZ, R13 ;  /* 0x000000ffff037224 */ /* 0x002fe200078e000d */
[----:B------:R-:W-:Y:S01]  /*2090*/  LOP3.LUT R6, R4, 0x118, RZ, 0xfc, !PT ;  /* 0x0000011804067812 */ /* 0x000fe200078efcff */
[----:B------:R-:W-:-:S03]  /*20a0*/  IMAD.HI.U32 R13, R2, R15, RZ ;  /* 0x0000000f020d7227 */ /* 0x000fc600078e00ff */
[----:B------:R-:W-:Y:S01]  /*20b0*/  IABS R18, R6 ;  /* 0x0000000600127213 */ /* 0x000fe20000000000 */
[----:B------:R-:W-:Y:S02]  /*20c0*/  IMAD.MOV R13, RZ, RZ, -R13 ;  /* 0x000000ffff0d7224 */ /* 0x000fe400078e0a0d */
[----:B------:R-:W-:Y:S01]  /*20d0*/  @!P4 IMAD.MOV R3, RZ, RZ, -R3 ;  /* 0x000000ffff03c224 */ /* 0x000fe200078e0a03 */
[----:B------:R-:W-:Y:S01]  /*20e0*/  ISETP.GE.AND P4, PT, R14, RZ, PT ;  /* 0x000000ff0e00720c */ /* 0x000fe20003f86270 */
[----:B------:R-:W-:Y:S01]  /*20f0*/  IMAD R15, R0, R13, R15 ;  /* 0x0000000d000f7224 */ /* 0x000fe200078e020f */
[----:B------:R-:W-:Y:S01]  /*2100*/  IABS R14, R16 ;  /* 0x00000010000e7213 */ /* 0x000fe20000000000 */
[----:B------:R-:W-:Y:S01]  /*2110*/  @!P5 IMAD.IADD R20, R20, 0x1, -R0 ;  /* 0x000000011414d824 */ /* 0x000fe200078e0a00 */
[----:B------:R1:W-:Y:S01]  /*2120*/  STL [R1+0x98], R3 ;  /* 0x0000980301007387 */ /* 0x0003e20000100800 */
[----:B------:R-:W-:Y:S01]  /*2130*/  IMAD.MOV R21, RZ, RZ, -R21 ;  /* 0x000000ffff157224 */ /* 0x000fe200078e0a15 */
[----:B------:R-:W-:-:S02]  /*2140*/  ISETP.GT.U32.AND P6, PT, R0, R15, PT ;  /* 0x0000000f0000720c */ /* 0x000fc40003fc4070 */
[----:B------:R-:W-:Y:S01]  /*2150*/  ISETP.GE.AND P5, PT, R23, RZ, PT ;  /* 0x000000ff1700720c */ /* 0x000fe20003fa6270 */
[----:B------:R-:W-:Y:S01]  /*2160*/  IMAD R19, R0, R21, R19 ;  /* 0x0000001500137224 */ /* 0x000fe200078e0213 */
[----:B------:R-:W-:Y:S01]  /*2170*/  LOP3.LUT R13, R4, 0x120, RZ, 0xfc, !PT ;  /* 0x00000120040d7812 */ /* 0x000fe200078efcff */
[----:B------:R-:W-:-:S03]  /*2180*/  IMAD.HI.U32 R21, R2, R14, RZ ;  /* 0x0000000e02157227 */ /* 0x000fc600078e00ff */
[----:B------:R-:W-:Y:S01]  /*2190*/  IABS R23, R13 ;  /* 0x0000000d00177213 */ /* 0x000fe20000000000 */
[----:B-1----:R-:W-:Y:S02]  /*21a0*/  IMAD.MOV.U32 R3, RZ, RZ, R12 ;  /* 0x000000ffff037224 */ /* 0x002fe400078e000c */
[----:B------:R-:W-:-:S04]  /*21b0*/  IMAD.HI.U32 R12, R2, R18, RZ ;  /* 0x00000012020c7227 */ /* 0x000fc800078e00ff */
[----:B------:R-:W-:Y:S02]  /*21c0*/  @!P6 IMAD.IADD R15, R15, 0x1, -R0 ;  /* 0x000000010f0fe824 */ /* 0x000fe400078e0a00 */
[----:B------:R-:W-:Y:S01]  /*21d0*/  @!P2 IMAD.MOV R3, RZ, RZ, -R3 ;  /* 0x000000ffff03a224 */ /* 0x000fe200078e0a03 */
[C---:B------:R-:W-:Y:S01]  /*21e0*/  ISETP.GT.U32.AND P2, PT, R0.reuse, R20, PT ;  /* 0x000000140000720c */ /* 0x040fe20003f44070 */
[----:B------:R-:W-:Y:S01]  /*21f0*/  IMAD.MOV R12, RZ, RZ, -R12 ;  /* 0x000000ffff0c7224 */ /* 0x000fe200078e0a0c */
[C---:B------:R-:W-:Y:S01]  /*2200*/  ISETP.GT.U32.AND P6, PT, R0.reuse, R15, PT ;  /* 0x0000000f0000720c */ /* 0x040fe20003fc4070 */
[----:B------:R-:W-:Y:S01]  /*2210*/  IMAD.MOV R21, RZ, RZ, -R21 ;  /* 0x000000ffff157224 */ /* 0x000fe200078e0a15 */
[----:B------:R1:W-:Y:S01]  /*2220*/  STL [R1+0x90], R3 ;  /* 0x0000900301007387 */ /* 0x0003e20000100800 */
[----:B------:R-:W-:Y:S01]  /*2230*/  IMAD R18, R0, R12, R18 ;  /* 0x0000000c00127224 */ /* 0x000fe200078e0212 */
[----:B------:R-:W-:Y:S01]  /*2240*/  LOP3.LUT R12, R4, 0x128, RZ, 0xfc, !PT ;  /* 0x00000128040c7812 */ /* 0x000fe200078efcff */
[----:B------:R-:W-:Y:S01]  /*2250*/  @!P4 IMAD.MOV R24, RZ, RZ, -R24 ;  /* 0x000000ffff18c224 */ /* 0x000fe200078e0a18 */
[C---:B------:R-:W-:Y:S01]  /*2260*/  ISETP.GT.U32.AND P4, PT, R0.reuse, R19, PT ;  /* 0x000000130000720c */ /* 0x040fe20003f84070 */
[----:B------:R-:W-:-:S03]  /*2270*/  IMAD R14, R0, R21, R14 ;  /* 0x00000015000e7224 */ /* 0x000fc600078e020e */
[----:B------:R2:W-:Y:S01]  /*2280*/  STL [R1+0x8c], R24 ;  /* 0x00008c1801007387 */ /* 0x0005e20000100800 */
[--C-:B------:R-:W-:Y:S01]  /*2290*/  @!P2 IMAD.IADD R20, R20, 0x1, -R0.reuse ;  /* 0x000000011414a824 */ /* 0x100fe200078e0a00 */
[C---:B------:R-:W-:Y:S01]  /*22a0*/  ISETP.GT.U32.AND P2, PT, R0.reuse, R14, PT ;  /* 0x0000000e0000720c */ /* 0x040fe20003f44070 */
[----:B------:R-:W-:Y:S01]  /*22b0*/  @!P6 IMAD.IADD R15, R15, 0x1, -R0 ;  /* 0x000000010f0fe824 */ /* 0x000fe200078e0a00 */
[----:B------:R-:W-:Y:S01]  /*22c0*/  ISETP.GT.U32.AND P6, PT, R0, R18, PT ;  /* 0x000000120000720c */ /* 0x000fe20003fc4070 */
[----:B-1----:R-:W-:Y:S01]  /*22d0*/  IMAD.MOV.U32 R3, RZ, RZ, R22 ;  /* 0x000000ffff037224 */ /* 0x002fe200078e0016 */
[----:B------:R-:W-:-:S03]  /*22e0*/  LOP3.LUT R22, R4, 0x130, RZ, 0xfc, !PT ;  /* 0x0000013004167812 */ /* 0x000fc600078efcff */
[----:B------:R-:W-:Y:S01]  /*22f0*/  @!P1 IMAD.MOV R3, RZ, RZ, -R3 ;  /* 0x000000ffff039224 */ /* 0x000fe200078e0a03 */
[----:B------:R-:W-:Y:S01]  /*2300*/  ISETP.GE.AND P1, PT, R5, RZ, PT ;  /* 0x000000ff0500720c */ /* 0x000fe20003f26270 */
[--C-:B------:R-:W-:Y:S01]  /*2310*/  @!P4 IMAD.IADD R19, R19, 0x1, -R0.reuse ;  /* 0x000000011313c824 */ /* 0x100fe200078e0a00 */
[----:B------:R-:W-:Y:S01]  /*2320*/  ISETP.GE.AND P4, PT, R17, RZ, PT ;  /* 0x000000ff1100720c */ /* 0x000fe20003f86270 */
[----:B------:R-:W-:Y:S01]  /*2330*/  IMAD.HI.U32 R5, R2, R23, RZ ;  /* 0x0000001702057227 */ /* 0x000fe200078e00ff */
[----:B------:R1:W-:Y:S01]  /*2340*/  STL [R1+0xa0], R3 ;  /* 0x0000a00301007387 */ /* 0x0003e20000100800 */
[----:B------:R-:W-:Y:S02]  /*2350*/  IABS R17, R12 ;  /* 0x0000000c00117213 */ /* 0x000fe40000000000 */
[--C-:B------:R-:W-:Y:S01]  /*2360*/  @!P6 IMAD.IADD R18, R18, 0x1, -R0.reuse ;  /* 0x000000011212e824 */ /* 0x100fe200078e0a00 */
[----:B--2---:R-:W-:Y:S01]  /*2370*/  IABS R24, R22 ;  /* 0x0000001600187213 */ /* 0x004fe20000000000 */
[----:B------:R-:W-:Y:S01]  /*2380*/  @!P2 IMAD.IADD R14, R14, 0x1, -R0 ;  /* 0x000000010e0ea824 */ /* 0x000fe200078e0a00 */
[----:B------:R-:W-:Y:S01]  /*2390*/  ISETP.GT.U32.AND P2, PT, R0, R19, PT ;  /* 0x000000130000720c */ /* 0x000fe20003f44070 */
[----:B------:R-:W-:-:S02]  /*23a0*/  IMAD.MOV R5, RZ, RZ, -R5 ;  /* 0x000000ffff057224 */ /* 0x000fc400078e0a05 */
[----:B-1----:R-:W-:Y:S01]  /*23b0*/  IMAD.MOV.U32 R3, RZ, RZ, R20 ;  /* 0x000000ffff037224 */ /* 0x002fe200078e0014 */
[----:B------:R-:W-:Y:S01]  /*23c0*/  ISETP.GT.U32.AND P6, PT, R0, R14, PT ;  /* 0x0000000e0000720c */ /* 0x000fe20003fc4070 */
[----:B------:R-:W-:-:S04]  /*23d0*/  IMAD.HI.U32 R20, R2, R17, RZ ;  /* 0x0000001102147227 */ /* 0x000fc800078e00ff */
[----:B------:R-:W-:Y:S01]  /*23e0*/  @!P5 IMAD.MOV R3, RZ, RZ, -R3 ;  /* 0x000000ffff03d224 */ /* 0x000fe200078e0a03 */
[C---:B------:R-:W-:Y:S01]  /*23f0*/  ISETP.GT.U32.AND P5, PT, R0.reuse, R18, PT ;  /* 0x000000120000720c */ /* 0x040fe20003fa4070 */
[----:B------:R-:W-:Y:S02]  /*2400*/  IMAD.MOV R20, RZ, RZ, -R20 ;  /* 0x000000ffff147224 */ /* 0x000fe400078e0a14 */
[C---:B------:R-:W-:Y:S01]  /*2410*/  IMAD R23, R0.reuse, R5, R23 ;  /* 0x0000000500177224 */ /* 0x040fe200078e0217 */
[----:B------:R1:W-:Y:S01]  /*2420*/  STL [R1+0x9c], R3 ;  /* 0x00009c0301007387 */ /* 0x0003e20000100800 */
[----:B------:R-:W-:Y:S01]  /*2430*/  IMAD R17, R0, R20, R17 ;  /* 0x0000001400117224 */ /* 0x000fe200078e0211 */
[----:B------:R-:W-:Y:S01]  /*2440*/  LOP3.LUT R5, R4, 0x138, RZ, 0xfc, !PT ;  /* 0x0000013804057812 */ /* 0x000fe200078efcff */
[--C-:B------:R-:W-:Y:S01]  /*2450*/  @!P2 IMAD.IADD R19, R19, 0x1, -R0.reuse ;  /* 0x000000011313a824 */ /* 0x100fe200078e0a00 */
[----:B------:R-:W-:Y:S01]  /*2460*/  ISETP.GE.AND P2, PT, R16, RZ, PT ;  /* 0x000000ff1000720c */ /* 0x000fe20003f46270 */
[----:B------:R-:W-:Y:S01]  /*2470*/  @!P6 IMAD.IADD R14, R14, 0x1, -R0 ;  /* 0x000000010e0ee824 */ /* 0x000fe200078e0a00 */
[----:B------:R-:W-:-:S02]  /*2480*/  ISETP.GE.AND P6, PT, R6, RZ, PT ;  /* 0x000000ff0600720c */ /* 0x000fc40003fc6270 */
[----:B------:R-:W-:Y:S01]  /*2490*/  IABS R21, R5 ;  /* 0x0000000500157213 */ /* 0x000fe20000000000 */
[----:B------:R-:W-:Y:S01]  /*24a0*/  @!P5 IMAD.IADD R18, R18, 0x1, -R0 ;  /* 0x000000011212d824 */ /* 0x000fe200078e0a00 */
[----:B------:R-:W-:Y:S01]  /*24b0*/  ISETP.GT.U32.AND P5, PT, R0, R17, PT ;  /* 0x000000110000720c */ /* 0x000fe20003fa4070 */
[----:B-1----:R-:W-:Y:S01]  /*24c0*/  IMAD.MOV.U32 R3, RZ, RZ, R15 ;  /* 0x000000ffff037224 */ /* 0x002fe200078e000f */
[----:B------:R-:W-:Y:S01]  /*24d0*/  LOP3.LUT R6, R4, 0x140, RZ, 0xfc, !PT ;  /* 0x0000014004067812 */ /* 0x000fe200078efcff */
[----:B------:R-:W-:Y:S02]  /*24e0*/  IMAD.MOV.U32 R15, RZ, RZ, R24 ;  /* 0x000000ffff0f7224 */ /* 0x000fe400078e0018 */
[----:B------:R-:W-:Y:S01]  /*24f0*/  @!P1 IMAD.MOV R3, RZ, RZ, -R3 ;  /* 0x000000ffff039224 */ /* 0x000fe200078e0a03 */
[----:B------:R-:W-:Y:S01]  /*2500*/  ISETP.GT.U32.AND P1, PT, R0, R23, PT ;  /* 0x000000170000720c */ /* 0x000fe20003f24070 */
[----:B------:R-:W-:-:S03]  /*2510*/  IMAD.HI.U32 R20, R2, R15, RZ ;  /* 0x0000000f02147227 */ /* 0x000fc600078e00ff */
[----:B------:R1:W-:Y:S01]  /*2520*/  STL [R1+0xa4], R3 ;  /* 0x0000a40301007387 */ /* 0x0003e20000100800 */
[----:B------:R-:W-:Y:S02]  /*2530*/  IMAD.MOV R20, RZ, RZ, -R20 ;  /* 0x000000ffff147224 */ /* 0x000fe400078e0a14 */
[----:B------:R-:W-:Y:S02]  /*2540*/  IMAD.MOV.U32 R24, RZ, RZ, R19 ;  /* 0x000000ffff187224 */ /* 0x000fe400078e0013 */
[----:B------:R-:W-:Y:S01]  /*2550*/  IMAD R15, R0, R20, R15 ;  /* 0x00000014000f7224 */ /* 0x000fe200078e020f */
[----:B------:R-:W-:Y:S01]  /*2560*/  IABS R20, R6 ;  /* 0x0000000600147213 */ /* 0x000fe20000000000 */
[----:B------:R-:W-:Y:S02]  /*2570*/  @!P5 IMAD.IADD R17, R17, 0x1, -R0 ;  /* 0x000000011111d824 */ /* 0x000fe400078e0a00 */
[----:B------:R-:W-:-:S04]  /*2580*/  IMAD.HI.U32 R16, R2, R21, RZ ;  /* 0x0000001502107227 */ /* 0x000fc800078e00ff */
[----:B-1----:R-:W-:Y:S02]  /*2590*/  IMAD.MOV.U32 R3, RZ, RZ, R14 ;  /* 0x000000ffff037224 */ /* 0x002fe400078e000e */
[----:B------:R-:W-:Y:S01]  /*25a0*/  @!P4 IMAD.MOV R24, RZ, RZ, -R24 ;  /* 0x000000ffff18c224 */ /* 0x000fe200078e0a18 */
[C---:B------:R-:W-:Y:S01]  /*25b0*/  ISETP.GT.U32.AND P4, PT, R0.reuse, R17, PT ;  /* 0x000000110000720c */ /* 0x040fe20003f84070 */
[----:B------:R-:W-:Y:S01]  /*25c0*/  @!P2 IMAD.MOV R3, RZ, RZ, -R3 ;  /* 0x000000ffff03a224 */ /* 0x000fe200078e0a03 */
[----:B------:R-:W-:Y:S01]  /*25d0*/  ISETP.GT.U32.AND P2, PT, R0, R15, PT ;  /* 0x0000000f0000720c */ /* 0x000fe20003f44070 */
[----:B------:R-:W-:Y:S01]  /*25e0*/  IMAD.MOV R16, RZ, RZ, -R16 ;  /* 0x000000ffff107224 */ /* 0x000fe200078e0a10 */
[----:B------:R-:W-:Y:S01]  /*25f0*/  STL [R1+0xa8], R24 ;  /* 0x0000a81801007387 */ /* 0x000fe20000100800 */
[----:B------:R-:W-:Y:S01]  /*2600*/  @!P1 IMAD.IADD R23, R23, 0x1, -R0 ;  /* 0x0000000117179824 */ /* 0x000fe200078e0a00 */
[----:B------:R-:W-:Y:S01]  /*2610*/  ISETP.GE.AND P1, PT, R13, RZ, PT ;  /* 0x000000ff0d00720c */ /* 0x000fe20003f26270 */
[----:B------:R-:W-:Y:S01]  /*2620*/  IMAD.HI.U32 R14, R2, R20, RZ ;  /* 0x00000014020e7227 */ /* 0x000fe200078e00ff */
[----:B------:R1:W-:Y:S01]  /*2630*/  STL [R1+0xb0], R3 ;  /* 0x0000b00301007387 */ /* 0x0003e20000100800 */
[----:B------:R-:W-:-:S02]  /*2640*/  LOP3.LUT R13, R4, 0x148, RZ, 0xfc, !PT ;  /* 0x00000148040d7812 */ /* 0x000fc400078efcff */
[C---:B------:R-:W-:Y:S01]  /*2650*/  IMAD R21, R0.reuse, R16, R21 ;  /* 0x0000001000157224 */ /* 0x040fe200078e0215 */
[----:B------:R-:W-:Y:S01]  /*2660*/  ISETP.GT.U32.AND P5, PT, R0, R23, PT ;  /* 0x000000170000720c */ /* 0x000fe20003fa4070 */
[----:B------:R-:W-:Y:S01]  /*2670*/  IMAD.MOV R14, RZ, RZ, -R14 ;  /* 0x000000ffff0e7224 */ /* 0x000fe200078e0a0e */
[----:B------:R-:W-:Y:S01]  /*2680*/  LOP3.LUT R16, R4, 0x150, RZ, 0xfc, !PT ;  /* 0x0000015004107812 */ /* 0x000fe200078efcff */
[----:B------:R-:W-:Y:S01]  /*2690*/  @!P2 IMAD.IADD R15, R15, 0x1, -R0 ;  /* 0x000000010f0fa824 */ /* 0x000fe200078e0a00 */
[----:B------:R-:W-:Y:S01]  /*26a0*/  IABS R19, R13 ;  /* 0x0000000d00137213 */ /* 0x000fe20000000000 */
[C---:B------:R-:W-:Y:S02]  /*26b0*/  IMAD R20, R0.reuse, R14, R20 ;  /* 0x0000000e00147224 */ /* 0x040fe400078e0214 */
[----:B-1----:R-:W-:Y:S01]  /*26c0*/  IMAD.MOV.U32 R3, RZ, RZ, R18 ;  /* 0x000000ffff037224 */ /* 0x002fe200078e0012 */
[C---:B------:R-:W-:Y:S01]  /*26d0*/  ISETP.GT.U32.AND P2, PT, R0.reuse, R15, PT ;  /* 0x0000000f0000720c */ /* 0x040fe20003f44070 */
[--C-:B------:R-:W-:Y:S01]  /*26e0*/  @!P4 IMAD.IADD R17, R17, 0x1, -R0.reuse ;  /* 0x000000011111c824 */ /* 0x100fe200078e0a00 */
[C---:B------:R-:W-:Y:S01]  /*26f0*/  ISETP.GT.U32.AND P4, PT, R0.reuse, R20, PT ;  /* 0x000000140000720c */ /* 0x040fe20003f84070 */
[----:B------:R-:W-:Y:S01]  /*2700*/  @!P6 IMAD.MOV R3, RZ, RZ, -R3 ;  /* 0x000000ffff03e224 */ /* 0x000fe200078e0a03 */
[----:B------:R-:W-:Y:S01]  /*2710*/  ISETP.GT.U32.AND P6, PT, R0, R21, PT ;  /* 0x000000150000720c */ /* 0x000fe20003fc4070 */
[----:B------:R-:W-:Y:S01]  /*2720*/  @!P5 IMAD.IADD R23, R23, 0x1, -R0 ;  /* 0x000000011717d824 */ /* 0x000fe200078e0a00 */
[----:B------:R-:W-:Y:S01]  /*2730*/  IABS R18, R16 ;  /* 0x0000001000127213 */ /* 0x000fe20000000000 */
[----:B------:R-:W-:Y:S01]  /*2740*/  IMAD.HI.U32 R24, R2, R19, RZ ;  /* 0x0000001302187227 */ /* 0x000fe200078e00ff */
[----:B------:R1:W-:Y:S01]  /*2750*/  STL [R1+0xac], R3 ;  /* 0x0000ac0301007387 */ /* 0x0003e20000100800 */
[----:B------:R-:W-:-:S02]  /*2760*/  ISETP.GE.AND P5, PT, R12, RZ, PT ;  /* 0x000000ff0c00720c */ /* 0x000fc40003fa6270 */
[----:B------:R-:W-:Y:S01]  /*2770*/  LOP3.LUT R12, R4, 0x158, RZ, 0xfc, !PT ;  /* 0x00000158040c7812 */ /* 0x000fe200078efcff */
[----:B------:R-:W-:-:S04]  /*2780*/  IMAD.HI.U32 R14, R2, R18, RZ ;  /* 0x00000012020e7227 */ /* 0x000fc800078e00ff */
[--C-:B------:R-:W-:Y:S02]  /*2790*/  @!P4 IMAD.IADD R20, R20, 0x1, -R0.reuse ;  /* 0x000000011414c824 */ /* 0x100fe400078e0a00 */
[----:B------:R-:W-:Y:S01]  /*27a0*/  @!P6 IMAD.IADD R21, R21, 0x1, -R0 ;  /* 0x000000011515e824 */ /* 0x000fe200078e0a00 */
[----:B------:R-:W-:Y:S01]  /*27b0*/  ISETP.GE.AND P6, PT, R22, RZ, PT ;  /* 0x000000ff1600720c */ /* 0x000fe20003fc6270 */
[----:B-1----:R-:W-:Y:S01]  /*27c0*/  IMAD.MOV.U32 R3, RZ, RZ, R23 ;  /* 0x000000ffff037224 */ /* 0x002fe200078e0017 */
[----:B------:R-:W-:Y:S01]  /*27d0*/  IABS R22, R12 ;  /* 0x0000000c00167213 */ /* 0x000fe20000000000 */
[----:B------:R-:W-:Y:S01]  /*27e0*/  IMAD.MOV R24, RZ, RZ, -R24 ;  /* 0x000000ffff187224 */ /* 0x000fe200078e0a18 */
[C---:B------:R-:W-:Y:S01]  /*27f0*/  ISETP.GT.U32.AND P4, PT, R0.reuse, R21, PT ;  /* 0x000000150000720c */ /* 0x040fe20003f84070 */
[----:B------:R-:W-:Y:S01]  /*2800*/  @!P1 IMAD.MOV R3, RZ, RZ, -R3 ;  /* 0x000000ffff039224 */ /* 0x000fe200078e0a03 */
[----:B------:R-:W-:Y:S01]  /*2810*/  ISETP.GT.U32.AND P1, PT, R0, R20, PT ;  /* 0x000000140000720c */ /* 0x000fe20003f24070 */
[----:B------:R-:W-:-:S02]  /*2820*/  IMAD.MOV R23, RZ, RZ, -R14 ;  /* 0x000000ffff177224 */ /* 0x000fc400078e0a0e */
[----:B------:R-:W-:Y:S01]  /*2830*/  @!P2 IMAD.IADD R15, R15, 0x1, -R0 ;  /* 0x000000010f0fa824 */ /* 0x000fe200078e0a00 */
[----:B------:R1:W-:Y:S01]  /*2840*/  STL [R1+0x94], R3 ;  /* 0x0000940301007387 */ /* 0x0003e20000100800 */
[----:B------:R-:W-:Y:S02]  /*2850*/  IMAD.MOV.U32 R14, RZ, RZ, R22 ;  /* 0x000000ffff0e7224 */ /* 0x000fe400078e0016 */
[C---:B------:R-:W-:Y:S02]  /*2860*/  IMAD R19, R0.reuse, R24, R19 ;  /* 0x0000001800137224 */ /* 0x040fe400078e0213 */
[C---:B------:R-:W-:Y:S02]  /*2870*/  IMAD R18, R0.reuse, R23, R18 ;  /* 0x0000001700127224 */ /* 0x040fe400078e0212 */
[----:B------:R-:W-:Y:S01]  /*2880*/  IMAD.MOV.U32 R22, RZ, RZ, R17 ;  /* 0x000000ffff167224 */ /* 0x000fe200078e0011 */
[----:B------:R-:W-:Y:S01]  /*2890*/  ISETP.GT.U32.AND P2, PT, R0, R19, PT ;  /* 0x000000130000720c */ /* 0x000fe20003f44070 */
[----:B------:R-:W-:-:S04]  /*28a0*/  IMAD.HI.U32 R17, R2, R14, RZ ;  /* 0x0000000e02117227 */ /* 0x000fc800078e00ff */
[----:B-1----:R-:W-:Y:S02]  /*28b0*/  IMAD.MOV.U32 R3, RZ, RZ, R15 ;  /* 0x000000ffff037224 */ /* 0x002fe400078e000f */
[----:B------:R-:W-:Y:S01]  /*28c0*/  @!P5 IMAD.MOV R22, RZ, RZ, -R22 ;  /* 0x000000ffff16d224 */ /* 0x000fe200078e0a16 */
[----:B------:R-:W-:Y:S01]  /*28d0*/  ISETP.GE.AND P5, PT, R5, RZ, PT ;  /* 0x000000ff0500720c */ /* 0x000fe20003fa6270 */
[----:B------:R-:W-:Y:S01]  /*28e0*/  @!P6 IMAD.MOV R3, RZ, RZ, -R3 ;  /* 0x000000ffff03e224 */ /* 0x000fe200078e0a03 */
[----:B------:R-:W-:Y:S01]  /*28f0*/  ISETP.GT.U32.AND P6, PT, R0, R18, PT ;  /* 0x000000120000720c */ /* 0x000fe20003fc4070 */
[----:B------:R-:W-:Y:S01]  /*2900*/  IMAD.MOV R17, RZ, RZ, -R17 ;  /* 0x000000ffff117224 */ /* 0x000fe200078e0a11 */
[----:B------:R1:W-:Y:S01]  /*2910*/  STL [R1+0x68], R22 ;  /* 0x0000681601007387 */ /* 0x0003e20000100800 */
[--C-:B------:R-:W-:Y:S01]  /*2920*/  @!P4 IMAD.IADD R21, R21, 0x1, -R0.reuse ;  /* 0x000000011515c824 */ /* 0x100fe200078e0a00 */
[----:B------:R-:W-:Y:S01]  /*2930*/  ISETP.GE.AND P4, PT, R6, RZ, PT ;  /* 0x000000ff0600720c */ /* 0x000fe20003f86270 */
[----:B------:R-:W-:Y:S01]  /*2940*/  @!P1 IMAD.IADD R20, R20, 0x1, -R0 ;  /* 0x0000000114149824 */ /* 0x000fe200078e0a00 */
[----:B------:R-:W-:Y:S01]  /*2950*/  ISETP.GE.AND P1, PT, R13, RZ, PT ;  /* 0x000000ff0d00720c */ /* 0x000fe20003f26270 */
[----:B------:R-:W-:Y:S01]  /*2960*/  IMAD R13, R0, R17, R14 ;  /* 0x00000011000d7224 */ /* 0x000fe200078e020e */
[C---:B------:R-:W-:Y:S01]  /*2970*/  LOP3.LUT R5, R4.reuse, 0x160, RZ, 0xfc, !PT ;  /* 0x0000016004057812 */ /* 0x040fe200078efcff */
[--C-:B------:R-:W-:Y:S01]  /*2980*/  @!P2 IMAD.IADD R19, R19, 0x1, -R0.reuse ;  /* 0x000000011313a824 */ /* 0x100fe200078e0a00 */
[----:B------:R2:W-:Y:S01]  /*2990*/  STL [R1+0x64], R3 ;  /* 0x0000640301007387 */ /* 0x0005e20000100800 */
[----:B------:R-:W-:Y:S01]  /*29a0*/  LOP3.LUT R6, R4, 0x168, RZ, 0xfc, !PT ;  /* 0x0000016804067812 */ /* 0x000fe200078efcff */
[----:B-1----:R-:W-:Y:S01]  /*29b0*/  IMAD.MOV.U32 R22, RZ, RZ, R21 ;  /* 0x000000ffff167224 */ /* 0x002fe200078e0015 */
[----:B------:R-:W-:Y:S01]  /*29c0*/  IABS R14, R5 ;  /* 0x00000005000e7213 */ /* 0x000fe20000000000 */
[----:B------:R-:W-:Y:S01]  /*29d0*/  @!P6 IMAD.IADD R18, R18, 0x1, -R0 ;  /* 0x000000011212e824 */ /* 0x000fe200078e0a00 */
[C---:B------:R-:W-:Y:S01]  /*29e0*/  ISETP.GT.U32.AND P2, PT, R0.reuse, R19, PT ;  /* 0x000000130000720c */ /* 0x040fe20003f44070 */
[----:B------:R-:W-:Y:S01]  /*29f0*/  @!P5 IMAD.MOV R22, RZ, RZ, -R22 ;  /* 0x000000ffff16d224 */ /* 0x000fe200078e0a16 */
[----:B------:R-:W-:-:S02]  /*2a00*/  ISETP.GT.U32.AND P5, PT, R0, R13, PT ;  /* 0x0000000d0000720c */ /* 0x000fc40003fa4070 */
[----:B------:R-:W-:Y:S01]  /*2a10*/  ISETP.GT.U32.AND P6, PT, R0, R18, PT ;  /* 0x000000120000720c */ /* 0x000fe20003fc4070 */
[----:B--2---:R-:W-:Y:S01]  /*2a20*/  IMAD.MOV.U32 R3, RZ, RZ, R20 ;  /* 0x000000ffff037224 */ /* 0x004fe200078e0014 */
[----:B------:R-:W-:Y:S01]  /*2a30*/  IABS R15, R6 ;  /* 0x00000006000f7213 */ /* 0x000fe20000000000 */
[----:B------:R-:W-:Y:S01]  /*2a40*/  IMAD.HI.U32 R20, R2, R14, RZ ;  /* 0x0000000e02147227 */ /* 0x000fe200078e00ff */
[----:B------:R-:W-:Y:S01]  /*2a50*/  STL [R1+0x58], R22 ;  /* 0x0000581601007387 */ /* 0x000fe20000100800 */
[----:B------:R-:W-:Y:S02]  /*2a60*/  LOP3.LUT R17, R4, 0x170, RZ, 0xfc, !PT ;  /* 0x0000017004117812 */ /* 0x000fe400078efcff */
[----:B------:R-:W-:Y:S01]  /*2a70*/  @!P4 IMAD.MOV R3, RZ, RZ, -R3 ;  /* 0x000000ffff03c224 */ /* 0x000fe200078e0a03 */
[----:B------:R-:W-:Y:S01]  /*2a80*/  ISETP.GE.AND P4, PT, R16, RZ, PT ;  /* 0x000000ff1000720c */ /* 0x000fe20003f86270 */
[--C-:B------:R-:W-:Y:S01]  /*2a90*/  @!P2 IMAD.IADD R19, R19, 0x1, -R0.reuse ;  /* 0x000000011313a824 */ /* 0x100fe200078e0a00 */
[----:B------:R-:W-:Y:S01]  /*2aa0*/  ISETP.GE.AND P2, PT, R12, RZ, PT ;  /* 0x000000ff0c00720c */ /* 0x000fe20003f46270 */
[----:B------:R-:W-:Y:S01]  /*2ab0*/  @!P5 IMAD.IADD R13, R13, 0x1, -R0 ;  /* 0x000000010d0dd824 */ /* 0x000fe200078e0a00 */
[----:B------:R1:W-:Y:S01]  /*2ac0*/  STL [R1+0x54], R3 ;  /* 0x0000540301007387 */ /* 0x0003e20000100800 */
[----:B------:R-:W-:Y:S01]  /*2ad0*/  IMAD.MOV R20, RZ, RZ, -R20 ;  /* 0x000000ffff147224 */ /* 0x000fe200078e0a14 */
[----:B------:R-:W-:Y:S01]  /*2ae0*/  IABS R16, R17 ;  /* 0x0000001100107213 */ /* 0x000fe20000000000 */
[----:B------:R-:W-:Y:S01]  /*2af0*/  @!P6 IMAD.IADD R18, R18, 0x1, -R0 ;  /* 0x000000011212e824 */ /* 0x000fe200078e0a00 */
[----:B------:R-:W-:Y:S01]  /*2b00*/  ISETP.GT.U32.AND P5, PT, R0, R13, PT ;  /* 0x0000000d0000720c */ /* 0x000fe20003fa4070 */
[----:B------:R-:W-:Y:S01]  /*2b10*/  IMAD.HI.U32 R12, R2, R15, RZ ;  /* 0x0000000f020c7227 */ /* 0x000fe200078e00ff */
[----:B------:R-:W-:-:S03]  /*2b20*/  ISETP.GE.AND P6, PT, R5, RZ, PT ;  /* 0x000000ff0500720c */ /* 0x000fc60003fc6270 */
[C---:B------:R-:W-:Y:S02]  /*2b30*/  IMAD R14, R0.reuse, R20, R14 ;  /* 0x00000014000e7224 */ /* 0x040fe400078e020e */
[----:B-1----:R-:W-:Y:S02]  /*2b40*/  IMAD.MOV.U32 R3, RZ, RZ, R18 ;  /* 0x000000ffff037224 */ /* 0x002fe400078e0012 */
[----:B------:R-:W-:Y:S02]  /*2b50*/  IMAD.MOV R12, RZ, RZ, -R12 ;  /* 0x000000ffff0c7224 */ /* 0x000fe400078e0a0c */
[----:B------:R-:W-:Y:S01]  /*2b60*/  @!P4 IMAD.MOV R3, RZ, RZ, -R3 ;  /* 0x000000ffff03c224 */ /* 0x000fe200078e0a03 */
[C---:B------:R-:W-:Y:S01]  /*2b70*/  ISETP.GT.U32.AND P4, PT, R0.reuse, R14, PT ;  /* 0x0000000e0000720c */ /* 0x040fe20003f84070 */
[----:B------:R-:W-:Y:S01]  /*2b80*/  IMAD R15, R0, R12, R15 ;  /* 0x0000000c000f7224 */ /* 0x000fe200078e020f */
[----:B------:R-:W-:Y:S01]  /*2b90*/  LOP3.LUT R12, R4, 0x180, RZ, 0xfc, !PT ;  /* 0x00000180040c7812 */ /* 0x000fe200078efcff */
[----:B------:R-:W-:-:S02]  /*2ba0*/  @!P5 IMAD.IADD R13, R13, 0x1, -R0 ;  /* 0x000000010d0dd824 */ /* 0x000fc400078e0a00 */
[----:B------:R-:W-:Y:S01]  /*2bb0*/  IMAD.HI.U32 R5, R2, R16, RZ ;  /* 0x0000001002057227 */ /* 0x000fe200078e00ff */
[----:B------:R-:W-:Y:S02]  /*2bc0*/  ISETP.GT.U32.AND P5, PT, R0, R15, PT ;  /* 0x0000000f0000720c */ /* 0x000fe40003fa4070 */
[----:B------:R-:W-:Y:S01]  /*2bd0*/  IABS R18, R12 ;  /* 0x0000000c00127213 */ /* 0x000fe20000000000 */
[----:B------:R-:W-:Y:S02]  /*2be0*/  IMAD.MOV R5, RZ, RZ, -R5 ;  /* 0x000000ffff057224 */ /* 0x000fe400078e0a05 */
[----:B------:R-:W-:Y:S02]  /*2bf0*/  @!P2 IMAD.MOV R13, RZ, RZ, -R13 ;  /* 0x000000ffff0da224 */ /* 0x000fe400078e0a0d */
[----:B------:R-:W-:Y:S02]  /*2c00*/  @!P4 IMAD.IADD R14, R14, 0x1, -R0 ;  /* 0x000000010e0ec824 */ /* 0x000fe400078e0a00 */
[----:B------:R-:W-:Y:S01]  /*2c10*/  IMAD R16, R0, R5, R16 ;  /* 0x0000000500107224 */ /* 0x000fe200078e0210 */
[----:B------:R-:W-:Y:S01]  /*2c20*/  LOP3.LUT R5, R4, 0x178, RZ, 0xfc, !PT ;  /* 0x0000017804057812 */ /* 0x000fe200078efcff */
[----:B------:R-:W-:Y:S01]  /*2c30*/  IMAD.HI.U32 R22, R2, R18, RZ ;  /* 0x0000001202167227 */ /* 0x000fe200078e00ff */
[----:B------:R-:W-:-:S02]  /*2c40*/  ISETP.GT.U32.AND P4, PT, R0, R14, PT ;  /* 0x0000000e0000720c */ /* 0x000fc40003f84070 */
[C---:B------:R-:W-:Y:S01]  /*2c50*/  ISETP.GT.U32.AND P2, PT, R0.reuse, R16, PT ;  /* 0x000000100000720c */ /* 0x040fe20003f44070 */
[----:B------:R-:W-:Y:S01]  /*2c60*/  @!P5 IMAD.IADD R15, R15, 0x1, -R0 ;  /* 0x000000010f0fd824 */ /* 0x000fe200078e0a00 */
[----:B------:R-:W-:Y:S01]  /*2c70*/  IABS R23, R5 ;  /* 0x0000000500177213 */ /* 0x000fe20000000000 */
[----:B------:R-:W-:Y:S01]  /*2c80*/  IMAD.MOV.U32 R21, RZ, RZ, R19 ;  /* 0x000000ffff157224 */ /* 0x000fe200078e0013 */
[----:B------:R-:W-:Y:S01]  /*2c90*/  IABS R19, R27 ;  /* 0x0000001b00137213 */ /* 0x000fe20000000000 */
[----:B------:R-:W-:Y:S01]  /*2ca0*/  IMAD.MOV R22, RZ, RZ, -R22 ;  /* 0x000000ffff167224 */ /* 0x000fe200078e0a16 */
[----:B------:R-:W-:Y:S01]  /*2cb0*/  ISETP.GT.U32.AND P5, PT, R0, R15, PT ;  /* 0x0000000f0000720c */ /* 0x000fe20003fa4070 */
[----:B------:R-:W-:-:S04]  /*2cc0*/  IMAD.HI.U32 R24, R2, R23, RZ ;  /* 0x0000001702187227 */ /* 0x000fc800078e00ff */
[----:B------:R-:W-:Y:S01]  /*2cd0*/  @!P1 IMAD.MOV R21, RZ, RZ, -R21 ;  /* 0x000000ffff159224 */ /* 0x000fe200078e0a15 */
[----:B------:R-:W-:Y:S01]  /*2ce0*/  ISETP.GE.AND P1, PT, R6, RZ, PT ;  /* 0x000000ff0600720c */ /* 0x000fe20003f26270 */
[----:B------:R-:W-:Y:S01]  /*2cf0*/  IMAD R18, R0, R22, R18 ;  /* 0x0000001600127224 */ /* 0x000fe200078e0212 */
[----:B------:R-:W-:Y:S01]  /*2d00*/  IABS R22, R26 ;  /* 0x0000001a00167213 */ /* 0x000fe20000000000 */
[----:B------:R-:W-:Y:S01]  /*2d10*/  IMAD.MOV R24, RZ, RZ, -R24 ;  /* 0x000000ffff187224 */ /* 0x000fe200078e0a18 */
[----:B------:R1:W-:Y:S01]  /*2d20*/  STL [R1+0x3c], R21 ;  /* 0x00003c1501007387 */ /* 0x0003e20000100800 */
[--C-:B------:R-:W-:Y:S01]  /*2d30*/  @!P4 IMAD.IADD R14, R14, 0x1, -R0.reuse ;  /* 0x000000010e0ec824 */ /* 0x100fe200078e0a00 */
[----:B------:R-:W-:Y:S01]  /*2d40*/  ISETP.GE.AND P4, PT, R17, RZ, PT ;  /* 0x000000ff1100720c */ /* 0x000fe20003f86270 */
[--C-:B------:R-:W-:Y:S01]  /*2d50*/  @!P2 IMAD.IADD R16, R16, 0x1, -R0.reuse ;  /* 0x000000011010a824 */ /* 0x100fe200078e0a00 */
[----:B------:R2:W-:Y:S01]  /*2d60*/  STL [R1+0x38], R3 ;  /* 0x0000380301007387 */ /* 0x0005e20000100800 */
[C---:B------:R-:W-:Y:S01]  /*2d70*/  IMAD R17, R0.reuse, R24, R23 ;  /* 0x0000001800117224 */ /* 0x040fe200078e0217 */
[C---:B------:R-:W-:Y:S01]  /*2d80*/  ISETP.GT.U32.AND P2, PT, R0.reuse, R18, PT ;  /* 0x000000120000720c */ /* 0x040fe20003f44070 */
[----:B------:R-:W-:Y:S01]  /*2d90*/  @!P5 IMAD.IADD R15, R15, 0x1, -R0 ;  /* 0x000000010f0fd824 */ /* 0x000fe200078e0a00 */
[----:B------:R-:W-:Y:S01]  /*2da0*/  IABS R23, R25 ;  /* 0x0000001900177213 */ /* 0x000fe20000000000 */
[----:B------:R-:W-:Y:S01]  /*2db0*/  @!P6 IMAD.MOV R14, RZ, RZ, -R14 ;  /* 0x000000ffff0ee224 */ /* 0x000fe200078e0a0e */
[----:B------:R-:W-:Y:S01]  /*2dc0*/  ISETP.GT.U32.AND P5, PT, R0, R17, PT ;  /* 0x000000110000720c */ /* 0x000fe20003fa4070 */
[----:B-1----:R-:W-:Y:S01]  /*2dd0*/  IMAD.HI.U32 R21, R2, R19, RZ ;  /* 0x0000001302157227 */ /* 0x002fe200078e00ff */
[----:B------:R-:W-:Y:S01]  /*2de0*/  ISETP.GT.U32.AND P6, PT, R0, R16, PT ;  /* 0x000000100000720c */ /* 0x000fe20003fc4070 */
[----:B------:R1:W-:Y:S01]  /*2df0*/  STL [R1+0xa40], R13 ;  /* 0x000a400d01007387 */ /* 0x0003e20000100800 */
[----:B--2---:R-:W-:Y:S01]  /*2e00*/  LOP3.LUT R3, R4, 0x190, RZ, 0xfc, !PT ;  /* 0x0000019004037812 */ /* 0x004fe200078efcff */
[----:B------:R-:W-:-:S02]  /*2e10*/  IMAD.MOV R21, RZ, RZ, -R21 ;  /* 0x000000ffff157224 */ /* 0x000fc400078e0a15 */
[----:B------:R-:W-:Y:S01]  /*2e20*/  @!P1 IMAD.MOV R15, RZ, RZ, -R15 ;  /* 0x000000ffff0f9224 */ /* 0x000fe200078e0a0f */
[----:B------:R-:W-:Y:S01]  /*2e30*/  IABS R20, R3 ;  /* 0x0000000300147213 */ /* 0x000fe20000000000 */
[----:B------:R-:W-:Y:S01]  /*2e40*/  IMAD R19, R0, R21, R19 ;  /* 0x0000001500137224 */ /* 0x000fe200078e0213 */
[----:B------:R-:W-:Y:S01]  /*2e50*/  IABS R21, R28 ;  /* 0x0000001c00157213 */ /* 0x000fe20000000000 */
[----:B------:R-:W-:Y:S01]  /*2e60*/  @!P2 IMAD.IADD R18, R18, 0x1, -R0 ;  /* 0x000000011212a824 */ /* 0x000fe200078e0a00 */
[----:B------:R2:W-:Y:S01]  /*2e70*/  STL [R1+0xa44], R14 ;  /* 0x000a440e01007387 */ /* 0x0005e20000100800 */
[----:B------:R-:W-:Y:S01]  /*2e80*/  IMAD.HI.U32 R6, R2, R20, RZ ;  /* 0x0000001402067227 */ /* 0x000fe200078e00ff */
[C---:B------:R-:W-:Y:S02]  /*2e90*/  ISETP.GT.U32.AND P1, PT, R0.reuse, R19, PT ;  /* 0x000000130000720c */ /* 0x040fe40003f24070 */
[----:B------:R-:W-:Y:S01]  /*2ea0*/  ISETP.GT.U32.AND P2, PT, R0, R18, PT ;  /* 0x000000120000720c */ /* 0x000fe20003f44070 */
[----:B------:R-:W-:Y:S01]  /*2eb0*/  IMAD.MOV R6, RZ, RZ, -R6 ;  /* 0x000000ffff067224 */ /* 0x000fe200078e0a06 */
[----:B-1----:R-:W-:Y:S01]  /*2ec0*/  LOP3.LUT R13, R4, 0x1b0, RZ, 0xfc, !PT ;  /* 0x000001b0040d7812 */ /* 0x002fe200078efcff */
[----:B------:R-:W-:Y:S01]  /*2ed0*/  IMAD.HI.U32 R25, R2, R22, RZ ;  /* 0x0000001602197227 */ /* 0x000fe200078e00ff */
[----:B------:R-:W-:Y:S02]  /*2ee0*/  STL [R1+0xa48], R15 ;  /* 0x000a480f01007387 */ /* 0x000fe40000100800 */
[----:B------:R-:W-:Y:S01]  /*2ef0*/  IABS R24, R13 ;  /* 0x0000000d00187213 */ /* 0x000fe20000000000 */
[----:B------:R-:W-:Y:S01]  /*2f00*/  IMAD R20, R0, R6, R20 ;  /* 0x0000000600147224 */ /* 0x000fe200078e0214 */
[----:B--2---:R-:W-:Y:S01]  /*2f10*/  LOP3.LUT R14, R4, 0x1a8, RZ, 0xfc, !PT ;  /* 0x000001a8040e7812 */ /* 0x004fe200078efcff */
[----:B------:R-:W-:-:S02]  /*2f20*/  @!P5 IMAD.IADD R17, R17, 0x1, -R0 ;  /* 0x000000011111d824 */ /* 0x000fc400078e0a00 */
[----:B------:R-:W-:-:S03]  /*2f30*/  IMAD.HI.U32 R6, R2, R21, RZ ;  /* 0x0000001502067227 */ /* 0x000fc600078e00ff */
[----:B------:R-:W-:Y:S01]  /*2f40*/  ISETP.GT.U32.AND P5, PT, R0, R17, PT ;  /* 0x000000110000720c */ /* 0x000fe20003fa4070 */
[----:B------:R-:W-:Y:S02]  /*2f50*/  IMAD.MOV R25, RZ, RZ, -R25 ;  /* 0x000000ffff197224 */ /* 0x000fe400078e0a19 */
[----:B------:R-:W-:Y:S02]  /*2f60*/  IMAD.MOV R6, RZ, RZ, -R6 ;  /* 0x000000ffff067224 */ /* 0x000fe400078e0a06 */
[----:B------:R-:W-:Y:S01]  /*2f70*/  @!P6 IMAD.IADD R16, R16, 0x1, -R0 ;  /* 0x000000011010e824 */ /* 0x000fe200078e0a00 */
[C---:B------:R-:W-:Y:S01]  /*2f80*/  ISETP.GT.U32.AND P6, PT, R0.reuse, R20, PT ;  /* 0x000000140000720c */ /* 0x040fe20003fc4070 */
[C---:B------:R-:W-:Y:S01]  /*2f90*/  IMAD R22, R0.reuse, R25, R22 ;  /* 0x0000001900167224 */ /* 0x040fe200078e0216 */
[----:B------:R-:W-:Y:S01]  /*2fa0*/  IABS R25, R29 ;  /* 0x0000001d00197213 */ /* 0x000fe20000000000 */
[C---:B------:R-:W-:Y:S02]  /*2fb0*/  IMAD R21, R0.reuse, R6, R21 ;  /* 0x0000000600157224 */ /* 0x040fe400078e0215 */
[--C-:B------:R-:W-:Y:S01]  /*2fc0*/  @!P1 IMAD.IADD R19, R19, 0x1, -R0.reuse ;  /* 0x0000000113139824 */ /* 0x100fe200078e0a00 */
[----:B------:R-:W-:Y:S01]  /*2fd0*/  ISETP.GT.U32.AND P1, PT, R0, R22, PT ;  /* 0x000000160000720c */ /* 0x000fe20003f24070 */
[--C-:B------:R-:W-:Y:S01]  /*2fe0*/  @!P2 IMAD.IADD R18, R18, 0x1, -R0.reuse ;  /* 0x000000011212a824 */ /* 0x100fe200078e0a00 */
[----:B------:R-:W-:Y:S01]  /*2ff0*/  ISETP.GT.U32.AND P2, PT, R0, R21, PT ;  /* 0x000000150000720c */ /* 0x000fe20003f44070 */
[----:B------:R-:W-:Y:S01]  /*3000*/  @!P5 IMAD.IADD R17, R17, 0x1, -R0 ;  /* 0x000000011111d824 */ /* 0x000fe200078e0a00 */
[----:B------:R-:W-:Y:S01]  /*3010*/  ISETP.GE.AND P5, PT, R5, RZ, PT ;  /* 0x000000ff0500720c */ /* 0x000fe20003fa6270 */
[----:B------:R-:W-:-:S04]  /*3020*/  IMAD.HI.U32 R6, R2, R23, RZ ;  /* 0x0000001702067227 */ /* 0x000fc800078e00ff */
[----:B------:R-:W-:Y:S01]  /*3030*/  @!P6 IMAD.IADD R20, R20, 0x1, -R0 ;  /* 0x000000011414e824 */ /* 0x000fe200078e0a00 */
[----:B------:R-:W-:Y:S01]  /*3040*/  ISETP.GE.AND P6, PT, R12, RZ, PT ;  /* 0x000000ff0c00720c */ /* 0x000fe20003fc6270 */
[----:B------:R-:W-:Y:S01]  /*3050*/  IMAD.HI.U32 R5, R2, R24, RZ ;  /* 0x0000001802057227 */ /* 0x000fe200078e00ff */
[----:B------:R-:W-:-:S03]  /*3060*/  LOP3.LUT R12, R4, 0x1b8, RZ, 0xfc, !PT ;  /* 0x000001b8040c7812 */ /* 0x000fc600078efcff */
[----:B------:R-:W-:Y:S01]  /*3070*/  @!P1 IMAD.IADD R22, R22, 0x1, -R0 ;  /* 0x0000000116169824 */ /* 0x000fe200078e0a00 */
[C---:B------:R-:W-:Y:S01]  /*3080*/  ISETP.GT.U32.AND P1, PT, R0.reuse, R20, PT ;  /* 0x000000140000720c */ /* 0x040fe20003f24070 */
[----:B------:R-:W-:Y:S02]  /*3090*/  IMAD.MOV R6, RZ, RZ, -R6 ;  /* 0x000000ffff067224 */ /* 0x000fe400078e0a06 */
[----:B------:R-:W-:Y:S01]  /*30a0*/  @!P2 IMAD.IADD R21, R21, 0x1, -R0 ;  /* 0x000000011515a824 */ /* 0x000fe200078e0a00 */
[C---:B------:R-:W-:Y:S01]  /*30b0*/  ISETP.GT.U32.AND P2, PT, R0.reuse, R19, PT ;  /* 0x000000130000720c */ /* 0x040fe20003f44070 */
[----:B------:R-:W-:Y:S02]  /*30c0*/  IMAD.MOV R5, RZ, RZ, -R5 ;  /* 0x000000ffff057224 */ /* 0x000fe400078e0a05 */
[C---:B------:R-:W-:Y:S02]  /*30d0*/  IMAD R23, R0.reuse, R6, R23 ;  /* 0x0000000600177224 */ /* 0x040fe400078e0217 */
[----:B------:R-:W-:Y:S01]  /*30e0*/  @!P4 IMAD.MOV R16, RZ, RZ, -R16 ;  /* 0x000000ffff10c224 */ /* 0x000fe200078e0a10 */
[C---:B------:R-:W-:Y:S01]  /*30f0*/  ISETP.GT.U32.AND P4, PT, R0.reuse, R21, PT ;  /* 0x000000150000720c */ /* 0x040fe20003f84070 */
[----:B------:R-:W-:Y:S01]  /*3100*/  @!P5 IMAD.MOV R17, RZ, RZ, -R17 ;  /* 0x000000ffff11d224 */ /* 0x000fe200078e0a11 */
[C---:B------:R-:W-:Y:S01]  /*3110*/  ISETP.GT.U32.AND P5, PT, R0.reuse, R22, PT ;  /* 0x000000160000720c */ /* 0x040fe20003fa4070 */
[C---:B------:R-:W-:Y:S01]  /*3120*/  IMAD R24, R0.reuse, R5, R24 ;  /* 0x0000000500187224 */ /* 0x040fe200078e0218 */
[----:B------:R1:W-:Y:S01]  /*3130*/  STL [R1+0xa4c], R16 ;  /* 0x000a4c1001007387 */ /* 0x0003e20000100800 */
[----:B------:R-:W-:Y:S01]  /*3140*/  @!P6 IMAD.MOV R18, RZ, RZ, -R18 ;  /* 0x000000ffff12e224 */ /* 0x000fe200078e0a12 */
[----:B------:R-:W-:Y:S01]  /*3150*/  ISETP.GT.U32.AND P6, PT, R0, R23, PT ;  /* 0x000000170000720c */ /* 0x000fe20003fc4070 */
[--C-:B------:R-:W-:Y:S01]  /*3160*/  @!P1 IMAD.IADD R20, R20, 0x1, -R0.reuse ;  /* 0x0000000114149824 */ /* 0x100fe200078e0a00 */
[----:B------:R-:W-:Y:S01]  /*3170*/  ISETP.GT.U32.AND P1, PT, R0, R24, PT ;  /* 0x000000180000720c */ /* 0x000fe20003f24070 */
[--C-:B------:R-:W-:Y:S01]  /*3180*/  @!P2 IMAD.IADD R19, R19, 0x1, -R0.reuse ;  /* 0x000000011313a824 */ /* 0x100fe200078e0a00 */
[----:B------:R-:W-:Y:S01]  /*3190*/  ISETP.GE.AND P2, PT, R27, RZ, PT ;  /* 0x000000ff1b00720c */ /* 0x000fe20003f46270 */
[----:B------:R-:W-:Y:S01]  /*31a0*/  STL [R1+0xa50], R17 ;  /* 0x000a501101007387 */ /* 0x000fe20000100800 */
[----:B------:R-:W-:Y:S01]  /*31b0*/  IABS R5, R12 ;  /* 0x0000000c00057213 */ /* 0x000fe20000000000 */
[--C-:B------:R-:W-:Y:S01]  /*31c0*/  @!P4 IMAD.IADD R21, R21, 0x1, -R0.reuse ;  /* 0x000000011515c824 */ /* 0x100fe200078e0a00 */
[----:B------:R-:W-:Y:S01]  /*31d0*/  ISETP.GE.AND P4, PT, R3, RZ, PT ;  /* 0x000000ff0300720c */ /* 0x000fe20003f86270 */
[----:B------:R-:W-:Y:S01]  /*31e0*/  @!P5 IMAD.IADD R22, R22, 0x1, -R0 ;  /* 0x000000011616d824 */ /* 0x000fe200078e0a00 */
[----:B------:R-:W-:Y:S01]  /*31f0*/  ISETP.GE.AND P5, PT, R28, RZ, PT ;  /* 0x000000ff1c00720c */ /* 0x000fe20003fa6270 */
[----:B------:R-:W-:Y:S01]  /*3200*/  STL [R1+0xa54], R18 ;  /* 0x000a541201007387 */ /* 0x000fe20000100800 */
[----:B------:R-:W-:Y:S01]  /*3210*/  IMAD.HI.U32 R27, R2, R5, RZ ;  /* 0x00000005021b7227 */ /* 0x000fe200078e00ff */
[----:B------:R-:W-:-:S02]  /*3220*/  LOP3.LUT R3, R4, 0x1c8, RZ, 0xfc, !PT ;  /* 0x000001c804037812 */ /* 0x000fc400078efcff */
[----:B-1----:R-:W-:Y:S01]  /*3230*/  LOP3.LUT R16, R4, 0x1d0, RZ, 0xfc, !PT ;  /* 0x000001d004107812 */ /* 0x002fe200078efcff */
[--C-:B------:R-:W-:Y:S01]  /*3240*/  @!P6 IMAD.IADD R23, R23, 0x1, -R0.reuse ;  /* 0x000000011717e824 */ /* 0x100fe200078e0a00 */
[----:B------:R-:W-:Y:S01]  /*3250*/  ISETP.GE.AND P6, PT, R26, RZ, PT ;  /* 0x000000ff1a00720c */ /* 0x000fe20003fc6270 */
[----:B------:R-:W-:Y:S01]  /*3260*/  @!P1 IMAD.IADD R24, R24, 0x1, -R0 ;  /* 0x0000000118189824 */ /* 0x000fe200078e0a00 */
[----:B------:R-:W-:Y:S01]  /*3270*/  IABS R26, R3 ;  /* 0x00000003001a7213 */ /* 0x000fe20000000000 */
[----:B------:R-:W-:Y:S01]  /*3280*/  @!P2 IMAD.MOV R19, RZ, RZ, -R19 ;  /* 0x000000ffff13a224 */ /* 0x000fe200078e0a13 */
[C---:B------:R-:W-:Y:S01]  /*3290*/  ISETP.GT.U32.AND P1, PT, R0.reuse, R23, PT ;  /* 0x000000170000720c */ /* 0x040fe20003f24070 */
[----:B------:R-:W-:Y:S01]  /*32a0*/  @!P4 IMAD.MOV R20, RZ, RZ, -R20 ;  /* 0x000000ffff14c224 */ /* 0x000fe200078e0a14 */
[----:B------:R-:W-:Y:S01]  /*32b0*/  ISETP.GT.U32.AND P4, PT, R0, R24, PT ;  /* 0x000000180000720c */ /* 0x000fe20003f84070 */
[----:B------:R-:W-:Y:S01]  /*32c0*/  @!P5 IMAD.MOV R21, RZ, RZ, -R21 ;  /* 0x000000ffff15d224 */ /* 0x000fe200078e0a15 */
[----:B------:R-:W-:Y:S01]  /*32d0*/  STL [R1+0xa58], R19 ;  /* 0x000a581301007387 */ /* 0x000fe20000100800 */
[----:B------:R-:W-:-:S03]  /*32e0*/  IMAD.HI.U32 R6, R2, R25, RZ ;  /* 0x0000001902067227 */ /* 0x000fc600078e00ff */
[----:B------:R-:W-:Y:S01]  /*32f0*/  STL [R1+0xa5c], R20 ;  /* 0x000a5c1401007387 */ /* 0x000fe20000100800 */
[----:B------:R-:W-:Y:S01]  /*3300*/  @!P6 IMAD.MOV R22, RZ, RZ, -R22 ;  /* 0x000000ffff16e224 */ /* 0x000fe200078e0a16 */
[----:B------:R-:W-:Y:S01]  /*3310*/  ISETP.GE.AND P6, PT, R14, RZ, PT ;  /* 0x000000ff0e00720c */ /* 0x000fe20003fc6270 */
[----:B------:R-:W-:Y:S01]  /*3320*/  IMAD.MOV R27, RZ, RZ, -R27 ;  /* 0x000000ffff1b7224 */ /* 0x000fe200078e0a1b */
[----:B------:R1:W-:Y:S01]  /*3330*/  STL [R1+0xa60], R21 ;  /* 0x000a601501007387 */ /* 0x0003e20000100800 */
[----:B------:R-:W-:Y:S01]  /*3340*/  @!P1 IMAD.IADD R23, R23, 0x1, -R0 ;  /* 0x0000000117179824 */ /* 0x000fe200078e0a00 */
[----:B------:R-:W-:Y:S01]  /*3350*/  ISETP.GE.AND P1, PT, R13, RZ, PT ;  /* 0x000000ff0d00720c */ /* 0x000fe20003f26270 */
[----:B------:R-:W-:Y:S01]  /*3360*/  IMAD.MOV R6, RZ, RZ, -R6 ;  /* 0x000000ffff067224 */ /* 0x000fe200078e0a06 */
[----:B------:R-:W-:Y:S01]  /*3370*/  STL [R1+0xa64], R22 ;  /* 0x000a641601007387 */ /* 0x000fe20000100800 */
[C---:B------:R-:W-:Y:S01]  /*3380*/  IMAD R5, R0.reuse, R27, R5 ;  /* 0x0000001b00057224 */ /* 0x040fe200078e0205 */
[----:B------:R-:W-:Y:S01]  /*3390*/  IABS R27, R16 ;  /* 0x00000010001b7213 */ /* 0x000fe20000000000 */
[----:B------:R-:W-:Y:S01]  /*33a0*/  IMAD R25, R0, R6, R25 ;  /* 0x0000000600197224 */ /* 0x000fe200078e0219 */
[----:B------:R-:W2:Y:S01]  /*33b0*/  LDL.LU R13, [R1+0x24] ;  /* 0x00002400010d7983 */ /* 0x000ea20000300800 */
[----:B------:R-:W-:Y:S01]  /*33c0*/  IMAD.HI.U32 R6, R2, R26, RZ ;  /* 0x0000001a02067227 */ /* 0x000fe200078e00ff */
[----:B-1----:R-:W-:-:S02]  /*33d0*/  LOP3.LUT R21, R4, 0x1d8, RZ, 0xfc, !PT ;  /* 0x000001d804157812 */ /* 0x002fc400078efcff */
[----:B------:R-:W-:Y:S01]  /*33e0*/  ISETP.GT.U32.AND P5, PT, R0, R25, PT ;  /* 0x000000190000720c */ /* 0x000fe20003fa4070 */
[----:B------:R-:W-:Y:S01]  /*33f0*/  @!P4 IMAD.IADD R24, R24, 0x1, -R0 ;  /* 0x000000011818c824 */ /* 0x000fe200078e0a00 */
[----:B------:R-:W-:Y:S01]  /*3400*/  ISETP.GE.AND P4, PT, R12, RZ, PT ;  /* 0x000000ff0c00720c */ /* 0x000fe20003f86270 */
[----:B------:R-:W-:Y:S01]  /*3410*/  IMAD.HI.U32 R12, R2, R27, RZ ;  /* 0x0000001b020c7227 */ /* 0x000fe200078e00ff */
[----:B------:R-:W-:Y:S01]  /*3420*/  IABS R28, R21 ;  /* 0x00000015001c7213 */ /* 0x000fe20000000000 */
[----:B------:R-:W1:Y:S01]  /*3430*/  S2R R20, SR_TID.X ;  /* 0x0000000000147919 */ /* 0x000e620000002100 */
[C---:B------:R-:W-:Y:S01]  /*3440*/  ISETP.GT.U32.AND P2, PT, R0.reuse, R5, PT ;  /* 0x000000050000720c */ /* 0x040fe20003f44070 */
[----:B------:R-:W-:Y:S02]  /*3450*/  IMAD.MOV R6, RZ, RZ, -R6 ;  /* 0x000000ffff067224 */ /* 0x000fe400078e0a06 */
[----:B------:R-:W-:Y:S02]  /*3460*/  IMAD.MOV R12, RZ, RZ, -R12 ;  /* 0x000000ffff0c7224 */ /* 0x000fe400078e0a0c */
[----:B------:R-:W-:-:S02]  /*3470*/  IMAD R26, R0, R6, R26 ;  /* 0x00000006001a7224 */ /* 0x000fc400078e021a */
[----:B------:R-:W-:Y:S02]  /*3480*/  IMAD.MOV.U32 R6, RZ, RZ, R28 ;  /* 0x000000ffff067224 */ /* 0x000fe400078e001c */
[----:B------:R-:W-:Y:S02]  /*3490*/  IMAD R27, R0, R12, R27 ;  /* 0x0000000c001b7224 */ /* 0x000fe400078e021b */
[----:B------:R-:W-:-:S04]  /*34a0*/  IMAD.HI.U32 R12, R2, R6, RZ ;  /* 0x00000006020c7227 */ /* 0x000fc800078e00ff */
[----:B------:R-:W-:-:S04]  /*34b0*/  IMAD.MOV R14, RZ, RZ, -R12 ;  /* 0x000000ffff0e7224 */ /* 0x000fc800078e0a0c */
[----:B------:R-:W-:Y:S02]  /*34c0*/  IMAD R6, R0, R14, R6 ;  /* 0x0000000e00067224 */ /* 0x000fe400078e0206 */
[----:B------:R-:W4:Y:S01]  /*34d0*/  LDL.LU R14, [R1+0xc0] ;  /* 0x0000c000010e7983 */ /* 0x000f220000300800 */
[----:B------:R-:W-:-:S05]  /*34e0*/  @!P5 IMAD.IADD R25, R25, 0x1, -R0 ;  /* 0x000000011919d824 */ /* 0x000fca00078e0a00 */
[----:B------:R-:W-:Y:S01]  /*34f0*/  ISETP.GT.U32.AND P5, PT, R0, R25, PT ;  /* 0x000000190000720c */ /* 0x000fe20003fa4070 */
[----:B------:R-:W-:-:S12]  /*3500*/  @!P2 IMAD.IADD R5, R5, 0x1, -R0 ;  /* 0x000000010505a824 */ /* 0x000fd800078e0a00 */
[----:B------:R-:W-:Y:S01]  /*3510*/  @!P5 IMAD.IADD R25, R25, 0x1, -R0 ;  /* 0x000000011919d824 */ /* 0x000fe200078e0a00 */
[C---:B------:R-:W-:Y:S02]  /*3520*/  ISETP.GT.U32.AND P5, PT, R0.reuse, R27, PT ;  /* 0x0000001b0000720c */ /* 0x040fe40003fa4070 */
[----:B------:R-:W-:Y:S02]  /*3530*/  ISETP.GT.U32.AND P2, PT, R0, R5, PT ;  /* 0x000000050000720c */ /* 0x000fe40003f44070 */
[----:B-1----:R-:W-:-:S09]  /*3540*/  LOP3.LUT R19, R20, 0x7f, RZ, 0xc0, !PT ;  /* 0x0000007f14137812 */ /* 0x002fd200078ec0ff */
[--C-:B------:R-:W-:Y:S01]  /*3550*/  @!P5 IMAD.IADD R27, R27, 0x1, -R0.reuse ;  /* 0x000000011b1bd824 */ /* 0x100fe200078e0a00 */
[----:B------:R-:W-:Y:S01]  /*3560*/  ISETP.GE.AND P5, PT, R29, RZ, PT ;  /* 0x000000ff1d00720c */ /* 0x000fe20003fa6270 */
[----:B------:R-:W-:Y:S02]  /*3570*/  @!P2 IMAD.IADD R5, R5, 0x1, -R0 ;  /* 0x000000010505a824 */ /* 0x000fe400078e0a00 */
[----:B------:R-:W-:Y:S02]  /*3580*/  @!P6 IMAD.MOV R23, RZ, RZ, -R23 ;  /* 0x000000ffff17e224 */ /* 0x000fe400078e0a17 */
[----:B------:R-:W-:Y:S02]  /*3590*/  @!P1 IMAD.MOV R24, RZ, RZ, -R24 ;  /* 0x000000ffff189224 */ /* 0x000fe400078e0a18 */
[----:B------:R-:W-:-:S06]  /*35a0*/  @!P4 IMAD.MOV R5, RZ, RZ, -R5 ;  /* 0x000000ffff05c224 */ /* 0x000fcc00078e0a05 */
[----:B------:R-:W-:Y:S01]  /*35b0*/  @!P5 IMAD.MOV R25, RZ, RZ, -R25 ;  /* 0x000000ffff19d224 */ /* 0x000fe200078e0a19 */
[----:B------:R-:W-:Y:S02]  /*35c0*/  ISETP.GE.AND P5, PT, R3, RZ, PT ;  /* 0x000000ff0300720c */ /* 0x000fe40003fa6270 */
[----:B------:R-:W-:-:S04]  /*35d0*/  LOP3.LUT R18, R4, 0x1e0, RZ, 0xfc, !PT ;  /* 0x000001e004127812 */ /* 0x000fc800078efcff */
[----:B------:R-:W-:Y:S01]  /*35e0*/  IABS R28, R18 ;  /* 0x00000012001c7213 */ /* 0x000fe20000000000 */
[----:B--2---:R-:W-:-:S05]  /*35f0*/  IMAD R13, R13, 0x80, R19 ;  /* 0x000000800d0d7824 */ /* 0x004fca00078e0213 */
[----:B------:R-:W-:Y:S04]  /*3600*/  STL [R1+0x5e8], R13 ;  /* 0x0005e80d01007387 */ /* 0x000fe80000100800 */
[----:B------:R-:W2:Y:S04]  /*3610*/  LDL.LU R29, [R1+0xab0] ;  /* 0x000ab000011d7983 */ /* 0x000ea80000300800 */
[----:B------:R-:W-:Y:S04]  /*3620*/  STL [R1+0xa68], R23 ;  /* 0x000a681701007387 */ /* 0x000fe80000100800 */
[----:B------:R-:W-:Y:S04]  /*3630*/  STL [R1+0xa6c], R24 ;  /* 0x000a6c1801007387 */ /* 0x000fe80000100800 */
[----:B------:R4:W-:Y:S04]  /*3640*/  STL [R1+0xa70], R5 ;  /* 0x000a700501007387 */ /* 0x0009e80000100800 */
[----:B------:R-:W-:Y:S04]  /*3650*/  STL [R1+0xa74], R25 ;  /* 0x000a741901007387 */ /* 0x000fe80000100800 */
[----:B------:R-:W2:Y:S01]  /*3660*/  LDL.LU R3, [R1+0xaac] ;  /* 0x000aac0001037983 */ /* 0x000ea20000300800 */
[----:B------:R-:W-:-:S02]  /*3670*/  LOP3.LUT R17, R4, 0x1e8, RZ, 0xfc, !PT ;  /* 0x000001e804117812 */ /* 0x000fc400078efcff */
[----:B------:R-:W-:Y:S01]  /*3680*/  LOP3.LUT R15, R4, 0x1f0, RZ, 0xfc, !PT ;  /* 0x000001f0040f7812 */ /* 0x000fe200078efcff */
[----:B------:R-:W-:Y:S01]  /*3690*/  IMAD.HI.U32 R4, R2, R28, RZ ;  /* 0x0000001c02047227 */ /* 0x000fe200078e00ff */
[----:B------:R-:W-:-:S03]  /*36a0*/  ISETP.GT.U32.AND P2, PT, R0, R26, PT ;  /* 0x0000001a0000720c */ /* 0x000fc60003f44070 */
[----:B------:R-:W-:-:S04]  /*36b0*/  IMAD.MOV R4, RZ, RZ, -R4 ;  /* 0x000000ffff047224 */ /* 0x000fc800078e0a04 */
[----:B------:R-:W-:Y:S01]  /*36c0*/  IMAD R28, R0, R4, R28 ;  /* 0x00000004001c7224 */ /* 0x000fe200078e021c */
[----:B------:R-:W-:-:S05]  /*36d0*/  IABS R4, R13 ;  /* 0x0000000d00047213 */ /* 0x000fca0000000000 */
[----:B----4-:R-:W-:Y:S02]  /*36e0*/  IMAD.HI.U32 R5, R14, R4, RZ ;  /* 0x000000040e057227 */ /* 0x010fe400078e00ff */
[----:B------:R-:W1:Y:S02]  /*36f0*/  S2R R14, SR_TID.X ;  /* 0x00000000000e7919 */ /* 0x000e640000002100 */
[----:B------:R-:W-:Y:S01]  /*3700*/  @!P2 IMAD.IADD R26, R26, 0x1, -R0 ;  /* 0x000000011a1aa824 */ /* 0x000fe200078e0a00 */
[C---:B------:R-:W-:Y:S02]  /*3710*/  ISETP.GT.U32.AND P2, PT, R0.reuse, R6, PT ;  /* 0x000000060000720c */ /* 0x040fe40003f44070 */
[----:B------:R-:W-:Y:S02]  /*3720*/  IABS R22, R17 ;  /* 0x0000001100167213 */ /* 0x000fe40000000000 */
[----:B------:R-:W-:-:S09]  /*3730*/  ISETP.GT.U32.AND P4, PT, R0, R28, PT ;  /* 0x0000001c0000720c */ /* 0x000fd20003f84070 */
[----:B------:R-:W-:Y:S02]  /*3740*/  @!P2 IMAD.IADD R6, R6, 0x1, -R0 ;  /* 0x000000010606a824 */ /* 0x000fe400078e0a00 */
[----:B------:R-:W-:-:S03]  /*3750*/  IMAD.MOV.U32 R12, RZ, RZ, R22 ;  /* 0x000000ffff0c7224 */ /* 0x000fc600078e0016 */
[----:B------:R-:W-:Y:S02]  /*3760*/  ISETP.GT.U32.AND P1, PT, R0, R6, PT ;  /* 0x000000060000720c */ /* 0x000fe40003f24070 */
[----:B------:R-:W-:Y:S01]  /*3770*/  IABS R19, R15 ;  /* 0x0000000f00137213 */ /* 0x000fe20000000000 */
[----:B------:R-:W-:Y:S01]  /*3780*/  IMAD.HI.U32 R22, R2, R12, RZ ;  /* 0x0000000c02167227 */ /* 0x000fe200078e00ff */
[C---:B------:R-:W-:Y:S02]  /*3790*/  ISETP.GT.U32.AND P2, PT, R0.reuse, R26, PT ;  /* 0x0000001a0000720c */ /* 0x040fe40003f44070 */
[----:B------:R-:W-:Y:S01]  /*37a0*/  ISETP.GT.U32.AND P6, PT, R0, R27, PT ;  /* 0x0000001b0000720c */ /* 0x000fe20003fc4070 */
[----:B------:R-:W-:Y:S01]  /*37b0*/  IMAD.HI.U32 R2, R2, R19, RZ ;  /* 0x0000001302027227 */ /* 0x000fe200078e00ff */
[----:B-1----:R-:W-:-:S03]  /*37c0*/  SHF.R.U32.HI R14, RZ, 0x7, R14 ;  /* 0x00000007ff0e7819 */ /* 0x002fc6000001160e */
[----:B------:R-:W-:Y:S02]  /*37d0*/  IMAD.MOV R22, RZ, RZ, -R22 ;  /* 0x000000ffff167224 */ /* 0x000fe400078e0a16 */
[----:B------:R-:W-:Y:S01]  /*37e0*/  @!P1 IMAD.IADD R6, R6, 0x1, -R0 ;  /* 0x0000000106069824 */ /* 0x000fe200078e0a00 */
[----:B------:R-:W-:Y:S01]  /*37f0*/  SGXT.U32 R14, R14, 0x2 ;  /* 0x000000020e0e781a */ /* 0x000fe20000000000 */
[----:B------:R-:W-:Y:S01]  /*3800*/  IMAD.MOV R2, RZ, RZ, -R2 ;  /* 0x000000ffff027224 */ /* 0x000fe200078e0a02 */
[----:B------:R-:W-:Y:S01]  /*3810*/  ISETP.GE.AND P1, PT, R16, RZ, PT ;  /* 0x000000ff1000720c */ /* 0x000fe20003f26270 */
[----:B------:R-:W-:Y:S01]  /*3820*/  @!P4 IMAD.IADD R28, R28, 0x1, -R0 ;  /* 0x000000011c1cc824 */ /* 0x000fe200078e0a00 */
[----:B------:R-:W-:Y:S01]  /*3830*/  ISETP.GE.AND P4, PT, R21, RZ, PT ;  /* 0x000000ff1500720c */ /* 0x000fe20003f86270 */
[C---:B------:R-:W-:Y:S02]  /*3840*/  IMAD R12, R0.reuse, R22, R12 ;  /* 0x00000016000c7224 */ /* 0x040fe400078e020c */
[----:B------:R-:W-:-:S02]  /*3850*/  IMAD R2, R0, R2, R19 ;  /* 0x0000000200027224 */ /* 0x000fc400078e0213 */
[----:B------:R-:W-:Y:S02]  /*3860*/  IMAD R16, R14, UR10, RZ ;  /* 0x0000000a0e107c24 */ /* 0x000fe4000f8e02ff */
[--C-:B------:R-:W-:Y:S01]  /*3870*/  @!P2 IMAD.IADD R26, R26, 0x1, -R0.reuse ;  /* 0x000000011a1aa824 */ /* 0x100fe200078e0a00 */
[C---:B------:R-:W-:Y:S01]  /*3880*/  ISETP.GT.U32.AND P2, PT, R0.reuse, R12, PT ;  /* 0x0000000c0000720c */ /* 0x040fe20003f44070 */
[----:B------:R-:W-:Y:S02]  /*3890*/  IMAD.MOV R19, RZ, RZ, -R5 ;  /* 0x000000ffff137224 */ /* 0x000fe400078e0a05 */
[----:B------:R-:W-:Y:S01]  /*38a0*/  IMAD.U32 R5, RZ, RZ, UR10 ;  /* 0x0000000aff057e24 */ /* 0x000fe2000f8e00ff */
[----:B------:R1:W-:Y:S01]  /*38b0*/  STL [R1+0x5d8], R16 ;  /* 0x0005d81001007387 */ /* 0x0003e20000100800 */
[----:B------:R-:W-:Y:S01]  /*38c0*/  @!P6 IMAD.IADD R27, R27, 0x1, -R0 ;  /* 0x000000011b1be824 */ /* 0x000fe200078e0a00 */
[----:B------:R-:W-:Y:S01]  /*38d0*/  ISETP.GT.U32.AND P6, PT, R0, R2, PT ;  /* 0x000000020000720c */ /* 0x000fe20003fc4070 */
[----:B------:R-:W-:-:S02]  /*38e0*/  @!P5 IMAD.MOV R26, RZ, RZ, -R26 ;  /* 0x000000ffff1ad224 */ /* 0x000fc400078e0a1a */
[----:B------:R-:W-:Y:S02]  /*38f0*/  @!P1 IMAD.MOV R27, RZ, RZ, -R27 ;  /* 0x000000ffff1b9224 */ /* 0x000fe400078e0a1b */
[----:B-1----:R-:W-:Y:S02]  /*3900*/  IMAD R16, R5, 0x4, R16 ;  /* 0x0000000405107824 */ /* 0x002fe400078e0210 */
[----:B------:R-:W-:-:S03]  /*3910*/  @!P4 IMAD.MOV R6, RZ, RZ, -R6 ;  /* 0x000000ffff06c224 */ /* 0x000fc600078e0a06 */
[----:B------:R1:W-:Y:S01]  /*3920*/  STL [R1+0x5ac], R16 ;  /* 0x0005ac1001007387 */ /* 0x0003e20000100800 */
[----:B------:R-:W-:-:S03]  /*3930*/  @!P2 IMAD.IADD R12, R12, 0x1, -R0 ;  /* 0x000000010c0ca824 */ /* 0x000fc600078e0a00 */
[----:B------:R-:W-:Y:S01]  /*3940*/  STL [R1+0xa78], R26 ;  /* 0x000a781a01007387 */ /* 0x000fe20000100800 */
[----:B------:R-:W-:-:S03]  /*3950*/  ISETP.GT.U32.AND P2, PT, R0, R28, PT ;  /* 0x0000001c0000720c */ /* 0x000fc60003f44070 */
[----:B------:R-:W-:Y:S01]  /*3960*/  STL [R1+0xa7c], R27 ;  /* 0x000a7c1b01007387 */ /* 0x000fe20000100800 */
[----:B-1----:R-:W-:-:S03]  /*3970*/  IMAD R16, R5, 0x4, R16 ;  /* 0x0000000405107824 */ /* 0x002fc600078e0210 */
[----:B------:R1:W-:Y:S01]  /*3980*/  STL [R1+0xa80], R6 ;  /* 0x000a800601007387 */ /* 0x0003e20000100800 */
[----:B------:R-:W-:Y:S01]  /*3990*/  @!P6 IMAD.IADD R2, R2, 0x1, -R0 ;  /* 0x000000010202e824 */ /* 0x000fe200078e0a00 */
[----:B------:R-:W-:Y:S02]  /*39a0*/  ISETP.GE.AND P1, PT, R18, RZ, PT ;  /* 0x000000ff1200720c */ /* 0x000fe40003f26270 */
[----:B------:R-:W-:Y:S01]  /*39b0*/  STL [R1+0x5a8], R16 ;  /* 0x0005a81001007387 */ /* 0x000fe20000100800 */
[----:B-1----:R-:W-:Y:S01]  /*39c0*/  IMAD R6, R5, 0x4, R16 ;  /* 0x0000000405067824 */ /* 0x002fe200078e0210 */
[----:B------:R-:W-:-:S04]  /*39d0*/  UIADD3 UR6, UPT, UPT, UR8, 0x3f, URZ ;  /* 0x0000003f08067890 */ /* 0x000fc8000fffe0ff */
[----:B------:R1:W-:Y:S01]  /*39e0*/  STL [R1+0x5b0], R6 ;  /* 0x0005b00601007387 */ /* 0x0003e20000100800 */
[C---:B------:R-:W-:Y:S02]  /*39f0*/  ISETP.GT.U32.AND P6, PT, R0.reuse, R12, PT ;  /* 0x0000000c0000720c */ /* 0x040fe40003fc4070 */
[----:B------:R-:W-:Y:S01]  /*3a00*/  ISETP.GT.U32.AND P5, PT, R0, R2, PT ;  /* 0x000000020000720c */ /* 0x000fe20003fa4070 */
[----:B-1----:R-:W-:Y:S01]  /*3a10*/  IMAD R6, R5, 0x4, R6 ;  /* 0x0000000405067824 */ /* 0x002fe200078e0206 */
[----:B------:R-:W-:Y:S01]  /*3a20*/  UISETP.GT.AND UP0, UPT, UR6, 0x3f, UPT ;  /* 0x0000003f0600788c */ /* 0x000fe2000bf04270 */
[----:B------:R-:W-:-:S03]  /*3a30*/  @!P2 IMAD.IADD R28, R28, 0x1, -R0 ;  /* 0x000000011c1ca824 */ /* 0x000fc600078e0a00 */
[----:B------:R1:W-:Y:S01]  /*3a40*/  STL [R1+0x580], R6 ;  /* 0x0005800601007387 */ /* 0x0003e20000100800 */
[----:B------:R-:W-:Y:S01]  /*3a50*/  USEL UR4, URZ, 0x4, !UP0 ;  /* 0x00000004ff047887 */ /* 0x000fe2000c000000 */
[----:B------:R-:W-:Y:S02]  /*3a60*/  @!P1 IMAD.MOV R28, RZ, RZ, -R28 ;  /* 0x000000ffff1c9224 */ /* 0x000fe400078e0a1c */
[----:B-1----:R-:W-:-:S05]  /*3a70*/  IMAD R6, R5, 0x4, R6 ;  /* 0x0000000405067824 */ /* 0x002fca00078e0206 */
[----:B------:R1:W-:Y:S01]  /*3a80*/  STL [R1+0x328], R6 ;  /* 0x0003280601007387 */ /* 0x0003e20000100800 */
[--C-:B------:R-:W-:Y:S02]  /*3a90*/  @!P6 IMAD.IADD R12, R12, 0x1, -R0.reuse ;  /* 0x000000010c0ce824 */ /* 0x100fe400078e0a00 */
[----:B------:R-:W-:Y:S02]  /*3aa0*/  @!P5 IMAD.IADD R2, R2, 0x1, -R0 ;  /* 0x000000010202d824 */ /* 0x000fe400078e0a00 */
[----:B------:R-:W-:Y:S02]  /*3ab0*/  IMAD.U32 R0, RZ, RZ, UR4 ;  /* 0x00000004ff007e24 */ /* 0x000fe4000f8e00ff */
[----:B-1----:R-:W-:Y:S01]  /*3ac0*/  IMAD R6, R5, 0x4, R6 ;  /* 0x0000000405067824 */ /* 0x002fe200078e0206 */
[----:B------:R-:W-:Y:S02]  /*3ad0*/  ISETP.GE.AND P5, PT, R14, UR8, PT ;  /* 0x000000080e007c0c */ /* 0x000fe4000bfa6270 */
[----:B------:R-:W-:-:S02]  /*3ae0*/  SEL R21, R0, RZ, !P0 ;  /* 0x000000ff00157207 */ /* 0x000fc40004000000 */
[----:B------:R-:W-:Y:S02]  /*3af0*/  SEL R22, R0, RZ, !P5 ;  /* 0x000000ff00167207 */ /* 0x000fe40006800000 */
[----:B------:R-:W-:Y:S02]  /*3b00*/  ISETP.GE.AND P2, PT, R17, RZ, PT ;  /* 0x000000ff1100720c */ /* 0x000fe40003f46270 */
[----:B------:R-:W-:-:S11]  /*3b10*/  ISETP.GE.AND P6, PT, R15, RZ, PT ;  /* 0x000000ff0f00720c */ /* 0x000fd60003fc6270 */
[----:B------:R-:W-:Y:S02]  /*3b20*/  @!P2 IMAD.MOV R12, RZ, RZ, -R12 ;  /* 0x000000ffff0ca224 */ /* 0x000fe400078e0a0c */
[----:B--2---:R-:W-:Y:S02]  /*3b30*/  IMAD R4, R3, R19, R4 ;  /* 0x0000001303047224 */ /* 0x004fe400078e0204 */
[----:B------:R-:W2:Y:S04]  /*3b40*/  LDL R19, [R1+0x5e4] ;  /* 0x0005e40001137983 */ /* 0x000ea80000100800 */
[----:B------:R-:W-:Y:S04]  /*3b50*/  STL [R1+0xa84], R28 ;  /* 0x000a841c01007387 */ /* 0x000fe80000100800 */
[----:B------:R1:W-:Y:S04]  /*3b60*/  STL [R1+0x324], R6 ;  /* 0x0003240601007387 */ /* 0x0003e80000100800 */
[----:B------:R4:W-:Y:S01]  /*3b70*/  STL [R1+0x9b8], R0 ;  /* 0x0009b80001007387 */ /* 0x0009e20000100800 */
[----:B-1----:R-:W-:-:S05]  /*3b80*/  IMAD R6, R5, 0x4, R6 ;  /* 0x0000000405067824 */ /* 0x002fca00078e0206 */
[----:B------:R1:W-:Y:S04]  /*3b90*/  STL [R1+0x320], R6 ;  /* 0x0003200601007387 */ /* 0x0003e80000100800 */
[----:B----4-:R-:W4:Y:S04]  /*3ba0*/  LDL R0, [R1+0x5e0] ;  /* 0x0005e00001007983 */ /* 0x010f280000100800 */
[----:B------:R-:W3:Y:S01]  /*3bb0*/  LDL.LU R18, [R1+0x28] ;  /* 0x0000280001127983 */ /* 0x000ee20000300800 */
[----:B-1----:R-:W-:-:S03]  /*3bc0*/  IMAD R6, R5, 0x4, R6 ;  /* 0x0000000405067824 */ /* 0x002fc600078e0206 */
[----:B------:R-:W-:Y:S04]  /*3bd0*/  STL [R1+0xa88], R12 ;  /* 0x000a880c01007387 */ /* 0x000fe80000100800 */
[----:B------:R-:W-:Y:S04]  /*3be0*/  STL [R1+0x31c], R6 ;  /* 0x00031c0601007387 */ /* 0x000fe80000100800 */
[----:B------:R-:W3:Y:S04]  /*3bf0*/  LDL.LU R17, [R1+0x34] ;  /* 0x0000340001117983 */ /* 0x000ee80000300800 */
[----:B------:R-:W3:Y:S04]  /*3c00*/  LDL.LU R16, [R1+0x78] ;  /* 0x0000780001107983 */ /* 0x000ee80000300800 */
[----:B------:R-:W3:Y:S01]  /*3c10*/  LDL.LU R15, [R1+0x7c] ;  /* 0x00007c00010f7983 */ /* 0x000ee20000300800 */
[----:B------:R-:W-:-:S02]  /*3c20*/  ISETP.GT.U32.AND P4, PT, R3, R4, PT ;  /* 0x000000040300720c */ /* 0x000fc40003f84070 */
[----:B------:R-:W-:Y:S01]  /*3c30*/  LOP3.LUT R14, R14, 0x8, RZ, 0xfc, !PT ;  /* 0x000000080e0e7812 */ /* 0x000fe200078efcff */
[----:B------:R-:W-:Y:S01]  /*3c40*/  @!P6 IMAD.MOV R2, RZ, RZ, -R2 ;  /* 0x000000ffff02e224 */ /* 0x000fe200078e0a02 */
[----:B------:R-:W-:Y:S02]  /*3c50*/  ISETP.GE.AND P0, PT, R13, RZ, PT ;  /* 0x000000ff0d00720c */ /* 0x000fe40003f06270 */
[----:B------:R-:W-:-:S07]  /*3c60*/  ISETP.GE.AND P1, PT, R14, UR7, PT ;  /* 0x000000070e007c0c */ /* 0x000fce000bf26270 */
[----:B------:R-:W-:Y:S01]  /*3c70*/  @!P4 IMAD.IADD R4, R4, 0x1, -R3 ;  /* 0x000000010404c824 */ /* 0x000fe200078e0a03 */
[----:B------:R-:W-:Y:S02]  /*3c80*/  ISETP.GE.AND P4, PT, R14, UR8, PT ;  /* 0x000000080e007c0c */ /* 0x000fe4000bf86270 */
[----:B------:R-:W3:Y:S02]  /*3c90*/  LDL.LU R14, [R1+0xb8] ;  /* 0x0000b800010e7983 */ /* 0x000ee40000300800 */
[----:B------:R-:W-:Y:S02]  /*3ca0*/  ISETP.GT.U32.AND P5, PT, R3, R4, PT ;  /* 0x000000040300720c */ /* 0x000fe40003fa4070 */
[----:B------:R-:W3:Y:S04]  /*3cb0*/  LDL.LU R13, [R1+0x48] ;  /* 0x00004800010d7983 */ /* 0x000ee80000300800 */
[----:B------:R1:W-:Y:S02]  /*3cc0*/  STL [R1+0xa8c], R2 ;  /* 0x000a8c0201007387 */ /* 0x0003e40000100800 */
[----:B-1----:R-:W-:-:S05]  /*3cd0*/  IMAD R2, R5, 0x4, R6 ;  /* 0x0000000405027824 */ /* 0x002fca00078e0206 */
[----:B------:R-:W-:Y:S01]  /*3ce0*/  @!P5 IMAD.IADD R4, R4, 0x1, -R3 ;  /* 0x000000010404d824 */ /* 0x000fe200078e0a03 */
[----:B------:R1:W-:Y:S03]  /*3cf0*/  STL [R1+0x318], R2 ;  /* 0x0003180201007387 */ /* 0x0003e60000100800 */
[----:B------:R-:W-:Y:S01]  /*3d00*/  @!P0 IMAD.MOV R4, RZ, RZ, -R4 ;  /* 0x000000ffff048224 */ /* 0x000fe200078e0a04 */
[----:B------:R-:W-:Y:S01]  /*3d10*/  LOP3.LUT R6, R20, 0x3f, RZ, 0xc0, !PT ;  /* 0x0000003f14067812 */ /* 0x000fe200078ec0ff */
[----:B-1----:R-:W-:-:S05]  /*3d20*/  IMAD R2, R5, 0x4, R2 ;  /* 0x0000000405027824 */ /* 0x002fca00078e0202 */
[----:B------:R1:W-:Y:S04]  /*3d30*/  STL [R1+0x314], R2 ;  /* 0x0003140201007387 */ /* 0x0003e80000100800 */
[----:B------:R1:W-:Y:S02]  /*3d40*/  STL [R1+0xa90], R4 ;  /* 0x000a900401007387 */ /* 0x0003e40000100800 */
[----:B-1----:R-:W-:-:S05]  /*3d50*/  IMAD R2, R5, 0x4, R2 ;  /* 0x0000000405027824 */ /* 0x002fca00078e0202 */
[----:B------:R1:W-:Y:S01]  /*3d60*/  STL [R1+0x310], R2 ;  /* 0x0003100201007387 */ /* 0x0003e20000100800 */
[----:B------:R-:W-:Y:S01]  /*3d70*/  IMAD R4, R5, 0x4, R2 ;  /* 0x0000000405047824 */ /* 0x000fe200078e0202 */
[----:B--2---:R-:W-:Y:S02]  /*3d80*/  ISETP.NE.AND P5, PT, R19, RZ, PT ;  /* 0x000000ff1300720c */ /* 0x004fe40003fa5270 */
[----:B------:R-:W-:-:S04]  /*3d90*/  LOP3.LUT R3, RZ, R19, RZ, 0x33, !PT ;  /* 0x00000013ff037212 */ /* 0x000fc800078e33ff */
[----:B-1----:R-:W-:Y:S02]  /*3da0*/  SEL R2, R3, R29, !P5 ;  /* 0x0000001d03027207 */ /* 0x002fe40006800000 */
[----:B----4-:R-:W-:Y:S01]  /*3db0*/  ISETP.NE.AND P0, PT, R0, RZ, PT ;  /* 0x000000ff0000720c */ /* 0x010fe20003f05270 */
[----:B------:R1:W-:Y:S02]  /*3dc0*/  STL [R1+0xa94], R0 ;  /* 0x000a940001007387 */ /* 0x0003e40000100800 */
[----:B-1----:R-:W-:-:S05]  /*3dd0*/  IMAD R0, R6, UR11, RZ ;  /* 0x0000000b06007c24 */ /* 0x002fca000f8e02ff */
[----:B------:R1:W-:Y:S04]  /*3de0*/  STL [R1+0x3a8], R0 ;  /* 0x0003a80001007387 */ /* 0x0003e80000100800 */
[----:B------:R2:W-:Y:S01]  /*3df0*/  STL [R1], R4 ;  /* 0x0000000401007387 */ /* 0x0005e20000100800 */
[----:B-1----:R-:W-:-:S03]  /*3e00*/  SEL R0, R3, R7, !P5 ;  /* 0x0000000703007207 */ /* 0x002fc60006800000 */
[----:B------:R1:W-:Y:S01]  /*3e10*/  STL [R1+0x24], R2 ;  /* 0x0000240201007387 */ /* 0x0003e20000100800 */
[----:B--2---:R-:W-:-:S03]  /*3e20*/  SEL R4, R3, R8, !P5 ;  /* 0x0000000803047207 */ /* 0x004fc60006800000 */
[----:B------:R2:W-:Y:S01]  /*3e30*/  STL [R1+0x14], R0 ;  /* 0x0000140001007387 */ /* 0x0005e20000100800 */
[C---:B-1----:R-:W-:Y:S02]  /*3e40*/  SEL R2, R3.reuse, R9, !P5 ;  /* 0x0000000903027207 */ /* 0x042fe40006800000 */
[C---:B--2---:R-:W-:Y:S02]  /*3e50*/  SEL R0, R3.reuse, R10, !P5 ;  /* 0x0000000a03007207 */ /* 0x044fe40006800000 */
[C---:B---3--:R-:W-:Y:S01]  /*3e60*/  SEL R10, R3.reuse, R18, !P5 ;  /* 0x00000012030a7207 */ /* 0x048fe20006800000 */
[----:B------:R1:W-:Y:S04]  /*3e70*/  STL [R1+0xc], R4 ;  /* 0x00000c0401007387 */ /* 0x0003e80000100800 */
[----:B------:R2:W-:Y:S04]  /*3e80*/  STL [R1+0x10], R2 ;  /* 0x0000100201007387 */ /* 0x0005e80000100800 */
[----:B------:R-:W-:Y:S01]  /*3e90*/  STL [R1+0xa98], R10 ;  /* 0x000a980a01007387 */ /* 0x000fe20000100800 */
[----:B-1----:R-:W-:-:S03]  /*3ea0*/  SEL R4, R3, R15, !P5 ;  /* 0x0000000f03047207 */ /* 0x002fc60006800000 */
[----:B------:R1:W-:Y:S01]  /*3eb0*/  STL [R1+0x4], R0 ;  /* 0x0000040001007387 */ /* 0x0003e20000100800 */
[C---:B--2---:R-:W-:Y:S02]  /*3ec0*/  SEL R2, R3.reuse, R17, !P5 ;  /* 0x0000001103027207 */ /* 0x044fe40006800000 */
[----:B-1----:R-:W-:-:S03]  /*3ed0*/  SEL R0, R3, R16, !P5 ;  /* 0x0000001003007207 */ /* 0x002fc60006800000 */
[----:B------:R1:W-:Y:S04]  /*3ee0*/  STL [R1+0x20], R2 ;  /* 0x0000200201007387 */ /* 0x0003e80000100800 */
[----:B------:R2:W-:Y:S04]  /*3ef0*/  STL [R1+0x1c], R0 ;  /* 0x00001c0001007387 */ /* 0x0005e80000100800 */
[----:B------:R-:W-:Y:S04]  /*3f00*/  STL [R1+0x18], R4 ;  /* 0x0000180401007387 */ /* 0x000fe80000100800 */
[----:B------:R-:W3:Y:S01]  /*3f10*/  LDL.LU R10, [R1+0x6c] ;  /* 0x00006c00010a7983 */ /* 0x000ee20000300800 */
[----:B-1----:R-:W-:-:S02]  /*3f20*/  SEL R2, R3, R14, !P5 ;  /* 0x0000000e03027207 */ /* 0x002fc40006800000 */
[----:B--2---:R-:W-:-:S03]  /*3f30*/  SEL R0, R3, R13, !P5 ;  /* 0x0000000d03007207 */ /* 0x004fc60006800000 */
[----:B------:R-:W-:Y:S04]  /*3f40*/  STL [R1+0x34], R2 ;  /* 0x0000340201007387 */ /* 0x000fe80000100800 */
[----:B---3--:R1:W-:Y:S04]  /*3f50*/  STL [R1+0xa9c], R10 ;  /* 0x000a9c0a01007387 */ /* 0x0083e80000100800 */
[----:B------:R-:W-:Y:S04]  /*3f60*/  STL [R1+0x28], R0 ;  /* 0x0000280001007387 */ /* 0x000fe80000100800 */
[----:B-1----:R-:W2:Y:S04]  /*3f70*/  LDL.LU R10, [R1+0x60] ;  /* 0x00006000010a7983 */ /* 0x002ea80000300800 */
[----:B--2---:R1:W-:Y:S04]  /*3f80*/  STL [R1+0xaa0], R10 ;  /* 0x000aa00a01007387 */ /* 0x0043e80000100800 */
[----:B-1----:R-:W2:Y:S04]  /*3f90*/  LDL.LU R10, [R1+0x5c] ;  /* 0x00005c00010a7983 */ /* 0x002ea80000300800 */
[----:B--2---:R1:W-:Y:S04]  /*3fa0*/  STL [R1+0xaa4], R10 ;  /* 0x000aa40a01007387 */ /* 0x0043e80000100800 */
[----:B-1----:R-:W2:Y:S01]  /*3fb0*/  LDL.LU R10, [R1+0x44] ;  /* 0x00004400010a7983 */ /* 0x002ea20000300800 */
[----:B------:R-:W-:-:S02]  /*3fc0*/  ISETP.NE.U32.AND P2, PT, R22, RZ, PT ;  /* 0x000000ff1600720c */ /* 0x000fc40003f45070 */
[----:B------:R-:W-:Y:S01]  /*3fd0*/  ISETP.NE.U32.AND P6, PT, R21, RZ, PT ;  /* 0x000000ff1500720c */ /* 0x000fe20003fc5070 */
[----:B--2---:R1:W-:Y:S04]  /*3fe0*/  STL [R1+0xaa8], R10 ;  /* 0x000aa80a01007387 */ /* 0x0043e80000100800 */
[----:B-1----:R-:W2:Y:S04]  /*3ff0*/  LDL.LU R10, [R1+0x40] ;  /* 0x00004000010a7983 */ /* 0x002ea80000300800 */
[----:B------:R-:W3:Y:S04]  /*4000*/  LDL.LU R0, [R1+0x50] ;  /* 0x0000500001007983 */ /* 0x000ee80000300800 */
[----:B------:R-:W4:Y:S04]  /*4010*/  LDL.LU R4, [R1+0x4c] ;  /* 0x00004c0001047983 */ /* 0x000f280000300800 */
[----:B------:R-:W3:Y:S04]  /*4020*/  LDL.LU R2, [R1+0x30] ;  /* 0x0000300001027983 */ /* 0x000ee80000300800 */
        /* <DEDUP_REMOVED lines=22> */
[----:B------:R-:W3:Y:S01]  /*4190*/  LDL.LU R29, [R1+0x38] ;  /* 0x00003800011d7983 */ /* 0x000ee20000300800 */
[----:B--2---:R-:W-:-:S05]  /*41a0*/  SEL R10, R3, R10, !P5 ;  /* 0x0000000a030a7207 */ /* 0x004fca0006800000 */
[----:B------:R1:W-:Y:S04]  /*41b0*/  STL [R1+0x48], R10 ;  /* 0x0000480a01007387 */ /* 0x0003e80000100800 */
[----:B-1----:R-:W2:Y:S02]  /*41c0*/  LDL.LU R10, [R1+0xaa8] ;  /* 0x000aa800010a7983 */ /* 0x002ea40000300800 */
        /* <DEDUP_REMOVED lines=8> */
[----:B-1----:R-:W2:Y:S01]  /*4250*/  LDL.LU R10, [R1+0xa9c] ;  /* 0x000a9c00010a7983 */ /* 0x002ea20000300800 */
[C---:B---3--:R-:W-:Y:S02]  /*4260*/  SEL R0, R3.reuse, R0, !P5 ;  /* 0x0000000003007207 */ /* 0x048fe40006800000 */
[C---:B----4-:R-:W-:Y:S02]  /*4270*/  SEL R4, R3.reuse, R4, !P5 ;  /* 0x0000000403047207 */ /* 0x050fe40006800000 */
[C---:B------:R-:W-:Y:S02]  /*4280*/  SEL R2, R3.reuse, R2, !P5 ;  /* 0x0000000203027207 */ /* 0x040fe40006800000 */
[----:B------:R-:W-:-:S02]  /*4290*/  SEL R12, R3, R12, !P5 ;  /* 0x0000000c030c7207 */ /* 0x000fc40006800000 */
[C---:B------:R-:W-:Y:S02]  /*42a0*/  SEL R28, R3.reuse, R28, !P5 ;  /* 0x0000001c031c7207 */ /* 0x040fe40006800000 */
[C---:B------:R-:W-:Y:S02]  /*42b0*/  SEL R6, R3.reuse, R6, !P5 ;  /* 0x0000000603067207 */ /* 0x040fe40006800000 */
[C---:B------:R-:W-:Y:S02]  /*42c0*/  SEL R27, R3.reuse, R27, !P5 ;  /* 0x0000001b031b7207 */ /* 0x040fe40006800000 */
[C---:B------:R-:W-:Y:S02]  /*42d0*/  SEL R26, R3.reuse, R26, !P5 ;  /* 0x0000001a031a7207 */ /* 0x040fe40006800000 */
        /* <DEDUP_REMOVED lines=14> */
[----:B--2---:R-:W-:-:S05]  /*43c0*/  SEL R10, R3, R10, !P5 ;  /* 0x0000000a030a7207 */ /* 0x004fca0006800000 */
[----:B------:R1:W-:Y:S04]  /*43d0*/  STL [R1+0x5c], R10 ;  /* 0x00005c0a01007387 */ /* 0x0003e80000100800 */
[----:B-1----:R-:W2:Y:S04]  /*43e0*/  LDL.LU R10, [R1+0xa98] ;  /* 0x000a9800010a7983 */ /* 0x002ea80000300800 */
[----:B------:R1:W-:Y:S04]  /*43f0*/  STL [R1+0x50], R0 ;  /* 0x0000500001007387 */ /* 0x0003e80000100800 */
[----:B-1----:R-:W3:Y:S04]  /*4400*/  LDL.LU R0, [R1+0xa94] ;  /* 0x000a940001007983 */ /* 0x002ee80000300800 */
[----:B------:R1:W-:Y:S04]  /*4410*/  STL [R1+0x7c], R4 ;  /* 0x00007c0401007387 */ /* 0x0003e80000100800 */
[----:B-1----:R-:W3:Y:S04]  /*4420*/  LDL.LU R4, [R1+0xa90] ;  /* 0x000a900001047983 */ /* 0x002ee80000300800 */
[----:B------:R1:W-:Y:S04]  /*4430*/  STL [R1+0x6c], R2 ;  /* 0x00006c0201007387 */ /* 0x0003e80000100800 */
[----:B-1----:R-:W4:Y:S04]  /*4440*/  LDL.LU R2, [R1+0xa8c] ;  /* 0x000a8c0001027983 */ /* 0x002f280000300800 */
[----:B------:R1:W-:Y:S04]  /*4450*/  STL [R1+0x4c], R12 ;  /* 0x00004c0c01007387 */ /* 0x0003e80000100800 */
[----:B-1----:R-:W2:Y:S04]  /*4460*/  LDL.LU R12, [R1+0xa88] ;  /* 0x000a8800010c7983 */ /* 0x002ea80000300800 */
        /* <DEDUP_REMOVED lines=35> */
[----:B-1----:R-:W3:Y:S01]  /*46a0*/  LDL.LU R13, [R1+0xa40] ;  /* 0x000a4000010d7983 */ /* 0x002ee20000300800 */
[----:B------:R-:W-:-:S02]  /*46b0*/  SEL R9, R3, R9, !P5 ;  /* 0x0000000903097207 */ /* 0x000fc40006800000 */
[C---:B------:R-:W-:Y:S02]  /*46c0*/  SEL R8, R3.reuse, R8, !P5 ;  /* 0x0000000803087207 */ /* 0x040fe40006800000 */
[C---:B------:R-:W-:Y:S01]  /*46d0*/  SEL R7, R3.reuse, R7, !P5 ;  /* 0x0000000703077207 */ /* 0x040fe20006800000 */
[----:B------:R1:W-:Y:S04]  /*46e0*/  STL [R1+0x58], R9 ;  /* 0x0000580901007387 */ /* 0x0003e80000100800 */
[----:B------:R-:W-:Y:S04]  /*46f0*/  STL [R1+0x54], R8 ;  /* 0x0000540801007387 */ /* 0x000fe80000100800 */
[----:B------:R1:W-:Y:S02]  /*4700*/  STL [R1+0xb4], R7 ;  /* 0x0000b40701007387 */ /* 0x0003e40000100800 */
[----:B-1----:R-:W-:-:S02]  /*4710*/  SEL R9, R3, R29, !P5 ;  /* 0x0000001d03097207 */ /* 0x002fc40006800000 */
[----:B------:R-:W4:Y:S04]  /*4720*/  LDL.LU R7, [R1+0xbc] ;  /* 0x0000bc0001077983 */ /* 0x000f280000300800 */
[----:B------:R-:W-:Y:S01]  /*4730*/  STL [R1+0x160], R9 ;  /* 0x0001600901007387 */ /* 0x000fe20000100800 */
[C---:B--2---:R-:W-:Y:S02]  /*4740*/  SEL R14, R3.reuse, R14, !P5 ;  /* 0x0000000e030e7207 */ /* 0x044fe40006800000 */
[----:B---3--:R-:W-:-:S05]  /*4750*/  SEL R8, R3, R13, !P5 ;  /* 0x0000000d03087207 */ /* 0x008fca0006800000 */
[----:B------:R-:W-:Y:S04]  /*4760*/  STL [R1+0x164], R8 ;  /* 0x0001640801007387 */ /* 0x000fe80000100800 */
[----:B------:R1:W-:Y:S04]  /*4770*/  STL [R1+0xa00], R14 ;  /* 0x000a000e01007387 */ /* 0x0003e80000100800 */
[----:B-1----:R-:W2:Y:S01]  /*4780*/  LDL.LU R14, [R1] ;  /* 0x00000000010e7983 */ /* 0x002ea20000300800 */
[C---:B------:R-:W-:Y:S02]  /*4790*/  SEL R15, R3.reuse, R15, !P5 ;  /* 0x0000000f030f7207 */ /* 0x040fe40006800000 */
[C---:B------:R-:W-:Y:S01]  /*47a0*/  SEL R16, R3.reuse, R16, !P5 ;  /* 0x0000001003107207 */ /* 0x040fe20006800000 */
[----:B------:R-:W1:Y:S01]  /*47b0*/  S2R R29, SR_TID.X ;  /* 0x00000000001d7919 */ /* 0x000e620000002100 */
[----:B------:R-:W-:-:S02]  /*47c0*/  SEL R17, R3, R17, !P5 ;  /* 0x0000001103117207 */ /* 0x000fc40006800000 */
[C---:B------:R-:W-:Y:S02]  /*47d0*/  SEL R18, R3.reuse, R18, !P5 ;  /* 0x0000001203127207 */ /* 0x040fe40006800000 */
[C---:B------:R-:W-:Y:S01]  /*47e0*/  SEL R19, R3.reuse, R19, !P5 ;  /* 0x0000001303137207 */ /* 0x040fe20006800000 */
[----:B------:R-:W-:Y:S01]  /*47f0*/  STL [R1+0x9f8], R15 ;  /* 0x0009f80f01007387 */ /* 0x000fe20000100800 */
[----:B------:R-:W-:-:S03]  /*4800*/  SEL R8, R3, R20, !P5 ;  /* 0x0000001403087207 */ /* 0x000fc60006800000 */
[----:B------:R-:W-:Y:S01]  /*4810*/  STL [R1+0x9f4], R16 ;  /* 0x0009f41001007387 */ /* 0x000fe20000100800 */
[----:B------:R-:W-:-:S03]  /*4820*/  SEL R9, R3, R21, !P5 ;  /* 0x0000001503097207 */ /* 0x000fc60006800000 */
[----:B------:R-:W-:Y:S01]  /*4830*/  STL [R1+0x9fc], R17 ;  /* 0x0009fc1101007387 */ /* 0x000fe20000100800 */
[----:B------:R-:W-:-:S03]  /*4840*/  @!P0 LOP3.LUT R4, RZ, R0, RZ, 0x33, !PT ;  /* 0x00000000ff048212 */ /* 0x000fc600078e33ff */
[----:B------:R-:W-:Y:S01]  /*4850*/  STL.64 [R1+0x9e8], R18 ;  /* 0x0009e81201007387 */ /* 0x000fe20000100a00 */
[----:B------:R-:W-:-:S03]  /*4860*/  SEL R24, R3, R24, !P5 ;  /* 0x0000001803187207 */ /* 0x000fc60006800000 */
[----:B------:R3:W-:Y:S01]  /*4870*/  STL [R1+0x168], R8 ;  /* 0x0001680801007387 */ /* 0x0007e20000100800 */
[----:B------:R-:W-:-:S03]  /*4880*/  SEL R0, R3, R23, !P5 ;  /* 0x0000001703007207 */ /* 0x000fc60006800000 */
[----:B------:R-:W-:Y:S01]  /*4890*/  STL [R1+0x16c], R9 ;  /* 0x00016c0901007387 */ /* 0x000fe20000100800 */
[----:B---3--:R-:W-:-:S05]  /*48a0*/  SEL R8, R3, R22, !P5 ;  /* 0x0000001603087207 */ /* 0x008fca0006800000 */
[----:B------:R3:W-:Y:S04]  /*48b0*/  STL [R1+0x174], R8 ;  /* 0x0001740801007387 */ /* 0x0007e80000100800 */
[----:B------:R-:W-:Y:S04]  /*48c0*/  STL [R1+0x9d4], R24 ;  /* 0x0009d41801007387 */ /* 0x000fe80000100800 */
[----:B------:R1:W-:Y:S01]  /*48d0*/  STL [R1+0x17c], R0 ;  /* 0x00017c0001007387 */ /* 0x0003e20000100800 */
[----:B------:R-:W-:Y:S01]  /*48e0*/  IMAD R4, R4, UR9, RZ ;  /* 0x0000000904047c24 */ /* 0x000fe2000f8e02ff */
[C---:B------:R-:W-:Y:S01]  /*48f0*/  SEL R25, R3.reuse, R25, !P5 ;  /* 0x0000001903197207 */ /* 0x040fe20006800000 */
[----:B------:R-:W2:Y:S01]  /*4900*/  LDCU UR9, c[0x0][0x3b0] ;  /* 0x00007600ff0977ac */ /* 0x000ea20008000800 */
[----:B---3--:R-:W3:Y:S04]  /*4910*/  LDL R8, [R1+0x328] ;  /* 0x0003280001087983 */ /* 0x008ee80000100800 */
[----:B------:R-:W3:Y:S01]  /*4920*/  LDL R23, [R1+0x324] ;  /* 0x0003240001177983 */ /* 0x000ee20000100800 */
[----:B-1----:R-:W-:-:S05]  /*4930*/  SEL R0, R3, R5, !P5 ;  /* 0x0000000503007207 */ /* 0x002fca0006800000 */
[----:B------:R1:W-:Y:S01]  /*4940*/  STL [R1+0x19c], R0 ;  /* 0x00019c0001007387 */ /* 0x0003e20000100800 */
[----:B------:R-:W-:-:S03]  /*4950*/  SEL R27, R3, R27, !P5 ;  /* 0x0000001b031b7207 */ /* 0x000fc60006800000 */
[----:B------:R-:W-:Y:S04]  /*4960*/  STL [R1+0x3e0], R4 ;  /* 0x0003e00401007387 */ /* 0x000fe80000100800 */
[----:B------:R-:W3:Y:S01]  /*4970*/  LDL R13, [R1+0x31c] ;  /* 0x00031c00010d7983 */ /* 0x000ee20000100800 */
[----:B-1----:R-:W-:-:S03]  /*4980*/  SEL R0, R3, R26, !P5 ;  /* 0x0000001a03007207 */ /* 0x002fc60006800000 */
[----:B------:R-:W3:Y:S04]  /*4990*/  LDL R22, [R1+0x318] ;  /* 0x0003180001167983 */ /* 0x000ee80000100800 */
[----:B------:R-:W-:Y:S04]  /*49a0*/  STL [R1+0x9c4], R25 ;  /* 0x0009c41901007387 */ /* 0x000fe80000100800 */
[----:B------:R1:W-:Y:S01]  /*49b0*/  STL [R1+0x9c0], R0 ;  /* 0x0009c00001007387 */ /* 0x0003e20000100800 */
[----:B------:R-:W-:Y:S01]  /*49c0*/  IMAD.SHL.U32 R9, R4, 0x4, RZ ;  /* 0x0000000404097824 */ /* 0x000fe200078e00ff */
[----:B------:R-:W-:-:S02]  /*49d0*/  LOP3.LUT R29, R29, 0x3f, RZ, 0xc0, !PT ;  /* 0x0000003f1d1d7812 */ /* 0x000fc400078ec0ff */
[----:B------:R-:W-:Y:S01]  /*49e0*/  STL [R1+0x9bc], R27 ;  /* 0x0009bc1b01007387 */ /* 0x000fe20000100800 */
[C---:B------:R-:W-:Y:S02]  /*49f0*/  SEL R5, R3.reuse, R28, !P5 ;  /* 0x0000001c03057207 */ /* 0x040fe40006800000 */
[----:B-1----:R-:W-:Y:S01]  /*4a00*/  SEL R0, R3, R6, !P5 ;  /* 0x0000000603007207 */ /* 0x002fe20006800000 */
[----:B------:R-:W-:-:S04]  /*4a10*/  IMAD R29, R29, UR11, RZ ;  /* 0x0000000b1d1d7c24 */ /* 0x000fc8000f8e02ff */
[----:B------:R1:W-:Y:S01]  /*4a20*/  STL [R1+0x1e8], R0 ;  /* 0x0001e80001007387 */ /* 0x0003e20000100800 */
[----:B----4-:R-:W-:-:S03]  /*4a30*/  SEL R2, R3, R2, !P5 ;  /* 0x0000000203027207 */ /* 0x010fc60006800000 */
[----:B------:R4:W-:Y:S01]  /*4a40*/  STL [R1+0x43c], R9 ;  /* 0x00043c0901007387 */ /* 0x0009e20000100800 */
[----:B-1----:R-:W-:-:S03]  /*4a50*/  SEL R0, R3, R12, !P5 ;  /* 0x0000000c03007207 */ /* 0x002fc60006800000 */
[----:B------:R-:W-:Y:S01]  /*4a60*/  STL [R1+0x1f8], R5 ;  /* 0x0001f80501007387 */ /* 0x000fe20000100800 */
[----:B------:R-:W-:-:S03]  /*4a70*/  SEL R11, R3, R11, !P5 ;  /* 0x0000000b030b7207 */ /* 0x000fc60006800000 */
[----:B------:R1:W-:Y:S01]  /*4a80*/  STL [R1+0x1fc], R0 ;  /* 0x0001fc0001007387 */ /* 0x0003e20000100800 */
[----:B------:R-:W-:Y:S01]  /*4a90*/  IADD3 R26, P0, PT, R9, UR16, RZ ;  /* 0x00000010091a7c10 */ /* 0x000fe2000ff1e0ff */
[----:B----4-:R-:W-:Y:S02]  /*4aa0*/  IMAD.U32 R9, RZ, RZ, UR10 ;  /* 0x0000000aff097e24 */ /* 0x010fe4000f8e00ff */
[----:B------:R4:W-:Y:S01]  /*4ab0*/  STL [R1+0x208], R2 ;  /* 0x0002080201007387 */ /* 0x0009e20000100800 */
[----:B-1----:R-:W-:Y:S01]  /*4ac0*/  SEL R0, R3, R7, !P5 ;  /* 0x0000000703007207 */ /* 0x002fe20006800000 */
[----:B------:R-:W-:Y:S01]  /*4ad0*/  IMAD.SHL.U32 R3, R29, 0x4, RZ ;  /* 0x000000041d037824 */ /* 0x000fe200078e00ff */
[----:B----4-:R-:W-:-:S04]  /*4ae0*/  LEA.HI.X.SX32 R2, R4, UR17, 0x2, P0 ;  /* 0x0000001104027c11 */ /* 0x010fc800080f16ff */
[----:B------:R-:W-:Y:S01]  /*4af0*/  IADD3 R28, P0, PT, R3, UR18, RZ ;  /* 0x00000012031c7c10 */ /* 0x000fe2000ff1e0ff */
[----:B------:R-:W-:Y:S04]  /*4b00*/  STL [R1+0x20c], R0 ;  /* 0x00020c0001007387 */ /* 0x000fe80000100800 */
[----:B------:R1:W-:Y:S01]  /*4b10*/  STL [R1+0xa28], R28 ;  /* 0x000a281c01007387 */ /* 0x0003e20000100800 */
[----:B------:R-:W-:-:S03]  /*4b20*/  LEA.HI.X.SX32 R29, R29, UR19, 0x2, P0 ;  /* 0x000000131d1d7c11 */ /* 0x000fc600080f16ff */
[----:B-1----:R-:W4:Y:S04]  /*4b30*/  LDL R28, [R1+0x320] ;  /* 0x00032000011c7983 */ /* 0x002f280000100800 */
[----:B------:R-:W-:Y:S01]  /*4b40*/  STL [R1+0x9c8], R3 ;  /* 0x0009c80301007387 */ /* 0x000fe20000100800 */
[----:B--2---:R-:W-:Y:S01]  /*4b50*/  LEA R6, P5, R14, R26, 0x2 ;  /* 0x0000001a0e067211 */ /* 0x004fe200078a10ff */
[----:B------:R-:W-:-:S03]  /*4b60*/  IMAD R5, R9, 0x4, R14 ;  /* 0x0000000409057824 */ /* 0x000fc600078e020e */
[----:B------:R-:W-:Y:S02]  /*4b70*/  LEA.HI.X.SX32 R7, R14, R2, 0x2, P5 ;  /* 0x000000020e077211 */ /* 0x000fe400028f16ff */
[----:B------:R-:W-:-:S03]  /*4b80*/  LEA R4, P5, R5, R26, 0x2 ;  /* 0x0000001a05047211 */ /* 0x000fc600078a10ff */
[----:B------:R1:W-:Y:S04]  /*4b90*/  STL.64 [R1+0x158], R6 ;  /* 0x0001580601007387 */ /* 0x0003e80000100a00 */
[----:B------:R2:W-:Y:S01]  /*4ba0*/  STL [R1+0xa2c], R29 ;  /* 0x000a2c1d01007387 */ /* 0x0005e20000100800 */
[----:B-1----:R-:W-:Y:S01]  /*4bb0*/  IMAD R7, R9, 0x4, R5 ;  /* 0x0000000409077824 */ /* 0x002fe200078e0205 */
[----:B------:R-:W-:-:S05]  /*4bc0*/  LEA.HI.X.SX32 R5, R5, R2, 0x2, P5 ;  /* 0x0000000205057211 */ /* 0x000fca00028f16ff */
[----:B------:R4:W-:Y:S04]  /*4bd0*/  STL.64 [R1+0x990], R4 ;  /* 0x0009900401007387 */ /* 0x0009e80000100a00 */
[----:B------:R-:W4:Y:S04]  /*4be0*/  LDL.LU R21, [R1+0x24] ;  /* 0x0000240001157983 */ /* 0x000f280000300800 */
[----:B------:R-:W4:Y:S04]  /*4bf0*/  LDL.LU R17, [R1+0x14] ;  /* 0x0000140001117983 */ /* 0x000f280000300800 */
[----:B------:R-:W4:Y:S04]  /*4c00*/  LDL.LU R24, [R1+0xc] ;  /* 0x00000c0001187983 */ /* 0x000f280000300800 */
[----:B------:R-:W4:Y:S04]  /*4c10*/  LDL.LU R16, [R1+0x10] ;  /* 0x0000100001107983 */ /* 0x000f280000300800 */
[----:B------:R-:W4:Y:S04]  /*4c20*/  LDL.LU R19, [R1+0x4] ;  /* 0x0000040001137983 */ /* 0x000f280000300800 */
[----:B------:R-:W4:Y:S01]  /*4c30*/  LDL R20, [R1+0x5ac] ;  /* 0x0005ac0001147983 */ /* 0x000f220000100800 */
[----:B------:R-:W1:Y:S01]  /*4c40*/  S2R R25, SR_TID.X ;  /* 0x0000000000197919 */ /* 0x000e620000002100 */
[----:B------:R-:W-:Y:S01]  /*4c50*/  LEA R6, P0, R7, R26, 0x2 ;  /* 0x0000001a07067211 */ /* 0x000fe200078010ff */
[----:B------:R-:W-:-:S02]  /*4c60*/  IMAD R9, R9, 0x4, R7 ;  /* 0x0000000409097824 */ /* 0x000fc400078e0207 */
[----:B---3--:R-:W-:Y:S01]  /*4c70*/  IMAD.SHL.U32 R0, R8, 0x4, RZ ;  /* 0x0000000408007824 */ /* 0x008fe200078e00ff */
[----:B------:R-:W3:Y:S01]  /*4c80*/  LDL.LU R18, [R1+0x20] ;  /* 0x0000200001127983 */ /* 0x000ee20000300800 */
[----:B------:R-:W-:Y:S01]  /*4c90*/  LEA.HI.X.SX32 R7, R7, R2, 0x2, P0 ;  /* 0x0000000207077211 */ /* 0x000fe200000f16ff */
[----:B--2---:R-:W-:Y:S02]  /*4ca0*/  IMAD.SHL.U32 R29, R23, 0x4, RZ ;  /* 0x00000004171d7824 */ /* 0x004fe400078e00ff */
[----:B------:R-:W2:Y:S01]  /*4cb0*/  LDL.LU R14, [R1+0x1c] ;  /* 0x00001c00010e7983 */ /* 0x000ea20000300800 */
[----:B------:R-:W-:-:S03]  /*4cc0*/  LEA R8, P0, R9, R26, 0x2 ;  /* 0x0000001a09087211 */ /* 0x000fc600078010ff */
[----:B------:R-:W2:Y:S04]  /*4cd0*/  LDL R15, [R1+0x5b0] ;  /* 0x0005b000010f7983 */ /* 0x000ea80000100800 */
[----:B------:R-:W-:Y:S01]  /*4ce0*/  STL [R1+0xa30], R23 ;  /* 0x000a301701007387 */ /* 0x000fe20000100800 */
[----:B------:R-:W-:-:S03]  /*4cf0*/  LEA.HI.X.SX32 R9, R9, R2, 0x2, P0 ;  /* 0x0000000209097211 */ /* 0x000fc600000f16ff */
[----:B------:R-:W-:Y:S04]  /*4d00*/  STL [R1+0x5d4], R0 ;  /* 0x0005d40001007387 */ /* 0x000fe80000100800 */
[----:B------:R-:W-:Y:S01]  /*4d10*/  STL [R1+0xa38], R0 ;  /* 0x000a380001007387 */ /* 0x000fe20000100800 */
[----:B-1----:R-:W-:-:S03]  /*4d20*/  SHF.R.U32.HI R25, RZ, 0x7, R25 ;  /* 0x00000007ff197819 */ /* 0x002fc60000011619 */
[----:B------:R-:W-:Y:S01]  /*4d30*/  STL.64 [R1+0x998], R6 ;  /* 0x0009980601007387 */ /* 0x000fe20000100a00 */
[----:B------:R-:W-:-:S03]  /*4d40*/  SGXT.U32 R25, R25, 0x2 ;  /* 0x000000021919781a */ /* 0x000fc60000000000 */
[----:B------:R-:W-:Y:S01]  /*4d50*/  STL [R1+0x5d0], R29 ;  /* 0x0005d01d01007387 */ /* 0x000fe20000100800 */
[----:B------:R-:W-:-:S03]  /*4d60*/  IMAD.SHL.U32 R3, R13, 0x4, RZ ;  /* 0x000000040d037824 */ /* 0x000fc600078e00ff */
[----:B------:R-:W-:Y:S01]  /*4d70*/  STL [R1+0xa34], R29 ;  /* 0x000a341d01007387 */ /* 0x000fe20000100800 */
[----:B------:R-:W-:Y:S02]  /*4d80*/  IMAD R25, R25, UR10, RZ ;  /* 0x0000000a19197c24 */ /* 0x000fe4000f8e02ff */
[----:B------:R-:W-:Y:S02]  /*4d90*/  IMAD.SHL.U32 R12, R22, 0x4, RZ ;  /* 0x00000004160c7824 */ /* 0x000fe400078e00ff */
[----:B----4-:R-:W-:Y:S01]  /*4da0*/  IMAD.SHL.U32 R4, R28, 0x4, RZ ;  /* 0x000000041c047824 */ /* 0x010fe200078e00ff */
[----:B------:R1:W-:Y:S04]  /*4db0*/  STL [R1+0xa3c], R28 ;  /* 0x000a3c1c01007387 */ /* 0x0003e80000100800 */
[----:B-1----:R-:W4:Y:S04]  /*4dc0*/  LDL R28, [R1+0x5a8] ;  /* 0x0005a800011c7983 */ /* 0x002f280000100800 */
[----:B------:R-:W-:Y:S04]  /*4dd0*/  STL [R1+0x5cc], R4 ;  /* 0x0005cc0401007387 */ /* 0x000fe80000100800 */
[----:B------:R1:W-:Y:S04]  /*4de0*/  STL.64 [R1+0x988], R8 ;  /* 0x0009880801007387 */ /* 0x0003e80000100a00 */
[----:B------:R-:W-:Y:S04]  /*4df0*/  STL [R1+0x5c8], R3 ;  /* 0x0005c80301007387 */ /* 0x000fe80000100800 */
[----:B------:R-:W-:Y:S01]  /*4e00*/  STL [R1+0x5c4], R12 ;  /* 0x0005c40c01007387 */ /* 0x000fe20000100800 */
[----:B-1----:R-:W-:-:S04]  /*4e10*/  LEA R8, P0, R25, R26, 0x2 ;  /* 0x0000001a19087211 */ /* 0x002fc800078010ff */
[----:B------:R-:W-:Y:S01]  /*4e20*/  LEA.HI.X.SX32 R9, R25, R2, 0x2, P0 ;  /* 0x0000000219097211 */ /* 0x000fe200000f16ff */
[----:B------:R-:W-:Y:S02]  /*4e30*/  IMAD R21, R21, UR9, RZ ;  /* 0x0000000915157c24 */ /* 0x000fe4000f8e02ff */
[----:B------:R-:W-:Y:S02]  /*4e40*/  IMAD R0, R17, UR9, RZ ;  /* 0x0000000911007c24 */ /* 0x000fe4000f8e02ff */
[----:B------:R-:W4:Y:S01]  /*4e50*/  LDL.LU R17, [R1+0x34] ;  /* 0x0000340001117983 */ /* 0x000f220000300800 */
[----:B------:R-:W-:-:S03]  /*4e60*/  IMAD R27, R24, UR9, RZ ;  /* 0x00000009181b7c24 */ /* 0x000fc6000f8e02ff */
[----:B------:R1:W-:Y:S04]  /*4e70*/  STL [R1+0x434], R0 ;  /* 0x0004340001007387 */ /* 0x0003e80000100800 */
[----:B------:R-:W4:Y:S04]  /*4e80*/  LDL.LU R24, [R1+0x28] ;  /* 0x0000280001187983 */ /* 0x000f280000300800 */
[----:B------:R-:W4:Y:S01]  /*4e90*/  LDL R29, [R1+0x580] ;  /* 0x00058000011d7983 */ /* 0x000f220000100800 */
[----:B------:R-:W-:Y:S01]  /*4ea0*/  LEA R6, P0, R20, R26, 0x2 ;  /* 0x0000001a14067211 */ /* 0x000fe200078010ff */
[----:B-1----:R-:W-:-:S02]  /*4eb0*/  IMAD R0, R16, UR9, RZ ;  /* 0x0000000910007c24 */ /* 0x002fc4000f8e02ff */
[----:B------:R-:W-:Y:S01]  /*4ec0*/  STL [R1+0x438], R21 ;  /* 0x0004381501007387 */ /* 0x000fe20000100800 */
[----:B------:R-:W-:-:S03]  /*4ed0*/  LEA.HI.X.SX32 R7, R20, R2, 0x2, P0 ;  /* 0x0000000214077211 */ /* 0x000fc600000f16ff */
[----:B------:R1:W-:Y:S04]  /*4ee0*/  STL.64 [R1+0x9a8], R8 ;  /* 0x0009a80801007387 */ /* 0x0003e80000100a00 */
[----:B------:R-:W-:Y:S04]  /*4ef0*/  STL [R1+0x430], R27 ;  /* 0x0004301b01007387 */ /* 0x000fe80000100800 */
[----:B------:R-:W4:Y:S04]  /*4f00*/  LDL.LU R16, [R1+0x48] ;  /* 0x0000480001107983 */ /* 0x000f280000300800 */
[----:B------:R2:W-:Y:S01]  /*4f10*/  STL [R1+0x42c], R0 ;  /* 0x00042c0001007387 */ /* 0x0005e20000100800 */
[----:B-1----:R-:W-:-:S02]  /*4f20*/  IMAD R8, R19, UR9, RZ ;  /* 0x0000000913087c24 */ /* 0x002fc4000f8e02ff */
[----:B------:R-:W-:Y:S01]  /*4f30*/  IMAD R19, R10, UR9, RZ ;  /* 0x000000090a137c24 */ /* 0x000fe2000f8e02ff */
[----:B--2---:R-:W2:Y:S04]  /*4f40*/  LDL.LU R0, [R1+0x44] ;  /* 0x0000440001007983 */ /* 0x004ea80000300800 */
[----:B------:R-:W2:Y:S04]  /*4f50*/  LDL.LU R23, [R1+0x60] ;  /* 0x0000600001177983 */ /* 0x000ea80000300800 */
[----:B------:R-:W2:Y:S04]  /*4f60*/  LDL R10, [R1+0x328] ;  /* 0x00032800010a7983 */ /* 0x000ea80000100800 */
[----:B------:R1:W-:Y:S04]  /*4f70*/  STL.64 [R1], R6 ;  /* 0x0000000601007387 */ /* 0x0003e80000100a00 */
[----:B-1----:R-:W2:Y:S01]  /*4f80*/  LDL.LU R7, [R1+0x18] ;  /* 0x0000180001077983 */ /* 0x002ea20000300800 */
[----:B------:R-:W-:-:S03]  /*4f90*/  IMAD R14, R14, UR9, RZ ;  /* 0x000000090e0e7c24 */ /* 0x000fc6000f8e02ff */
[----:B------:R-:W-:Y:S04]  /*4fa0*/  STL [R1+0x428], R8 ;  /* 0x0004280801007387 */ /* 0x000fe80000100800 */
[----:B------:R-:W2:Y:S04]  /*4fb0*/  LDL.LU R9, [R1+0x7c] ;  /* 0x00007c0001097983 */ /* 0x000ea80000300800 */
[----:B------:R-:W2:Y:S04]  /*4fc0*/  LDL.LU R5, [R1+0x6c] ;  /* 0x00006c0001057983 */ /* 0x000ea80000300800 */
[----:B------:R-:W2:Y:S04]  /*4fd0*/  LDL.LU R25, [R1+0x4c] ;  /* 0x00004c0001197983 */ /* 0x000ea80000300800 */
[----:B------:R-:W-:Y:S01]  /*4fe0*/  STL [R1+0x424], R19 ;  /* 0x0004241301007387 */ /* 0x000fe20000100800 */
[----:B---3--:R-:W-:-:S03]  /*4ff0*/  IMAD R18, R18, UR9, RZ ;  /* 0x0000000912127c24 */ /* 0x008fc6000f8e02ff */
[----:B------:R-:W3:Y:S04]  /*5000*/  LDL.LU R20, [R1+0x78] ;  /* 0x0000780001147983 */ /* 0x000ee80000300800 */
[----:B------:R1:W-:Y:S04]  /*5010*/  STL [R1+0x41c], R14 ;  /* 0x00041c0e01007387 */ /* 0x0003e80000100800 */
[----:B-1----:R-:W3:Y:S01]  /*5020*/  LDL.LU R14, [R1+0x74] ;  /* 0x00007400010e7983 */ /* 0x002ee20000300800 */
[----:B----4-:R-:W-:Y:S01]  /*5030*/  LEA R6, P0, R28, R26, 0x2 ;  /* 0x0000001a1c067211 */ /* 0x010fe200078010ff */
[----:B------:R-:W-:-:S02]  /*5040*/  IMAD R24, R24, UR9, RZ ;  /* 0x0000000918187c24 */ /* 0x000fc4000f8e02ff */
[----:B--2---:R-:W-:-:S05]  /*5050*/  IMAD R7, R7, UR9, RZ ;  /* 0x0000000907077c24 */ /* 0x004fca000f8e02ff */
[----:B------:R1:W-:Y:S02]  /*5060*/  STL [R1+0x418], R7 ;  /* 0x0004180701007387 */ /* 0x0003e40000100800 */
[----:B-1----:R-:W-:Y:S02]  /*5070*/  LEA.HI.X.SX32 R7, R28, R2, 0x2, P0 ;  /* 0x000000021c077211 */ /* 0x002fe400000f16ff */
[----:B------:R-:W2:Y:S04]  /*5080*/  LDL.LU R28, [R1+0xa3c] ;  /* 0x000a3c00011c7983 */ /* 0x000ea80000300800 */
[----:B------:R-:W-:Y:S04]  /*5090*/  STL [R1+0x420], R18 ;  /* 0x0004201201007387 */ /* 0x000fe80000100800 */
[----:B------:R1:W-:Y:S02]  /*50a0*/  STL.64 [R1+0x38], R6 ;  /* 0x0000380601007387 */ /* 0x0003e40000100a00 */
[----:B-1----:R-:W-:-:S02]  /*50b0*/  IMAD R7, R17, UR9, RZ ;  /* 0x0000000911077c24 */ /* 0x002fc4000f8e02ff */
[----:B------:R-:W4:Y:S01]  /*50c0*/  LDL.LU R17, [R1+0x70] ;  /* 0x0000700001117983 */ /* 0x000f220000300800 */
[----:B------:R-:W-:-:S03]  /*50d0*/  LEA R6, P0, R15, R26, 0x2 ;  /* 0x0000001a0f067211 */ /* 0x000fc600078010ff */
[----:B------:R1:W-:Y:S02]  /*50e0*/  STL [R1+0x414], R7 ;  /* 0x0004140701007387 */ /* 0x0003e40000100800 */
[----:B-1----:R-:W-:Y:S02]  /*50f0*/  IMAD R7, R11, UR9, RZ ;  /* 0x000000090b077c24 */ /* 0x002fe4000f8e02ff */
[----:B------:R-:W2:Y:S04]  /*5100*/  LDL.LU R11, [R1+0x50] ;  /* 0x00005000010b7983 */ /* 0x000ea80000300800 */
[----:B------:R1:W-:Y:S02]  /*5110*/  STL [R1+0x40c], R7 ;  /* 0x00040c0701007387 */ /* 0x0003e40000100800 */
[----:B-1----:R-:W-:-:S02]  /*5120*/  LEA.HI.X.SX32 R7, R15, R2, 0x2, P0 ;  /* 0x000000020f077211 */ /* 0x002fc400000f16ff */
[----:B------:R-:W2:Y:S04]  /*5130*/  LDL.LU R15, [R1+0x88] ;  /* 0x00008800010f7983 */ /* 0x000ea80000300800 */
[----:B------:R1:W-:Y:S04]  /*5140*/  STL.64 [R1+0x30], R6 ;  /* 0x0000300601007387 */ /* 0x0003e80000100a00 */
[----:B-1----:R-:W2:Y:S01]  /*5150*/  LDL.LU R7, [R1+0x40] ;  /* 0x0000400001077983 */ /* 0x002ea20000300800 */
[----:B------:R-:W-:Y:S02]  /*5160*/  IMAD R16, R16, UR9, RZ ;  /* 0x0000000910107c24 */ /* 0x000fe4000f8e02ff */
[----:B------:R-:W-:Y:S01]  /*5170*/  IMAD R0, R0, UR9, RZ ;  /* 0x0000000900007c24 */ /* 0x000fe2000f8e02ff */
[----:B------:R-:W-:Y:S04]  /*5180*/  STL [R1+0x410], R24 ;  /* 0x0004101801007387 */ /* 0x000fe80000100800 */
[----:B------:R1:W-:Y:S04]  /*5190*/  STL [R1+0x408], R16 ;  /* 0x0004081001007387 */ /* 0x0003e80000100800 */
[----:B-1----:R-:W3:Y:S04]  /*51a0*/  LDL.LU R16, [R1+0x84] ;  /* 0x0000840001107983 */ /* 0x002ee80000300800 */
[----:B------:R1:W-:Y:S04]  /*51b0*/  STL [R1+0x404], R0 ;  /* 0x0004040001007387 */ /* 0x0003e80000100800 */
[----:B-1----:R-:W3:Y:S01]  /*51c0*/  LDL.LU R0, [R1+0xa38] ;  /* 0x000a380001007983 */ /* 0x002ee20000300800 */
[----:B------:R-:W-:Y:S01]  /*51d0*/  LEA R6, P0, R29, R26, 0x2 ;  /* 0x0000001a1d067211 */ /* 0x000fe200078010ff */
[----:B------:R-:W-:-:S02]  /*51e0*/  IMAD R23, R23, UR9, RZ ;  /* 0x0000000917177c24 */ /* 0x000fc4000f8e02ff */
[----:B--2---:R-:W-:-:S05]  /*51f0*/  IMAD R7, R7, UR9, RZ ;  /* 0x0000000907077c24 */ /* 0x004fca000f8e02ff */
[----:B------:R1:W-:Y:S02]  /*5200*/  STL [R1+0x400], R7 ;  /* 0x0004000701007387 */ /* 0x0003e40000100800 */
[----:B-1----:R-:W-:Y:S02]  /*5210*/  LEA.HI.X.SX32 R7, R29, R2, 0x2, P0 ;  /* 0x000000021d077211 */ /* 0x002fe400000f16ff */
[----:B------:R-:W2:Y:S04]  /*5220*/  LDL.LU R29, [R1+0xa34] ;  /* 0x000a3400011d7983 */ /* 0x000ea80000300800 */
[----:B------:R1:W-:Y:S04]  /*5230*/  STL.64 [R1+0x28], R6 ;  /* 0x0000280601007387 */ /* 0x0003e80000100a00 */
[----:B-1----:R-:W2:Y:S01]  /*5240*/  LDL.LU R7, [R1+0x5c] ;  /* 0x00005c0001077983 */ /* 0x002ea20000300800 */
[----:B---3--:R-:W-:-:S03]  /*5250*/  IADD3 R6, P0, PT, R0, R26, RZ ;  /* 0x0000001a00067210 */ /* 0x008fc60007f1e0ff */
[----:B------:R-:W3:Y:S04]  /*5260*/  LDL.LU R0, [R1+0x80] ;  /* 0x0000800001007983 */ /* 0x000ee80000300800 */
[----:B------:R1:W-:Y:S04]  /*5270*/  STL [R1+0x3fc], R23 ;  /* 0x0003fc1701007387 */ /* 0x0003e80000100800 */
[----:B-1----:R-:W3:Y:S01]  /*5280*/  LDL.LU R23, [R1+0xa30] ;  /* 0x000a300001177983 */ /* 0x002ee20000300800 */
[----:B------:R-:W-:Y:S02]  /*5290*/  IMAD R11, R11, UR9, RZ ;  /* 0x000000090b0b7c24 */ /* 0x000fe4000f8e02ff */
[----:B------:R-:W-:-:S02]  /*52a0*/  IMAD R5, R5, UR9, RZ ;  /* 0x0000000905057c24 */ /* 0x000fc4000f8e02ff */
[----:B------:R-:W-:Y:S02]  /*52b0*/  IMAD R14, R14, UR9, RZ ;  /* 0x000000090e0e7c24 */ /* 0x000fe4000f8e02ff */
[----:B--2---:R-:W-:-:S05]  /*52c0*/  IMAD R7, R7, UR9, RZ ;  /* 0x0000000907077c24 */ /* 0x004fca000f8e02ff */
[----:B------:R1:W-:Y:S02]  /*52d0*/  STL [R1+0x3f8], R7 ;  /* 0x0003f80701007387 */ /* 0x0003e40000100800 */
[----:B-1----:R-:W-:-:S05]  /*52e0*/  LEA.HI.X.SX32 R7, R10, R2, 0x2, P0 ;  /* 0x000000020a077211 */ /* 0x002fca00000f16ff */
[----:B------:R1:W-:Y:S04]  /*52f0*/  STL.64 [R1+0x20], R6 ;  /* 0x0000200601007387 */ /* 0x0003e80000100a00 */
[----:B------:R-:W-:Y:S01]  /*5300*/  STL [R1+0x3f4], R11 ;  /* 0x0003f40b01007387 */ /* 0x000fe20000100800 */
[----:B-1----:R-:W-:Y:S01]  /*5310*/  IMAD R7, R9, UR9, RZ ;  /* 0x0000000909077c24 */ /* 0x002fe2000f8e02ff */
[----:B------:R-:W-:Y:S01]  /*5320*/  IADD3 R6, P0, PT, R29, R26, RZ ;  /* 0x0000001a1d067210 */ /* 0x000fe20007f1e0ff */
[----:B------:R-:W-:Y:S01]  /*5330*/  IMAD R9, R25, UR9, RZ ;  /* 0x0000000919097c24 */ /* 0x000fe2000f8e02ff */
[----:B------:R-:W2:Y:S04]  /*5340*/  LDL.LU R29, [R1+0xa2c] ;  /* 0x000a2c00011d7983 */ /* 0x000ea80000300800 */
[----:B------:R3:W-:Y:S04]  /*5350*/  STL [R1+0x3f0], R7 ;  /* 0x0003f00701007387 */ /* 0x0007e80000100800 */
[----:B------:R1:W-:Y:S04]  /*5360*/  STL [R1+0x3ec], R5 ;  /* 0x0003ec0501007387 */ /* 0x0003e80000100800 */
[----:B------:R-:W-:Y:S01]  /*5370*/  STL [R1+0x3e8], R9 ;  /* 0x0003e80901007387 */ /* 0x000fe20000100800 */
[----:B---3--:R-:W-:-:S03]  /*5380*/  LEA.HI.X.SX32 R7, R23, R2, 0x2, P0 ;  /* 0x0000000217077211 */ /* 0x008fc600000f16ff */
[----:B------:R-:W3:Y:S01]  /*5390*/  LDL.LU R25, [R1+0x98] ;  /* 0x0000980001197983 */ /* 0x000ee20000300800 */
[----:B-1----:R-:W-:-:S05]  /*53a0*/  IMAD R5, R20, UR9, RZ ;  /* 0x0000000914057c24 */ /* 0x002fca000f8e02ff */
[----:B------:R1:W-:Y:S04]  /*53b0*/  STL [R1+0x3e4], R5 ;  /* 0x0003e40501007387 */ /* 0x0003e80000100800 */
[----:B------:R-:W2:Y:S04]  /*53c0*/  LDL.LU R23, [R1+0x90] ;  /* 0x0000900001177983 */ /* 0x000ea80000300800 */
[----:B------:R-:W2:Y:S01]  /*53d0*/  LDL.LU R20, [R1+0x8c] ;  /* 0x00008c0001147983 */ /* 0x000ea20000300800 */
[----:B------:R-:W-:-:S03]  /*53e0*/  IADD3 R4, P0, PT, R4, R26, RZ ;  /* 0x0000001a04047210 */ /* 0x000fc60007f1e0ff */
[----:B------:R-:W-:Y:S01]  /*53f0*/  STL.64 [R1+0x18], R6 ;  /* 0x0000180601007387 */ /* 0x000fe20000100a00 */
[----:B-1----:R-:W-:-:S03]  /*5400*/  LEA.HI.X.SX32 R5, R28, R2, 0x2, P0 ;  /* 0x000000021c057211 */ /* 0x002fc600000f16ff */
[----:B------:R-:W-:Y:S04]  /*5410*/  STL.64 [R1+0x9a0], R6 ;  /* 0x0009a00601007387 */ /* 0x000fe80000100a00 */
[----:B------:R-:W-:Y:S04]  /*5420*/  STL [R1+0x3dc], R14 ;  /* 0x0003dc0e01007387 */ /* 0x000fe80000100800 */
[----:B------:R-:W-:Y:S04]  /*5430*/  STL [R1+0xa0c], R14 ;  /* 0x000a0c0e01007387 */ /* 0x000fe80000100800 */
[----:B------:R-:W3:Y:S01]  /*5440*/  LDL.LU R28, [R1+0xa28] ;  /* 0x000a2800011c7983 */ /* 0x000ee20000300800 */
[----:B----4-:R-:W-:-:S02]  /*5450*/  IMAD R17, R17, UR9, RZ ;  /* 0x0000000911117c24 */ /* 0x010fc4000f8e02ff */
[----:B------:R-:W-:-:S03]  /*5460*/  IMAD R15, R15, UR9, RZ ;  /* 0x000000090f0f7c24 */ /* 0x000fc6000f8e02ff */
[----:B------:R-:W-:Y:S01]  /*5470*/  STL [R1+0x3d8], R17 ;  /* 0x0003d81101007387 */ /* 0x000fe20000100800 */
[----:B------:R-:W-:-:S03]  /*5480*/  IMAD R16, R16, UR9, RZ ;  /* 0x0000000910107c24 */ /* 0x000fc6000f8e02ff */
[----:B------:R-:W-:Y:S01]  /*5490*/  STL [R1+0xa08], R17 ;  /* 0x000a081101007387 */ /* 0x000fe20000100800 */
[----:B------:R-:W-:-:S03]  /*54a0*/  IADD3 R10, P0, PT, R3, R26, RZ ;  /* 0x0000001a030a7210 */ /* 0x000fc60007f1e0ff */
[----:B------:R-:W-:Y:S01]  /*54b0*/  STL.64 [R1+0x10], R4 ;  /* 0x0000100401007387 */ /* 0x000fe20000100a00 */
[----:B------:R-:W-:-:S03]  /*54c0*/  IMAD R3, R0, UR9, RZ ;  /* 0x0000000900037c24 */ /* 0x000fc6000f8e02ff */
[----:B------:R-:W-:Y:S04]  /*54d0*/  STL.64 [R1+0x9b0], R4 ;  /* 0x0009b00401007387 */ /* 0x000fe80000100a00 */
[----:B------:R-:W-:Y:S04]  /*54e0*/  STL [R1+0x3d4], R15 ;  /* 0x0003d40f01007387 */ /* 0x000fe80000100800 */
[----:B------:R-:W-:Y:S04]  /*54f0*/  STL [R1+0xa04], R15 ;  /* 0x000a040f01007387 */ /* 0x000fe80000100800 */
[----:B------:R-:W4:Y:S01]  /*5500*/  LDL.LU R0, [R1+0xa0] ;  /* 0x0000a00001007983 */ /* 0x000f220000300800 */
[----:B------:R-:W-:-:S03]  /*5510*/  LEA.HI.X.SX32 R11, R13, R2, 0x2, P0 ;  /* 0x000000020d0b7211 */ /* 0x000fc600000f16ff */
[----:B------:R-:W4:Y:S04]  /*5520*/  LDL.LU R9, [R1+0x9c] ;  /* 0x00009c0001097983 */ /* 0x000f280000300800 */
[----:B------:R-:W-:Y:S04]  /*5530*/  STL [R1+0x3d0], R16 ;  /* 0x0003d01001007387 */ /* 0x000fe80000100800 */
[----:B------:R-:W-:Y:S04]  /*5540*/  STL [R1+0xa10], R16 ;  /* 0x000a101001007387 */ /* 0x000fe80000100800 */
[----:B------:R1:W-:Y:S04]  /*5550*/  STL [R1+0x9d0], R10 ;  /* 0x0009d00a01007387 */ /* 0x0003e80000100800 */
[----:B-1----:R-:W4:Y:S04]  /*5560*/  LDL R10, [R1+0x434] ;  /* 0x00043400010a7983 */ /* 0x002f280000100800 */
[----:B------:R-:W-:Y:S04]  /*5570*/  STL [R1+0x9cc], R11 ;  /* 0x0009cc0b01007387 */ /* 0x000fe80000100800 */
[----:B------:R-:W-:Y:S04]  /*5580*/  STL [R1+0x3cc], R3 ;  /* 0x0003cc0301007387 */ /* 0x000fe80000100800 */
[----:B------:R-:W-:Y:S04]  /*5590*/  STL [R1+0xa14], R3 ;  /* 0x000a140301007387 */ /* 0x000fe80000100800 */
[----:B------:R-:W4:Y:S04]  /*55a0*/  LDL.LU R7, [R1+0xa4] ;  /* 0x0000a40001077983 */ /* 0x000f280000300800 */
[----:B------:R-:W4:Y:S04]  /*55b0*/  LDL R16, [R1+0x42c] ;  /* 0x00042c0001107983 */ /* 0x000f280000100800 */
[----:B------:R-:W-:Y:S01]  /*55c0*/  STL [R1+0x9d8], R26 ;  /* 0x0009d81a01007387 */ /* 0x000fe20000100800 */
[----:B------:R-:W-:-:S04]  /*55d0*/  IADD3 R12, P0, PT, R12, R26, RZ ;  /* 0x0000001a0c0c7210 */ /* 0x000fc80007f1e0ff */
[----:B------:R-:W-:Y:S01]  /*55e0*/  LEA.HI.X.SX32 R13, R22, R2, 0x2, P0 ;  /* 0x00000002160d7211 */ /* 0x000fe200000f16ff */
[----:B--2---:R-:W-:Y:S02]  /*55f0*/  IMAD R6, R20, UR9, RZ ;  /* 0x0000000914067c24 */ /* 0x004fe4000f8e02ff */
[----:B------:R-:W2:Y:S04]  /*5600*/  LDL.LU R20, [R1+0xa8] ;  /* 0x0000a80001147983 */ /* 0x000ea80000300800 */
[----:B------:R-:W2:Y:S01]  /*5610*/  LDL.LU R22, [R1+0xb0] ;  /* 0x0000b00001167983 */ /* 0x000ea20000300800 */
[----:B---3--:R-:W-:-:S03]  /*5620*/  IMAD R25, R25, UR9, RZ ;  /* 0x0000000919197c24 */ /* 0x008fc6000f8e02ff */
[----:B------:R-:W3:Y:S01]  /*5630*/  LDL R17, [R1+0x41c] ;  /* 0x00041c0001117983 */ /* 0x000ee20000100800 */
[----:B------:R-:W-:-:S03]  /*5640*/  IMAD R23, R23, UR9, RZ ;  /* 0x0000000917177c24 */ /* 0x000fc6000f8e02ff */
[----:B------:R-:W-:Y:S04]  /*5650*/  STL [R1+0x3c8], R25 ;  /* 0x0003c81901007387 */ /* 0x000fe80000100800 */
[----:B------:R-:W-:Y:S01]  /*5660*/  STL [R1+0xa18], R25 ;  /* 0x000a181901007387 */ /* 0x000fe20000100800 */
[----:B------:R-:W-:-:S03]  /*5670*/  LEA R4, P5, R21, R28, 0x2 ;  /* 0x0000001c15047211 */ /* 0x000fc600078a10ff */
[----:B------:R-:W-:Y:S04]  /*5680*/  STL.64 [R1+0x9e0], R12 ;  /* 0x0009e00c01007387 */ /* 0x000fe80000100a00 */
[----:B------:R-:W-:Y:S04]  /*5690*/  STL [R1+0x9f0], R13 ;  /* 0x0009f00d01007387 */ /* 0x000fe80000100800 */
[----:B------:R-:W-:Y:S01]  /*56a0*/  STL [R1+0x3c4], R23 ;  /* 0x0003c41701007387 */ /* 0x000fe20000100800 */
[----:B------:R-:W-:-:S03]  /*56b0*/  LEA.HI.X.SX32 R5, R21, R29, 0x2, P5 ;  /* 0x0000001d15057211 */ /* 0x000fc600028f16ff */
[----:B------:R-:W-:Y:S04]  /*56c0*/  STL [R1+0xa1c], R23 ;  /* 0x000a1c1701007387 */ /* 0x000fe80000100800 */
[----:B------:R1:W-:Y:S04]  /*56d0*/  STL [R1+0x9dc], R2 ;  /* 0x0009dc0201007387 */ /* 0x0003e80000100800 */
[----:B------:R-:W-:Y:S04]  /*56e0*/  STL [R1+0x3c0], R6 ;  /* 0x0003c00601007387 */ /* 0x000fe80000100800 */
[----:B------:R-:W-:Y:S04]  /*56f0*/  STL [R1+0xa20], R6 ;  /* 0x000a200601007387 */ /* 0x000fe80000100800 */
[----:B------:R-:W3:Y:S04]  /*5700*/  LDL.LU R21, [R1+0xac] ;  /* 0x0000ac0001157983 */ /* 0x000ee80000300800 */
[----:B------:R-:W3:Y:S04]  /*5710*/  LDL R14, [R1+0x418] ;  /* 0x00041800010e7983 */ /* 0x000ee80000100800 */
[----:B------:R-:W3:Y:S01]  /*5720*/  LDL R15, [R1+0x414] ;  /* 0x00041400010f7983 */ /* 0x000ee20000100800 */
[----:B----4-:R-:W-:-:S02]  /*5730*/  IMAD R0, R0, UR9, RZ ;  /* 0x0000000900007c24 */ /* 0x010fc4000f8e02ff */
[----:B------:R-:W-:Y:S01]  /*5740*/  IMAD R9, R9, UR9, RZ ;  /* 0x0000000909097c24 */ /* 0x000fe2000f8e02ff */
[----:B------:R4:W-:Y:S04]  /*5750*/  STL.64 [R1+0x150], R4 ;  /* 0x0001500401007387 */ /* 0x0009e80000100a00 */
[----:B------:R-:W-:Y:S01]  /*5760*/  STL [R1+0x3bc], R0 ;  /* 0x0003bc0001007387 */ /* 0x000fe20000100800 */
[CC--:B-1----:R-:W-:Y:S02]  /*5770*/  LEA R2, P0, R10.reuse, R28.reuse, 0x2 ;  /* 0x0000001c0a027211 */ /* 0x0c2fe400078010ff */
[C---:B----4-:R-:W-:Y:S02]  /*5780*/  LEA R4, P5, R27.reuse, R28, 0x2 ;  /* 0x0000001c1b047211 */ /* 0x050fe400078a10ff */
[-C--:B------:R-:W-:Y:S01]  /*5790*/  LEA.HI.X.SX32 R3, R10, R29.reuse, 0x2, P0 ;  /* 0x0000001d0a037211 */ /* 0x080fe200000f16ff */
[----:B------:R-:W-:Y:S01]  /*57a0*/  STL [R1+0xa24], R0 ;  /* 0x000a240001007387 */ /* 0x000fe20000100800 */
[----:B------:R-:W-:-:S03]  /*57b0*/  LEA.HI.X.SX32 R5, R27, R29, 0x2, P5 ;  /* 0x0000001d1b057211 */ /* 0x000fc600028f16ff */
[----:B------:R-:W-:Y:S04]  /*57c0*/  STL [R1+0x3b8], R9 ;  /* 0x0003b80901007387 */ /* 0x000fe80000100800 */
[----:B------:R1:W-:Y:S01]  /*57d0*/  STL.64 [R1+0x148], R2 ;  /* 0x0001480201007387 */ /* 0x0003e20000100a00 */
[----:B------:R-:W-:-:S05]  /*57e0*/  IMAD R7, R7, UR9, RZ ;  /* 0x0000000907077c24 */ /* 0x000fca000f8e02ff */
[----:B------:R-:W-:Y:S01]  /*57f0*/  STL [R1+0x3b4], R7 ;  /* 0x0003b40701007387 */ /* 0x000fe20000100800 */
[----:B-1----:R-:W-:-:S03]  /*5800*/  LEA R2, P0, R16, R28, 0x2 ;  /* 0x0000001c10027211 */ /* 0x002fc600078010ff */
[----:B------:R1:W-:Y:S01]  /*5810*/  STL.64 [R1+0x140], R4 ;  /* 0x0001400401007387 */ /* 0x0003e20000100a00 */
[----:B------:R-:W-:Y:S02]  /*5820*/  LEA.HI.X.SX32 R3, R16, R29, 0x2, P0 ;  /* 0x0000001d10037211 */ /* 0x000fe400000f16ff */
[----:B-1----:R-:W-:-:S04]  /*5830*/  LEA R4, P5, R8, R28, 0x2 ;  /* 0x0000001c08047211 */ /* 0x002fc800078a10ff */
[----:B------:R-:W-:Y:S01]  /*5840*/  LEA.HI.X.SX32 R5, R8, R29, 0x2, P5 ;  /* 0x0000001d08057211 */ /* 0x000fe200028f16ff */
[----:B--2---:R-:W-:Y:S02]  /*5850*/  IMAD R27, R20, UR9, RZ ;  /* 0x00000009141b7c24 */ /* 0x004fe4000f8e02ff */
[----:B------:R-:W2:Y:S04]  /*5860*/  LDL.LU R20, [R1+0x94] ;  /* 0x0000940001147983 */ /* 0x000ea80000300800 */
[----:B------:R1:W-:Y:S04]  /*5870*/  STL.64 [R1+0x138], R2 ;  /* 0x0001380201007387 */ /* 0x0003e80000100a00 */
[----:B------:R-:W4:Y:S04]  /*5880*/  LDL R0, [R1+0x40c] ;  /* 0x00040c0001007983 */ /* 0x000f280000100800 */
[----:B------:R-:W4:Y:S04]  /*5890*/  LDL R10, [R1+0x408] ;  /* 0x00040800010a7983 */ /* 0x000f280000100800 */
[----:B------:R-:W-:Y:S01]  /*58a0*/  STL [R1+0x3b0], R27 ;  /* 0x0003b01b01007387 */ /* 0x000fe20000100800 */
[----:B-1----:R-:W-:-:S03]  /*58b0*/  LEA R2, P0, R19, R28, 0x2 ;  /* 0x0000001c13027211 */ /* 0x002fc600078010ff */
[----:B------:R1:W-:Y:S01]  /*58c0*/  STL.64 [R1+0x130], R4 ;  /* 0x0001300401007387 */ /* 0x0003e20000100a00 */
[----:B------:R-:W-:Y:S01]  /*58d0*/  IMAD R8, R22, UR9, RZ ;  /* 0x0000000916087c24 */ /* 0x000fe2000f8e02ff */
[----:B------:R-:W-:Y:S02]  /*58e0*/  LEA.HI.X.SX32 R3, R19, R29, 0x2, P0 ;  /* 0x0000001d13037211 */ /* 0x000fe400000f16ff */
[----:B------:R-:W4:Y:S04]  /*58f0*/  LDL.LU R22, [R1+0x68] ;  /* 0x0000680001167983 */ /* 0x000f280000300800 */
[----:B------:R-:W4:Y:S01]  /*5900*/  LDL R6, [R1+0x404] ;  /* 0x0004040001067983 */ /* 0x000f220000100800 */
[----:B-1----:R-:W-:-:S04]  /*5910*/  LEA R4, P5, R18, R28, 0x2 ;  /* 0x0000001c12047211 */ /* 0x002fc800078a10ff */
[----:B------:R-:W-:Y:S01]  /*5920*/  LEA.HI.X.SX32 R5, R18, R29, 0x2, P5 ;  /* 0x0000001d12057211 */ /* 0x000fe200028f16ff */
[----:B------:R3:W-:Y:S04]  /*5930*/  STL.64 [R1+0x128], R2 ;  /* 0x0001280201007387 */ /* 0x0007e80000100a00 */
[----:B------:R1:W-:Y:S01]  /*5940*/  STL.64 [R1+0x120], R4 ;  /* 0x0001200401007387 */ /* 0x0003e20000100a00 */
[----:B---3--:R-:W-:-:S03]  /*5950*/  LEA R2, P0, R17, R28, 0x2 ;  /* 0x0000001c11027211 */ /* 0x008fc600078010ff */
[----:B-1----:R-:W3:Y:S04]  /*5960*/  LDL.LU R5, [R1+0x64] ;  /* 0x0000640001057983 */ /* 0x002ee80000300800 */
[----:B------:R-:W3:Y:S01]  /*5970*/  LDL R23, [R1+0x400] ;  /* 0x0004000001177983 */ /* 0x000ee20000100800 */
[----:B------:R-:W-:-:S03]  /*5980*/  LEA.HI.X.SX32 R3, R17, R29, 0x2, P0 ;  /* 0x0000001d11037211 */ /* 0x000fc600000f16ff */
[----:B------:R-:W3:Y:S04]  /*5990*/  LDL R25, [R1+0x3fc] ;  /* 0x0003fc0001197983 */ /* 0x000ee80000100800 */
[----:B------:R-:W-:Y:S04]  /*59a0*/  STL [R1+0x3ac], R8 ;  /* 0x0003ac0801007387 */ /* 0x000fe80000100800 */
[----:B------:R-:W3:Y:S04]  /*59b0*/  LDL.LU R4, [R1+0x58] ;  /* 0x0000580001047983 */ /* 0x000ee80000300800 */
[----:B------:R1:W-:Y:S01]  /*59c0*/  STL.64 [R1+0x118], R2 ;  /* 0x0001180201007387 */ /* 0x0003e20000100a00 */
[----:B------:R-:W-:-:S03]  /*59d0*/  LEA R18, P5, R14, R28, 0x2 ;  /* 0x0000001c0e127211 */ /* 0x000fc600078a10ff */
[----:B------:R-:W3:Y:S04]  /*59e0*/  LDL R16, [R1+0x3f4] ;  /* 0x0003f40001107983 */ /* 0x000ee80000100800 */
[----:B-1----:R-:W3:Y:S01]  /*59f0*/  LDL R3, [R1+0x3f8] ;  /* 0x0003f80001037983 */ /* 0x002ee20000100800 */
[----:B------:R-:W-:-:S03]  /*5a00*/  LEA.HI.X.SX32 R19, R14, R29, 0x2, P5 ;  /* 0x0000001d0e137211 */ /* 0x000fc600028f16ff */
[----:B------:R-:W3:Y:S01]  /*5a10*/  LDL.LU R2, [R1+0x54] ;  /* 0x0000540001027983 */ /* 0x000ee20000300800 */
[----:B------:R-:W-:-:S03]  /*5a20*/  IMAD R21, R21, UR9, RZ ;  /* 0x0000000915157c24 */ /* 0x000fc6000f8e02ff */
[----:B------:R-:W3:Y:S01]  /*5a30*/  LDL R14, [R1+0x3f0] ;  /* 0x0003f000010e7983 */ /* 0x000ee20000100800 */
[----:B------:R-:W-:-:S03]  /*5a40*/  LEA R12, P0, R15, R28, 0x2 ;  /* 0x0000001c0f0c7211 */ /* 0x000fc600078010ff */
[----:B------:R-:W3:Y:S01]  /*5a50*/  LDL R17, [R1+0x3ec] ;  /* 0x0003ec0001117983 */ /* 0x000ee20000100800 */
[----:B------:R-:W-:-:S03]  /*5a60*/  LEA.HI.X.SX32 R13, R15, R29, 0x2, P0 ;  /* 0x0000001d0f0d7211 */ /* 0x000fc600000f16ff */
[----:B------:R1:W-:Y:S04]  /*5a70*/  STL.64 [R1+0x110], R18 ;  /* 0x0001101201007387 */ /* 0x0003e80000100a00 */
[----:B------:R-:W-:Y:S04]  /*5a80*/  STL [R1+0x3a4], R21 ;  /* 0x0003a41501007387 */ /* 0x000fe80000100800 */
[----:B------:R-:W3:Y:S04]  /*5a90*/  LDL.LU R26, [R1+0xb4] ;  /* 0x0000b400011a7983 */ /* 0x000ee80000300800 */
[----:B------:R-:W3:Y:S01]  /*5aa0*/  LDL R15, [R1+0x3e8] ;  /* 0x0003e800010f7983 */ /* 0x000ee20000100800 */
[----:B-1----:R-:W-:-:S03]  /*5ab0*/  LEA R18, P5, R24, R28, 0x2 ;  /* 0x0000001c18127211 */ /* 0x002fc600078a10ff */
[----:B------:R-:W3:Y:S01]  /*5ac0*/  LDL R11, [R1+0x3e4] ;  /* 0x0003e400010b7983 */ /* 0x000ee20000100800 */
[----:B------:R-:W-:-:S03]  /*5ad0*/  LEA.HI.X.SX32 R19, R24, R29, 0x2, P5 ;  /* 0x0000001d18137211 */ /* 0x000fc600028f16ff */
[----:B------:R4:W-:Y:S01]  /*5ae0*/  STL.64 [R1+0x108], R12 ;  /* 0x0001080c01007387 */ /* 0x0009e20000100a00 */
[----:B--2---:R-:W-:-:S05]  /*5af0*/  IMAD R20, R20, UR9, RZ ;  /* 0x0000000914147c24 */ /* 0x004fca000f8e02ff */
[----:B------:R-:W-:Y:S01]  /*5b00*/  STL [R1+0x3a0], R20 ;  /* 0x0003a01401007387 */ /* 0x000fe20000100800 */
[----:B----4-:R-:W-:-:S03]  /*5b10*/  LEA R12, P0, R0, R28, 0x2 ;  /* 0x0000001c000c7211 */ /* 0x010fc600078010ff */
[----:B------:R1:W-:Y:S01]  /*5b20*/  STL.64 [R1+0x100], R18 ;  /* 0x0001001201007387 */ /* 0x0003e20000100a00 */
[----:B------:R-:W-:-:S03]  /*5b30*/  LEA.HI.X.SX32 R13, R0, R29, 0x2, P0 ;  /* 0x0000001d000d7211 */ /* 0x000fc600000f16ff */
[----:B------:R-:W2:Y:S04]  /*5b40*/  LDL.LU R24, [R1+0x160] ;  /* 0x0001600001187983 */ /* 0x000ea80000300800 */
[----:B------:R-:W4:Y:S01]  /*5b50*/  LDL.LU R0, [R1+0xa24] ;  /* 0x000a240001007983 */ /* 0x000f220000300800 */
[----:B-1----:R-:W-:-:S03]  /*5b60*/  LEA R18, P5, R10, R28, 0x2 ;  /* 0x0000001c0a127211 */ /* 0x002fc600078a10ff */
[----:B------:R1:W-:Y:S01]  /*5b70*/  STL.64 [R1+0xf8], R12 ;  /* 0x0000f80c01007387 */ /* 0x0003e20000100a00 */
[----:B------:R-:W-:Y:S01]  /*5b80*/  IMAD R22, R22, UR9, RZ ;  /* 0x0000000916167c24 */ /* 0x000fe2000f8e02ff */
[----:B------:R-:W-:Y:S02]  /*5b90*/  LEA.HI.X.SX32 R19, R10, R29, 0x2, P5 ;  /* 0x0000001d0a137211 */ /* 0x000fe400028f16ff */
[----:B------:R-:W4:Y:S04]  /*5ba0*/  LDL.LU R10, [R1+0x164] ;  /* 0x00016400010a7983 */ /* 0x000f280000300800 */
[----:B------:R-:W-:Y:S01]  /*5bb0*/  STL [R1+0x39c], R22 ;  /* 0x00039c1601007387 */ /* 0x000fe20000100800 */
[----:B-1----:R-:W-:-:S03]  /*5bc0*/  LEA R12, P0, R6, R28, 0x2 ;  /* 0x0000001c060c7211 */ /* 0x002fc600078010ff */
[----:B------:R1:W-:Y:S01]  /*5bd0*/  STL.64 [R1+0xf0], R18 ;  /* 0x0000f01201007387 */ /* 0x0003e20000100a00 */
[----:B------:R-:W-:-:S03]  /*5be0*/  LEA.HI.X.SX32 R13, R6, R29, 0x2, P0 ;  /* 0x0000001d060d7211 */ /* 0x000fc600000f16ff */
[----:B------:R-:W4:Y:S04]  /*5bf0*/  LDL.LU R6, [R1+0xa20] ;  /* 0x000a200001067983 */ /* 0x000f280000300800 */
[----:B------:R3:W-:Y:S02]  /*5c00*/  STL.64 [R1+0xe8], R12 ;  /* 0x0000e80c01007387 */ /* 0x0007e40000100a00 */
[----:B---3--:R-:W-:Y:S01]  /*5c10*/  IMAD R5, R5, UR9, RZ ;  /* 0x0000000905057c24 */ /* 0x008fe2000f8e02ff */
[----:B-1----:R-:W-:-:S04]  /*5c20*/  LEA R18, P5, R23, R28, 0x2 ;  /* 0x0000001c17127211 */ /* 0x002fc800078a10ff */
[-C--:B------:R-:W-:Y:S02]  /*5c30*/  LEA.HI.X.SX32 R19, R23, R29.reuse, 0x2, P5 ;  /* 0x0000001d17137211 */ /* 0x080fe400028f16ff */
[C---:B------:R-:W-:Y:S01]  /*5c40*/  LEA R12, P0, R25.reuse, R28, 0x2 ;  /* 0x0000001c190c7211 */ /* 0x040fe200078010ff */
[----:B------:R-:W3:Y:S03]  /*5c50*/  LDL.LU R23, [R1+0xa1c] ;  /* 0x000a1c0001177983 */ /* 0x000ee60000300800 */
[----:B------:R-:W-:Y:S01]  /*5c60*/  LEA.HI.X.SX32 R13, R25, R29, 0x2, P0 ;  /* 0x0000001d190d7211 */ /* 0x000fe200000f16ff */
[----:B------:R-:W-:Y:S04]  /*5c70*/  STL [R1+0x398], R5 ;  /* 0x0003980501007387 */ /* 0x000fe80000100800 */
[----:B------:R1:W-:Y:S01]  /*5c80*/  STL.64 [R1+0xe0], R18 ;  /* 0x0000e01201007387 */ /* 0x0003e20000100a00 */
[----:B------:R-:W-:-:S03]  /*5c90*/  IMAD R4, R4, UR9, RZ ;  /* 0x0000000904047c24 */ /* 0x000fc6000f8e02ff */
[----:B------:R-:W3:Y:S04]  /*5ca0*/  LDL.LU R25, [R1+0xa18] ;  /* 0x000a180001197983 */ /* 0x000ee80000300800 */
[----:B------:R1:W-:Y:S02]  /*5cb0*/  STL.64 [R1+0xd8], R12 ;  /* 0x0000d80c01007387 */ /* 0x0003e40000100a00 */
[----:B-1----:R-:W-:-:S04]  /*5cc0*/  LEA R18, P5, R3, R28, 0x2 ;  /* 0x0000001c03127211 */ /* 0x002fc800078a10ff */
[----:B------:R-:W-:Y:S02]  /*5cd0*/  LEA.HI.X.SX32 R19, R3, R29, 0x2, P5 ;  /* 0x0000001d03137211 */ /* 0x000fe400028f16ff */
[----:B------:R-:W3:Y:S01]  /*5ce0*/  LDL.LU R3, [R1+0xa14] ;  /* 0x000a140001037983 */ /* 0x000ee20000300800 */
[----:B------:R-:W-:-:S03]  /*5cf0*/  LEA R12, P0, R16, R28, 0x2 ;  /* 0x0000001c100c7211 */ /* 0x000fc600078010ff */
[----:B------:R-:W-:Y:S01]  /*5d00*/  STL [R1+0x394], R4 ;  /* 0x0003940401007387 */ /* 0x000fe20000100800 */
[----:B------:R-:W-:-:S03]  /*5d10*/  LEA.HI.X.SX32 R13, R16, R29, 0x2, P0 ;  /* 0x0000001d100d7211 */ /* 0x000fc600000f16ff */
        /* <DEDUP_REMOVED lines=10> */
[----:B------:R1:W-:Y:S04]  /*5dc0*/  STL.64 [R1+0xc0], R18 ;  /* 0x0000c01201007387 */ /* 0x0003e80000100a00 */
[----:B------:R-:W4:Y:S04]  /*5dd0*/  LDL.LU R17, [R1+0xa08] ;  /* 0x000a080001117983 */ /* 0x000f280000300800 */
[----:B------:R1:W-:Y:S02]  /*5de0*/  STL.64 [R1+0xb8], R12 ;  /* 0x0000b80c01007387 */ /* 0x0003e40000100a00 */
[----:B-1----:R-:W-:-:S04]  /*5df0*/  LEA R18, P5, R15, R28, 0x2 ;  /* 0x0000001c0f127211 */ /* 0x002fc800078a10ff */
[----:B------:R-:W-:Y:S02]  /*5e00*/  LEA.HI.X.SX32 R19, R15, R29, 0x2, P5 ;  /* 0x0000001d0f137211 */ /* 0x000fe400028f16ff */
[----:B------:R-:W4:Y:S01]  /*5e10*/  LDL.LU R15, [R1+0xa04] ;  /* 0x000a0400010f7983 */ /* 0x000f220000300800 */
[----:B------:R-:W-:Y:S01]  /*5e20*/  IMAD R26, R26, UR9, RZ ;  /* 0x000000091a1a7c24 */ /* 0x000fe2000f8e02ff */
[----:B------:R-:W-:-:S04]  /*5e30*/  LEA R12, P0, R11, R28, 0x2 ;  /* 0x0000001c0b0c7211 */ /* 0x000fc800078010ff */
[----:B------:R-:W-:Y:S01]  /*5e40*/  STL [R1+0x38c], R26 ;  /* 0x00038c1a01007387 */ /* 0x000fe20000100800 */
[----:B------:R-:W-:-:S03]  /*5e50*/  LEA.HI.X.SX32 R13, R11, R29, 0x2, P0 ;  /* 0x0000001d0b0d7211 */ /* 0x000fc600000f16ff */
[----:B------:R3:W-:Y:S04]  /*5e60*/  STL.64 [R1+0xb0], R18 ;  /* 0x0000b01201007387 */ /* 0x0007e80000100a00 */
[----:B------:R4:W-:Y:S01]  /*5e70*/  STL.64 [R1+0xa8], R12 ;  /* 0x0000a80c01007387 */ /* 0x0009e20000100a00 */
[----:B--2---:R-:W-:Y:S01]  /*5e80*/  IMAD R24, R24, UR9, RZ ;  /* 0x0000000918187c24 */ /* 0x004fe2000f8e02ff */
[----:B---3--:R-:W-:-:S04]  /*5e90*/  LEA R18, P5, R14, R28, 0x2 ;  /* 0x0000001c0e127211 */ /* 0x008fc800078a10ff */
[----:B------:R-:W-:Y:S02]  /*5ea0*/  LEA.HI.X.SX32 R19, R14, R29, 0x2, P5 ;  /* 0x0000001d0e137211 */ /* 0x000fe400028f16ff */
[----:B------:R-:W2:Y:S01]  /*5eb0*/  LDL.LU R14, [R1+0xa00] ;  /* 0x000a0000010e7983 */ /* 0x000ea20000300800 */
[----:B----4-:R-:W-:-:S03]  /*5ec0*/  LEA R12, P0, R17, R28, 0x2 ;  /* 0x0000001c110c7211 */ /* 0x010fc600078010ff */
[----:B------:R-:W-:Y:S01]  /*5ed0*/  STL [R1+0x388], R24 ;  /* 0x0003881801007387 */ /* 0x000fe20000100800 */
[----:B------:R-:W-:-:S03]  /*5ee0*/  LEA.HI.X.SX32 R13, R17, R29, 0x2, P0 ;  /* 0x0000001d110d7211 */ /* 0x000fc600000f16ff */
[----:B------:R1:W-:Y:S04]  /*5ef0*/  STL.64 [R1+0xa0], R18 ;  /* 0x0000a01201007387 */ /* 0x0003e80000100a00 */
[----:B------:R-:W3:Y:S04]  /*5f00*/  LDL.LU R17, [R1+0x9fc] ;  /* 0x0009fc0001117983 */ /* 0x000ee80000300800 */
[----:B------:R4:W-:Y:S01]  /*5f10*/  STL.64 [R1+0x98], R12 ;  /* 0x0000980c01007387 */ /* 0x0009e20000100a00 */
[----:B-1----:R-:W-:-:S04]  /*5f20*/  LEA R18, P5, R15, R28, 0x2 ;  /* 0x0000001c0f127211 */ /* 0x002fc800078a10ff */
[----:B------:R-:W-:Y:S02]  /*5f30*/  LEA.HI.X.SX32 R19, R15, R29, 0x2, P5 ;  /* 0x0000001d0f137211 */ /* 0x000fe400028f16ff */
[----:B------:R-:W3:Y:S01]  /*5f40*/  LDL.LU R15, [R1+0x9f8] ;  /* 0x0009f800010f7983 */ /* 0x000ee20000300800 */
[----:B------:R-:W-:Y:S01]  /*5f50*/  IMAD R10, R10, UR9, RZ ;  /* 0x000000090a0a7c24 */ /* 0x000fe2000f8e02ff */
[----:B----4-:R-:W-:-:S04]  /*5f60*/  LEA R12, P0, R16, R28, 0x2 ;  /* 0x0000001c100c7211 */ /* 0x010fc800078010ff */
[----:B------:R-:W-:Y:S01]  /*5f70*/  STL [R1+0x384], R10 ;  /* 0x0003840a01007387 */ /* 0x000fe20000100800 */
[----:B------:R-:W-:-:S03]  /*5f80*/  LEA.HI.X.SX32 R13, R16, R29, 0x2, P0 ;  /* 0x0000001d100d7211 */ /* 0x000fc600000f16ff */
[----:B------:R1:W-:Y:S04]  /*5f90*/  STL.64 [R1+0x90], R18 ;  /* 0x0000901201007387 */ /* 0x0003e80000100a00 */
[----:B------:R-:W4:Y:S01]  /*5fa0*/  LDL.LU R16, [R1+0x9f4] ;  /* 0x0009f40001107983 */ /* 0x000f220000300800 */
[----:B-1----:R-:W-:-:S03]  /*5fb0*/  LEA R18, P5, R3, R28, 0x2 ;  /* 0x0000001c03127211 */ /* 0x002fc600078a10ff */
[----:B------:R1:W-:Y:S01]  /*5fc0*/  STL.64 [R1+0x88], R12 ;  /* 0x0000880c01007387 */ /* 0x0003e20000100a00 */
[----:B------:R-:W-:Y:S02]  /*5fd0*/  LEA.HI.X.SX32 R19, R3, R29, 0x2, P5 ;  /* 0x0000001d03137211 */ /* 0x000fe400028f16ff */
[----:B-1----:R-:W-:-:S04]  /*5fe0*/  LEA R12, P0, R25, R28, 0x2 ;  /* 0x0000001c190c7211 */ /* 0x002fc800078010ff */
[----:B------:R-:W-:Y:S01]  /*5ff0*/  LEA.HI.X.SX32 R13, R25, R29, 0x2, P0 ;  /* 0x0000001d190d7211 */ /* 0x000fe200000f16ff */
[----:B--2---:R-:W-:-:S05]  /*6000*/  IMAD R11, R14, UR9, RZ ;  /* 0x000000090e0b7c24 */ /* 0x004fca000f8e02ff */
[----:B------:R-:W-:Y:S04]  /*6010*/  STL [R1+0x380], R11 ;  /* 0x0003800b01007387 */ /* 0x000fe80000100800 */
[----:B------:R1:W-:Y:S04]  /*6020*/  STL.64 [R1+0x80], R18 ;  /* 0x0000801201007387 */ /* 0x0003e80000100a00 */
[----:B------:R2:W-:Y:S01]  /*6030*/  STL.64 [R1+0x78], R12 ;  /* 0x0000780c01007387 */ /* 0x0005e20000100a00 */
[----:B-1----:R-:W-:-:S04]  /*6040*/  LEA R18, P5, R23, R28, 0x2 ;  /* 0x0000001c17127211 */ /* 0x002fc800078a10ff */
[----:B------:R-:W-:Y:S01]  /*6050*/  LEA.HI.X.SX32 R19, R23, R29, 0x2, P5 ;  /* 0x0000001d17137211 */ /* 0x000fe200028f16ff */
[----:B--2---:R-:W2:Y:S01]  /*6060*/  LDL.LU R13, [R1+0x9f0] ;  /* 0x0009f000010d7983 */ /* 0x004ea20000300800 */
[----:B---3--:R-:W-:-:S03]  /*6070*/  IMAD R3, R15, UR9, RZ ;  /* 0x000000090f037c24 */ /* 0x008fc6000f8e02ff */
[----:B------:R-:W3:Y:S01]  /*6080*/  LDL.LU R23, [R1+0x168] ;  /* 0x0001680001177983 */ /* 0x000ee20000300800 */
[----:B------:R-:W-:-:S03]  /*6090*/  LEA R14, P0, R6, R28, 0x2 ;  /* 0x0000001c060e7211 */ /* 0x000fc600078010ff */
[----:B------:R-:W-:Y:S04]  /*60a0*/  STL [R1+0x37c], R3 ;  /* 0x00037c0301007387 */ /* 0x000fe80000100800 */
[----:B------:R1:W-:Y:S01]  /*60b0*/  STL.64 [R1+0x70], R18 ;  /* 0x0000701201007387 */ /* 0x0003e20000100a00 */
[----:B------:R-:W-:Y:S02]  /*60c0*/  LEA.HI.X.SX32 R15, R6, R29, 0x2, P0 ;  /* 0x0000001d060f7211 */ /* 0x000fe400000f16ff */
[----:B-1----:R-:W-:-:S04]  /*60d0*/  LEA R18, P5, R0, R28, 0x2 ;  /* 0x0000001c00127211 */ /* 0x002fc800078a10ff */
[----:B------:R-:W-:Y:S01]  /*60e0*/  LEA.HI.X.SX32 R19, R0, R29, 0x2, P5 ;  /* 0x0000001d00137211 */ /* 0x000fe200028f16ff */
[----:B------:R-:W-:Y:S04]  /*60f0*/  STL.64 [R1+0x68], R14 ;  /* 0x0000680e01007387 */ /* 0x000fe80000100a00 */
[----:B------:R1:W-:Y:S04]  /*6100*/  STL.64 [R1+0x60], R18 ;  /* 0x0000601201007387 */ /* 0x0003e80000100a00 */
[----:B-1----:R-:W3:Y:S04]  /*6110*/  LDL.LU.64 R18, [R1+0x9e8] ;  /* 0x0009e80001127983 */ /* 0x002ee80000300a00 */
[----:B------:R-:W3:Y:S01]  /*6120*/  LDL.LU R6, [R1+0x16c] ;  /* 0x00016c0001067983 */ /* 0x000ee20000300800 */
[-C--:B------:R-:W-:Y:S01]  /*6130*/  LEA R14, P0, R9, R28.reuse, 0x2 ;  /* 0x0000001c090e7211 */ /* 0x080fe200078010ff */
[----:B----4-:R-:W-:Y:S01]  /*6140*/  IMAD R25, R16, UR9, RZ ;  /* 0x0000000910197c24 */ /* 0x010fe2000f8e02ff */
[----:B------:R-:W-:-:S02]  /*6150*/  LEA R12, P5, R7, R28, 0x2 ;  /* 0x0000001c070c7211 */ /* 0x000fc400078a10ff */
[----:B------:R-:W-:Y:S01]  /*6160*/  LEA.HI.X.SX32 R15, R9, R29, 0x2, P0 ;  /* 0x0000001d090f7211 */ /* 0x000fe200000f16ff */
[----:B------:R-:W-:Y:S01]  /*6170*/  IMAD R0, R17, UR9, RZ ;  /* 0x0000000911007c24 */ /* 0x000fe2000f8e02ff */
[----:B------:R-:W-:Y:S01]  /*6180*/  STL [R1+0x378], R25 ;  /* 0x0003781901007387 */ /* 0x000fe20000100800 */
[----:B------:R-:W-:-:S03]  /*6190*/  IMAD.MOV.U32 R16, RZ, RZ, R12 ;  /* 0x000000ffff107224 */ /* 0x000fc600078e000c */
[----:B------:R1:W-:Y:S01]  /*61a0*/  STL [R1+0x50], R12 ;  /* 0x0000500c01007387 */ /* 0x0003e20000100800 */
[----:B--2---:R-:W-:-:S03]  /*61b0*/  IMAD.MOV.U32 R17, RZ, RZ, R13 ;  /* 0x000000ffff117224 */ /* 0x004fc600078e000d */
[----:B-1----:R-:W2:Y:S01]  /*61c0*/  LDL.LU.64 R12, [R1+0x9e0] ;  /* 0x0009e000010c7983 */ /* 0x002ea20000300a00 */
[----:B------:R-:W-:-:S03]  /*61d0*/  LEA.HI.X.SX32 R17, R7, R29, 0x2, P5 ;  /* 0x0000001d07117211 */ /* 0x000fc600028f16ff */
[----:B------:R1:W-:Y:S01]  /*61e0*/  STL.64 [R1+0x58], R14 ;  /* 0x0000580e01007387 */ /* 0x0003e20000100a00 */
[----:B------:R-:W-:-:S03]  /*61f0*/  LEA R16, P5, R8, R28, 0x2 ;  /* 0x0000001c08107211 */ /* 0x000fc600078a10ff */
[----:B------:R-:W4:Y:S01]  /*6200*/  LDL.LU R9, [R1+0x174] ;  /* 0x0001740001097983 */ /* 0x000f220000300800 */
[----:B-1----:R-:W-:-:S03]  /*6210*/  LEA R14, P0, R27, R28, 0x2 ;  /* 0x0000001c1b0e7211 */ /* 0x002fc600078010ff */
[----:B------:R-:W-:Y:S01]  /*6220*/  STL [R1+0x374], R0 ;  /* 0x0003740001007387 */ /* 0x000fe20000100800 */
[----:B------:R-:W-:-:S03]  /*6230*/  LEA.HI.X.SX32 R15, R27, R29, 0x2, P0 ;  /* 0x0000001d1b0f7211 */ /* 0x000fc600000f16ff */
[----:B------:R1:W-:Y:S04]  /*6240*/  STL [R1+0x54], R17 ;  /* 0x0000541101007387 */ /* 0x0003e80000100800 */
[----:B------:R1:W-:Y:S02]  /*6250*/  STL.64 [R1+0x48], R14 ;  /* 0x0000480e01007387 */ /* 0x0003e40000100a00 */
[----:B-1----:R-:W-:Y:S02]  /*6260*/  LEA.HI.X.SX32 R17, R8, R29, 0x2, P5 ;  /* 0x0000001d08117211 */ /* 0x002fe400028f16ff */
[----:B------:R-:W2:Y:S01]  /*6270*/  LDL.LU R8, [R1+0x17c] ;  /* 0x00017c0001087983 */ /* 0x000ea20000300800 */
[----:B------:R-:W-:Y:S01]  /*6280*/  LEA R14, P0, R21, R28, 0x2 ;  /* 0x0000001c150e7211 */ /* 0x000fe200078010ff */
[----:B---3--:R-:W-:-:S03]  /*6290*/  IMAD R7, R18, UR9, RZ ;  /* 0x0000000912077c24 */ /* 0x008fc6000f8e02ff */
[----:B------:R-:W-:Y:S02]  /*62a0*/  LEA.HI.X.SX32 R15, R21, R29, 0x2, P0 ;  /* 0x0000001d150f7211 */ /* 0x000fe400000f16ff */
[----:B------:R-:W-:Y:S01]  /*62b0*/  STL [R1+0x370], R7 ;  /* 0x0003700701007387 */ /* 0x000fe20000100800 */
[----:B------:R-:W-:-:S03]  /*62c0*/  LEA R18, P0, R22, R28, 0x2 ;  /* 0x0000001c16127211 */ /* 0x000fc600078010ff */
[----:B------:R1:W-:Y:S01]  /*62d0*/  STL.64 [R1+0x40], R16 ;  /* 0x0000401001007387 */ /* 0x0003e20000100a00 */
[----:B------:R-:W-:Y:S01]  /*62e0*/  IMAD R27, R19, UR9, RZ ;  /* 0x00000009131b7c24 */ /* 0x000fe2000f8e02ff */
[----:B------:R-:W-:Y:S02]  /*62f0*/  LEA.HI.X.SX32 R19, R22, R29, 0x2, P0 ;  /* 0x0000001d16137211 */ /* 0x000fe400000f16ff */
[----:B------:R3:W-:Y:S01]  /*6300*/  STL.64 [R1+0x8d8], R14 ;  /* 0x0008d80e01007387 */ /* 0x0007e20000100a00 */
[-C--:B------:R-:W-:Y:S02]  /*6310*/  LEA R22, P0, R4, R28.reuse, 0x2 ;  /* 0x0000001c04167211 */ /* 0x080fe400078010ff */
[----:B-1----:R-:W-:-:S04]  /*6320*/  LEA R16, P5, R20, R28, 0x2 ;  /* 0x0000001c14107211 */ /* 0x002fc800078a10ff */
[-C--:B------:R-:W-:Y:S02]  /*6330*/  LEA.HI.X.SX32 R17, R20, R29.reuse, 0x2, P5 ;  /* 0x0000001d14117211 */ /* 0x080fe400028f16ff */
[-C--:B------:R-:W-:Y:S01]  /*6340*/  LEA R20, P5, R5, R28.reuse, 0x2 ;  /* 0x0000001c05147211 */ /* 0x080fe200078a10ff */
[----:B------:R-:W-:Y:S01]  /*6350*/  STL [R1+0x36c], R27 ;  /* 0x00036c1b01007387 */ /* 0x000fe20000100800 */
[----:B---3--:R-:W-:Y:S02]  /*6360*/  IMAD R15, R23, UR9, RZ ;  /* 0x00000009170f7c24 */ /* 0x008fe4000f8e02ff */
[-C--:B------:R-:W-:Y:S01]  /*6370*/  LEA.HI.X.SX32 R21, R5, R29.reuse, 0x2, P5 ;  /* 0x0000001d05157211 */ /* 0x080fe200028f16ff */
[----:B------:R1:W-:Y:S01]  /*6380*/  STL.64 [R1+0x8e0], R16 ;  /* 0x0008e01001007387 */ /* 0x0003e20000100a00 */
[----:B------:R-:W-:Y:S01]  /*6390*/  LEA.HI.X.SX32 R23, R4, R29, 0x2, P0 ;  /* 0x0000001d04177211 */ /* 0x000fe200000f16ff */
[----:B------:R-:W-:Y:S02]  /*63a0*/  IMAD R6, R6, UR9, RZ ;  /* 0x0000000906067c24 */ /* 0x000fe4000f8e02ff */
[----:B------:R-:W3:Y:S01]  /*63b0*/  LDL.LU R14, [R1+0x19c] ;  /* 0x00019c00010e7983 */ /* 0x000ee20000300800 */
[----:B------:R-:W-:-:S03]  /*63c0*/  LEA R4, P0, R26, R28, 0x2 ;  /* 0x0000001c1a047211 */ /* 0x000fc600078010ff */
[----:B------:R-:W-:Y:S01]  /*63d0*/  STL.64 [R1+0x8e8], R18 ;  /* 0x0008e81201007387 */ /* 0x000fe20000100a00 */
[----:B-1----:R-:W-:-:S03]  /*63e0*/  LEA R16, P5, R2, R28, 0x2 ;  /* 0x0000001c02107211 */ /* 0x002fc600078a10ff */
[----:B------:R-:W-:Y:S01]  /*63f0*/  STL [R1+0x368], R15 ;  /* 0x0003680f01007387 */ /* 0x000fe20000100800 */
[----:B------:R-:W-:-:S03]  /*6400*/  LEA.HI.X.SX32 R17, R2, R29, 0x2, P5 ;  /* 0x0000001d02117211 */ /* 0x000fc600028f16ff */
[----:B------:R-:W-:Y:S01]  /*6410*/  STL.64 [R1+0x8f0], R20 ;  /* 0x0008f01401007387 */ /* 0x000fe20000100a00 */
[----:B------:R-:W-:-:S03]  /*6420*/  LEA.HI.X.SX32 R5, R26, R29, 0x2, P0 ;  /* 0x0000001d1a057211 */ /* 0x000fc600000f16ff */
[----:B------:R-:W-:Y:S04]  /*6430*/  STL.64 [R1+0x8f8], R22 ;  /* 0x0008f81601007387 */ /* 0x000fe80000100a00 */
[----:B------:R-:W-:Y:S04]  /*6440*/  STL [R1+0x364], R6 ;  /* 0x0003640601007387 */ /* 0x000fe80000100800 */
[----:B------:R-:W3:Y:S04]  /*6450*/  LDL.LU R2, [R1+0x9dc] ;  /* 0x0009dc0001027983 */ /* 0x000ee80000300800 */
[----:B------:R1:W-:Y:S04]  /*6460*/  STL.64 [R1+0x160], R16 ;  /* 0x0001601001007387 */ /* 0x0003e80000100a00 */
[----:B------:R-:W3:Y:S04]  /*6470*/  LDL.LU R26, [R1+0x9d8] ;  /* 0x0009d800011a7983 */ /* 0x000ee80000300800 */
[----:B------:R1:W-:Y:S02]  /*6480*/  STL.64 [R1+0x168], R4 ;  /* 0x0001680401007387 */ /* 0x0003e40000100a00 */
[----:B-1----:R-:W-:-:S04]  /*6490*/  LEA R16, P5, R24, R28, 0x2 ;  /* 0x0000001c18107211 */ /* 0x002fc800078a10ff */
[----:B------:R-:W-:Y:S02]  /*64a0*/  LEA.HI.X.SX32 R17, R24, R29, 0x2, P5 ;  /* 0x0000001d18117211 */ /* 0x000fe400028f16ff */
[----:B------:R-:W3:Y:S01]  /*64b0*/  LDL.LU R24, [R1+0x9d4] ;  /* 0x0009d40001187983 */ /* 0x000ee20000300800 */
[----:B------:R-:W-:-:S04]  /*64c0*/  LEA R4, P0, R10, R28, 0x2 ;  /* 0x0000001c0a047211 */ /* 0x000fc800078010ff */
[----:B------:R-:W-:Y:S01]  /*64d0*/  LEA.HI.X.SX32 R5, R10, R29, 0x2, P0 ;  /* 0x0000001d0a057211 */ /* 0x000fe200000f16ff */
[----:B----4-:R-:W-:-:S05]  /*64e0*/  IMAD R9, R9, UR9, RZ ;  /* 0x0000000909097c24 */ /* 0x010fca000f8e02ff */
[----:B------:R-:W-:Y:S04]  /*64f0*/  STL [R1+0x360], R9 ;  /* 0x0003600901007387 */ /* 0x000fe80000100800 */
[----:B------:R1:W-:Y:S04]  /*6500*/  STL.64 [R1+0x170], R16 ;  /* 0x0001701001007387 */ /* 0x0003e80000100a00 */
[----:B------:R-:W4:Y:S04]  /*6510*/  LDL.LU R10, [R1+0x9d0] ;  /* 0x0009d000010a7983 */ /* 0x000f280000300800 */
[----:B------:R2:W-:Y:S01]  /*6520*/  STL.64 [R1+0x178], R4 ;  /* 0x0001780401007387 */ /* 0x0005e20000100a00 */
[----:B-1----:R-:W-:Y:S01]  /*6530*/  LEA R16, P5, R11, R28, 0x2 ;  /* 0x0000001c0b107211 */ /* 0x002fe200078a10ff */
[----:B--2---:R-:W-:-:S03]  /*6540*/  IMAD R8, R8, UR9, RZ ;  /* 0x0000000908087c24 */ /* 0x004fc6000f8e02ff */
[-C--:B------:R-:W-:Y:S02]  /*6550*/  LEA.HI.X.SX32 R17, R11, R29.reuse, 0x2, P5 ;  /* 0x0000001d0b117211 */ /* 0x080fe400028f16ff */
[----:B------:R-:W4:Y:S01]  /*6560*/  LDL.LU R11, [R1+0x9cc] ;  /* 0x0009cc00010b7983 */ /* 0x000f220000300800 */
[-C--:B------:R-:W-:Y:S02]  /*6570*/  LEA R4, P0, R3, R28.reuse, 0x2 ;  /* 0x0000001c03047211 */ /* 0x080fe400078010ff */
[----:B------:R-:W-:Y:S02]  /*6580*/  LEA R18, P5, R25, R28, 0x2 ;  /* 0x0000001c19127211 */ /* 0x000fe400078a10ff */
[-C--:B------:R-:W-:Y:S01]  /*6590*/  LEA.HI.X.SX32 R5, R3, R29.reuse, 0x2, P0 ;  /* 0x0000001d03057211 */ /* 0x080fe200000f16ff */
[----:B------:R-:W-:Y:S01]  /*65a0*/  STL [R1+0x354], R8 ;  /* 0x0003540801007387 */ /* 0x000fe20000100800 */
[----:B------:R-:W-:-:S03]  /*65b0*/  LEA.HI.X.SX32 R19, R25, R29, 0x2, P5 ;  /* 0x0000001d19137211 */ /* 0x000fc600028f16ff */
[----:B------:R-:W-:Y:S04]  /*65c0*/  STL.64 [R1+0x180], R16 ;  /* 0x0001801001007387 */ /* 0x000fe80000100a00 */
[----:B------:R-:W2:Y:S04]  /*65d0*/  LDL.LU R3, [R1+0x9c8] ;  /* 0x0009c80001037983 */ /* 0x000ea80000300800 */
[----:B------:R1:W-:Y:S04]  /*65e0*/  STL.64 [R1+0x188], R4 ;  /* 0x0001880401007387 */ /* 0x0003e80000100a00 */
[----:B------:R-:W2:Y:S01]  /*65f0*/  LDL.LU R25, [R1+0x9c4] ;  /* 0x0009c40001197983 */ /* 0x000ea20000300800 */
[----:B-1----:R-:W-:-:S04]  /*6600*/  LEA R4, P0, R0, R28, 0x2 ;  /* 0x0000001c00047211 */ /* 0x002fc800078010ff */
[----:B------:R-:W-:Y:S02]  /*6610*/  LEA.HI.X.SX32 R5, R0, R29, 0x2, P0 ;  /* 0x0000001d00057211 */ /* 0x000fe400000f16ff */
[----:B------:R-:W-:-:S04]  /*6620*/  LEA R20, P5, R7, R28, 0x2 ;  /* 0x0000001c07147211 */ /* 0x000fc800078a10ff */
[----:B------:R-:W-:Y:S01]  /*6630*/  LEA.HI.X.SX32 R21, R7, R29, 0x2, P5 ;  /* 0x0000001d07157211 */ /* 0x000fe200028f16ff */
[----:B---3--:R-:W-:-:S05]  /*6640*/  IMAD R16, R24, UR9, RZ ;  /* 0x0000000918107c24 */ /* 0x008fca000f8e02ff */
[----:B------:R-:W-:Y:S04]  /*6650*/  STL [R1+0x350], R16 ;  /* 0x0003501001007387 */ /* 0x000fe80000100800 */
[----:B------:R1:W-:Y:S04]  /*6660*/  STL.64 [R1+0x190], R18 ;  /* 0x0001901201007387 */ /* 0x0003e80000100a00 */
[----:B------:R-:W3:Y:S01]  /*6670*/  LDL.LU R0, [R1+0x9c0] ;  /* 0x0009c00001007983 */ /* 0x000ee20000300800 */
[----:B-1----:R-:W-:-:S03]  /*6680*/  IMAD R19, R14, UR9, RZ ;  /* 0x000000090e137c24 */ /* 0x002fc6000f8e02ff */
[----:B------:R-:W4:Y:S04]  /*6690*/  LDL R18, [R1+0x314] ;  /* 0x0003140001127983 */ /* 0x000f280000100800 */
[----:B------:R1:W-:Y:S04]  /*66a0*/  STL.64 [R1+0x198], R4 ;  /* 0x0001980401007387 */ /* 0x0003e80000100a00 */
[----:B------:R-:W-:Y:S04]  /*66b0*/  STL [R1+0x34c], R19 ;  /* 0x00034c1301007387 */ /* 0x000fe80000100800 */
[----:B------:R-:W4:Y:S01]  /*66c0*/  LDL R7, [R1+0x310] ;  /* 0x0003100001077983 */ /* 0x000f220000100800 */
[----:B-1----:R-:W-:-:S03]  /*66d0*/  LEA R4, P0, R27, R28, 0x2 ;  /* 0x0000001c1b047211 */ /* 0x002fc600078010ff */
[----:B------:R1:W-:Y:S01]  /*66e0*/  STL.64 [R1+0x1a0], R20 ;  /* 0x0001a01401007387 */ /* 0x0003e20000100a00 */
[----:B------:R-:W-:-:S03]  /*66f0*/  LEA.HI.X.SX32 R5, R27, R29, 0x2, P0 ;  /* 0x0000001d1b057211 */ /* 0x000fc600000f16ff */
[----:B------:R-:W4:Y:S01]  /*6700*/  LDL.LU R27, [R1+0x9bc] ;  /* 0x0009bc00011b7983 */ /* 0x000f220000300800 */
[----:B------:R-:W-:-:S03]  /*6710*/  LEA R22, P5, R15, R28, 0x2 ;  /* 0x0000001c0f167211 */ /* 0x000fc600078a10ff */
[----:B-1----:R-:W4:Y:S01]  /*6720*/  LDL.LU R21, [R1+0x1e8] ;  /* 0x0001e80001157983 */ /* 0x002f220000300800 */
[----:B------:R-:W-:-:S03]  /*6730*/  LEA.HI.X.SX32 R23, R15, R29, 0x2, P5 ;  /* 0x0000001d0f177211 */ /* 0x000fc600028f16ff */
[----:B------:R1:W-:Y:S02]  /*6740*/  STL.64 [R1+0x1a8], R4 ;  /* 0x0001a80401007387 */ /* 0x0003e40000100a00 */
[----:B-1----:R-:W-:-:S04]  /*6750*/  LEA R4, P0, R6, R28, 0x2 ;  /* 0x0000001c06047211 */ /* 0x002fc800078010ff */
[----:B------:R-:W-:Y:S01]  /*6760*/  LEA.HI.X.SX32 R5, R6, R29, 0x2, P0 ;  /* 0x0000001d06057211 */ /* 0x000fe200000f16ff */
[----:B--2---:R-:W-:-:S05]  /*6770*/  IMAD R14, R25, UR9, RZ ;  /* 0x00000009190e7c24 */ /* 0x004fca000f8e02ff */
[----:B------:R-:W-:Y:S04]  /*6780*/  STL [R1+0x348], R14 ;  /* 0x0003480e01007387 */ /* 0x000fe80000100800 */
[----:B------:R1:W-:Y:S02]  /*6790*/  STL.64 [R1+0x1b0], R22 ;  /* 0x0001b01601007387 */ /* 0x0003e40000100a00 */
[----:B-1----:R-:W-:-:S04]  /*67a0*/  LEA R22, P5, R9, R28, 0x2 ;  /* 0x0000001c09167211 */ /* 0x002fc800078a10ff */
[----:B------:R-:W-:Y:S02]  /*67b0*/  LEA.HI.X.SX32 R23, R9, R29, 0x2, P5 ;  /* 0x0000001d09177211 */ /* 0x000fe400028f16ff */
[----:B------:R-:W1:Y:S01]  /*67c0*/  S2R R9, SR_TID.X ;  /* 0x0000000000097919 */ /* 0x000e620000002100 */
[----:B---3--:R-:W-:Y:S02]  /*67d0*/  IMAD R25, R0, UR9, RZ ;  /* 0x0000000900197c24 */ /* 0x008fe4000f8e02ff */
[----:B------:R-:W2:Y:S04]  /*67e0*/  LDL.LU R0, [R1+0x9b8] ;  /* 0x0009b80001007983 */ /* 0x000ea80000300800 */
[----:B------:R-:W3:Y:S04]  /*67f0*/  LDL.LU R6, [R1+0x1f8] ;  /* 0x0001f80001067983 */ /* 0x000ee80000300800 */
[----:B------:R1:W-:Y:S04]  /*6800*/  STL.64 [R1+0x1b8], R4 ;  /* 0x0001b80401007387 */ /* 0x0003e80000100a00 */
[----:B------:R-:W-:Y:S01]  /*6810*/  STL [R1+0x344], R25 ;  /* 0x0003441901007387 */ /* 0x000fe20000100800 */
[----:B-1----:R-:W-:-:S04]  /*6820*/  LEA R4, P0, R8, R28, 0x2 ;  /* 0x0000001c08047211 */ /* 0x002fc800078010ff */
[----:B------:R-:W-:Y:S01]  /*6830*/  LEA.HI.X.SX32 R5, R8, R29, 0x2, P0 ;  /* 0x0000001d08057211 */ /* 0x000fe200000f16ff */
[----:B------:R-:W-:Y:S04]  /*6840*/  STL.64 [R1+0x1c0], R22 ;  /* 0x0001c01601007387 */ /* 0x000fe80000100a00 */
[----:B------:R1:W-:Y:S04]  /*6850*/  STL.64 [R1+0x1c8], R4 ;  /* 0x0001c80401007387 */ /* 0x0003e80000100a00 */
[----:B-1----:R-:W3:Y:S04]  /*6860*/  LDL.LU.64 R4, [R1+0x9b0] ;  /* 0x0009b00001047983 */ /* 0x002ee80000300a00 */
[----:B------:R-:W3:Y:S01]  /*6870*/  LDL.LU R15, [R1+0x1fc] ;  /* 0x0001fc00010f7983 */ /* 0x000ee20000300800 */
[----:B----4-:R-:W-:Y:S01]  /*6880*/  IMAD R20, R27, UR9, RZ ;  /* 0x000000091b147c24 */ /* 0x010fe2000f8e02ff */
[----:B------:R-:W-:-:S02]  /*6890*/  LEA R22, P5, R16, R28, 0x2 ;  /* 0x0000001c10167211 */ /* 0x000fc400078a10ff */
[C---:B------:R-:W-:Y:S02]  /*68a0*/  LEA R8, P0, R19.reuse, R28, 0x2 ;  /* 0x0000001c13087211 */ /* 0x040fe400078010ff */
[----:B------:R-:W-:Y:S01]  /*68b0*/  STL [R1+0x340], R20 ;  /* 0x0003401401007387 */ /* 0x000fe20000100800 */
[-C--:B------:R-:W-:Y:S02]  /*68c0*/  LEA.HI.X.SX32 R23, R16, R29.reuse, 0x2, P5 ;  /* 0x0000001d10177211 */ /* 0x080fe400028f16ff */
[----:B------:R-:W-:Y:S01]  /*68d0*/  SHF.R.U32.HI R17, RZ, 0x7, R9 ;  /* 0x00000007ff117819 */ /* 0x000fe20000011609 */
[----:B------:R-:W4:Y:S01]  /*68e0*/  LDL.LU R16, [R1+0x208] ;  /* 0x0002080001107983 */ /* 0x000f220000300800 */
[----:B------:R-:W-:-:S03]  /*68f0*/  LEA.HI.X.SX32 R9, R19, R29, 0x2, P0 ;  /* 0x0000001d13097211 */ /* 0x000fc600000f16ff */
[----:B------:R1:W-:Y:S04]  /*6900*/  STL.64 [R1+0x1d0], R22 ;  /* 0x0001d01601007387 */ /* 0x0003e80000100a00 */
[----:B------:R1:W-:Y:S04]  /*6910*/  STL.64 [R1+0x1d8], R8 ;  /* 0x0001d80801007387 */ /* 0x0003e80000100a00 */
[----:B------:R-:W4:Y:S01]  /*6920*/  LDL.LU R19, [R1+0x20c] ;  /* 0x00020c0001137983 */ /* 0x000f220000300800 */
[-C--:B-1----:R-:W-:Y:S02]  /*6930*/  LEA R22, P5, R14, R28.reuse, 0x2 ;  /* 0x0000001c0e167211 */ /* 0x082fe400078a10ff */
[----:B------:R-:W-:-:S02]  /*6940*/  LEA R8, P0, R25, R28, 0x2 ;  /* 0x0000001c19087211 */ /* 0x000fc400078010ff */
[-C--:B------:R-:W-:Y:S02]  /*6950*/  LEA.HI.X.SX32 R23, R14, R29.reuse, 0x2, P5 ;  /* 0x0000001d0e177211 */ /* 0x080fe400028f16ff */
[----:B------:R-:W-:-:S03]  /*6960*/  LEA.HI.X.SX32 R9, R25, R29, 0x2, P0 ;  /* 0x0000001d19097211 */ /* 0x000fc600000f16ff */
[----:B------:R-:W-:Y:S04]  /*6970*/  STL.64 [R1+0x1e0], R22 ;  /* 0x0001e01601007387 */ /* 0x000fe80000100a00 */
[----:B------:R1:W-:Y:S04]  /*6980*/  STL.64 [R1+0x1f0], R8 ;  /* 0x0001f00801007387 */ /* 0x0003e80000100a00 */
[----:B-1----:R-:W4:Y:S01]  /*6990*/  LDL.LU.64 R8, [R1+0x9a8] ;  /* 0x0009a80001087983 */ /* 0x002f220000300a00 */
[----:B------:R-:W-:Y:S01]  /*69a0*/  SGXT.U32 R17, R17, 0x2 ;  /* 0x000000021111781a */ /* 0x000fe20000000000 */
[----:B------:R-:W-:Y:S01]  /*69b0*/  IMAD.SHL.U32 R14, R18, 0x4, RZ ;  /* 0x00000004120e7824 */ /* 0x000fe200078e00ff */
[----:B------:R-:W-:-:S02]  /*69c0*/  LEA R22, P5, R20, R28, 0x2 ;  /* 0x0000001c14167211 */ /* 0x000fc400078a10ff */
[----:B------:R-:W-:Y:S02]  /*69d0*/  LOP3.LUT R24, R17, 0xc, RZ, 0xfc, !PT ;  /* 0x0000000c11187812 */ /* 0x000fe400078efcff */
[----:B------:R-:W-:Y:S02]  /*69e0*/  LEA.HI.X.SX32 R23, R20, R29, 0x2, P5 ;  /* 0x0000001d14177211 */ /* 0x000fe400028f16ff */
[----:B------:R-:W-:Y:S02]  /*69f0*/  ISETP.GE.AND P0, PT, R24, UR8, PT ;  /* 0x0000000818007c0c */ /* 0x000fe4000bf06270 */
[----:B------:R-:W-:Y:S01]  /*6a00*/  IADD3 R24, P5, PT, R14, R26, RZ ;  /* 0x0000001a0e187210 */ /* 0x000fe20007fbe0ff */
[----:B------:R1:W-:Y:S03]  /*6a10*/  STL [R1+0x5c0], R14 ;  /* 0x0005c00e01007387 */ /* 0x0003e60000100800 */
[----:B------:R-:W-:Y:S01]  /*6a20*/  LEA.HI.X.SX32 R25, R18, R2, 0x2, P5 ;  /* 0x0000000212197211 */ /* 0x000fe200028f16ff */
[----:B------:R-:W-:-:S02]  /*6a30*/  IMAD R20, R21, UR9, RZ ;  /* 0x0000000915147c24 */ /* 0x000fc4000f8e02ff */
[----:B-1----:R-:W-:Y:S01]  /*6a40*/  IMAD.SHL.U32 R14, R7, 0x4, RZ ;  /* 0x00000004070e7824 */ /* 0x002fe200078e00ff */
[----:B------:R-:W-:Y:S04]  /*6a50*/  STL.64 [R1+0x200], R22 ;  /* 0x0002001601007387 */ /* 0x000fe80000100a00 */
[----:B------:R-:W-:Y:S01]  /*6a60*/  IADD3 R26, P5, PT, R14, R26, RZ ;  /* 0x0000001a0e1a7210 */ /* 0x000fe20007fbe0ff */
[----:B------:R3:W-:Y:S01]  /*6a70*/  STL [R1+0x5bc], R14 ;  /* 0x0005bc0e01007387 */ /* 0x0007e20000100800 */
[----:B------:R-:W1:Y:S03]  /*6a80*/  S2UR UR4, SR_CgaCtaId ;  /* 0x00000000000479c3 */ /* 0x000e660000008800 */
[----:B------:R-:W-:Y:S01]  /*6a90*/  STL [R1+0x33c], R20 ;  /* 0x00033c1401007387 */ /* 0x000fe20000100800 */
[----:B------:R-:W1:Y:S01]  /*6aa0*/  LDCU.64 UR14, c[0x0][0x358] ;  /* 0x00006b00ff0e77ac */ /* 0x000e620008000a00 */
[----:B------:R-:W-:-:S02]  /*6ab0*/  UMOV UR5, 0x400 ;  /* 0x0000040000057882 */ /* 0x000fc40000000000 */
[----:B-1----:R-:W-:Y:S01]  /*6ac0*/  ULEA UR5, UR4, UR5, 0x18 ;  /* 0x0000000504057291 */ /* 0x002fe2000f8ec0ff */
[C---:B--2---:R-:W-:Y:S02]  /*6ad0*/  SEL R18, R0.reuse, RZ, !P0 ;  /* 0x000000ff00127207 */ /* 0x044fe40004000000 */
[----:B------:R-:W-:Y:S02]  /*6ae0*/  SEL R27, R0, RZ, !P4 ;  /* 0x000000ff001b7207 */ /* 0x000fe40006000000 */
[----:B------:R-:W-:Y:S01]  /*6af0*/  ISETP.NE.U32.AND P0, PT, R18, RZ, PT ;  /* 0x000000ff1200720c */ /* 0x000fe20003f05070 */
[----:B---3--:R-:W-:Y:S01]  /*6b00*/  IMAD R14, R6, UR9, RZ ;  /* 0x00000009060e7c24 */ /* 0x008fe2000f8e02ff */
[----:B------:R-:W-:Y:S02]  /*6b10*/  ISETP.NE.U32.AND P4, PT, R27, RZ, PT ;  /* 0x000000ff1b00720c */ /* 0x000fe40003f85070 */
[----:B------:R-:W-:Y:S02]  /*6b20*/  LEA.HI.X.SX32 R27, R7, R2, 0x2, P5 ;  /* 0x00000002071b7211 */ /* 0x000fe400028f16ff */
[----:B------:R-:W-:-:S04]  /*6b30*/  LEA R6, P5, R20, R28, 0x2 ;  /* 0x0000001c14067211 */ /* 0x000fc800078a10ff */
[----:B------:R-:W-:Y:S01]  /*6b40*/  LEA.HI.X.SX32 R7, R20, R29, 0x2, P5 ;  /* 0x0000001d14077211 */ /* 0x000fe200028f16ff */
[----:B------:R-:W-:Y:S04]  /*6b50*/  STL [R1+0x338], R14 ;  /* 0x0003380e01007387 */ /* 0x000fe80000100800 */
[----:B------:R1:W-:Y:S01]  /*6b60*/  STL.64 [R1+0x1e8], R6 ;  /* 0x0001e80601007387 */ /* 0x0003e20000100a00 */
[----:B------:R-:W-:Y:S02]  /*6b70*/  IMAD R18, R15, UR9, RZ ;  /* 0x000000090f127c24 */ /* 0x000fe4000f8e02ff */
[----:B------:R-:W2:Y:S01]  /*6b80*/  S2R R15, SR_TID.X ;  /* 0x00000000000f7919 */ /* 0x000ea20000002100 */
[----:B-1----:R-:W-:-:S04]  /*6b90*/  LEA R6, P5, R14, R28, 0x2 ;  /* 0x0000001c0e067211 */ /* 0x002fc800078a10ff */
[----:B------:R-:W-:Y:S01]  /*6ba0*/  LEA.HI.X.SX32 R7, R14, R29, 0x2, P5 ;  /* 0x0000001d0e077211 */ /* 0x000fe200028f16ff */
[----:B------:R-:W-:Y:S01]  /*6bb0*/  STL [R1+0x334], R18 ;  /* 0x0003341201007387 */ /* 0x000fe20000100800 */
[----:B----4-:R-:W-:-:S03]  /*6bc0*/  IMAD R16, R16, UR9, RZ ;  /* 0x0000000910107c24 */ /* 0x010fc6000f8e02ff */
[----:B------:R1:W-:Y:S02]  /*6bd0*/  STL.64 [R1+0x1f8], R6 ;  /* 0x0001f80601007387 */ /* 0x0003e40000100a00 */
[----:B-1----:R-:W-:-:S04]  /*6be0*/  LEA R6, P5, R18, R28, 0x2 ;  /* 0x0000001c12067211 */ /* 0x002fc800078a10ff */
[-C--:B------:R-:W-:Y:S02]  /*6bf0*/  LEA.HI.X.SX32 R7, R18, R29.reuse, 0x2, P5 ;  /* 0x0000001d12077211 */ /* 0x080fe400028f16ff */
[C---:B------:R-:W-:Y:S01]  /*6c00*/  LEA R18, P5, R16.reuse, R28, 0x2 ;  /* 0x0000001c10127211 */ /* 0x040fe200078a10ff */
[----:B------:R-:W-:Y:S01]  /*6c10*/  IMAD R20, R19, UR9, RZ ;  /* 0x0000000913147c24 */ /* 0x000fe2000f8e02ff */
[C---:B--2---:R-:W-:Y:S01]  /*6c20*/  LOP3.LUT R2, R15.reuse, 0x180, RZ, 0xc0, !PT ;  /* 0x000001800f027812 */ /* 0x044fe200078ec0ff */
[----:B------:R-:W-:Y:S01]  /*6c30*/  IMAD.SHL.U32 R14, R15, 0x4, RZ ;  /* 0x000000040f0e7824 */ /* 0x000fe200078e00ff */
[----:B------:R-:W-:Y:S01]  /*6c40*/  LEA.HI.X.SX32 R19, R16, R29, 0x2, P5 ;  /* 0x0000001d10137211 */ /* 0x000fe200028f16ff */
[----:B------:R1:W-:Y:S01]  /*6c50*/  STL [R1+0x330], R16 ;  /* 0x0003301001007387 */ /* 0x0003e20000100800 */
[----:B------:R-:W-:-:S03]  /*6c60*/  SHF.R.U32.HI R2, RZ, 0x2, R2 ;  /* 0x00000002ff027819 */ /* 0x000fc60000011602 */
[----:B------:R2:W-:Y:S01]  /*6c70*/  STL.64 [R1+0x208], R6 ;  /* 0x0002080601007387 */ /* 0x0005e20000100a00 */
[----:B------:R-:W-:-:S03]  /*6c80*/  LOP3.LUT R2, R2, 0x7fc, R14, 0x78, !PT ;  /* 0x000007fc02027812 */ /* 0x000fc600078e780e */
[----:B------:R-:W3:Y:S01]  /*6c90*/  LDL.64 R22, [R1+0x30] ;  /* 0x0000300001167983 */ /* 0x000ee20000100a00 */
[----:B-1----:R-:W-:-:S03]  /*6ca0*/  LOP3.LUT R16, R17, 0x10, RZ, 0xfc, !PT ;  /* 0x0000001011107812 */ /* 0x002fc600078efcff */
[----:B--2---:R-:W2:Y:S04]  /*6cb0*/  LDL.64 R6, [R1+0x38] ;  /* 0x0000380001067983 */ /* 0x004ea80000100a00 */
[----:B------:R-:W-:Y:S04]  /*6cc0*/  STL [R1+0x32c], R20 ;  /* 0x00032c1401007387 */ /* 0x000fe80000100800 */
[----:B------:R1:W-:Y:S01]  /*6cd0*/  STL.64 [R1+0x218], R18 ;  /* 0x0002181201007387 */ /* 0x0003e20000100a00 */
[----:B------:R-:W-:-:S05]  /*6ce0*/  VIADD R2, R2, UR5 ;  /* 0x0000000502027c36 */ /* 0x000fca0008000000 */
[----:B------:R-:W-:Y:S01]  /*6cf0*/  @!PT LDS RZ, [RZ] ;  /* 0x00000000fffff984 */ /* 0x000fe20000000800 */
[----:B------:R-:W-:Y:S01]  /*6d00*/  @!PT LDS RZ, [RZ] ;  /* 0x00000000fffff984 */ /* 0x000fe20000000800 */
[----:B------:R-:W-:Y:S01]  /*6d10*/  @!PT LDS RZ, [RZ] ;  /* 0x00000000fffff984 */ /* 0x000fe20000000800 */
[----:B------:R-:W-:Y:S01]  /*6d20*/  LDGSTS.E [R2+0x40000], desc[UR14][R8.64], P2 ;  /* 0x4000000008027fae */ /* 0x000fe200091a100e */
[----:B-1----:R-:W-:-:S04]  /*6d30*/  LEA R18, P5, R20, R28, 0x2 ;  /* 0x0000001c14127211 */ /* 0x002fc800078a10ff */
[----:B------:R-:W-:Y:S02]  /*6d40*/  LEA.HI.X.SX32 R19, R20, R29, 0x2, P5 ;  /* 0x0000001d14137211 */ /* 0x000fe400028f16ff */
[----:B------:R-:W-:Y:S01]  /*6d50*/  ISETP.GE.AND P5, PT, R16, UR8, PT ;  /* 0x0000000810007c0c */ /* 0x000fe2000bfa6270 */
[----:B------:R-:W4:Y:S01]  /*6d60*/  LDL.64 R20, [R1+0x28] ;  /* 0x0000280001147983 */ /* 0x000f220000100a00 */
[----:B------:R-:W-:Y:S02]  /*6d70*/  LOP3.LUT R16, R17, 0x14, RZ, 0xfc, !PT ;  /* 0x0000001411107812 */ /* 0x000fe400078efcff */
[----:B------:R-:W-:Y:S02]  /*6d80*/  SEL R28, R0, RZ, !P5 ;  /* 0x000000ff001c7207 */ /* 0x000fe40006800000 */
[----:B------:R-:W-:Y:S02]  /*6d90*/  ISETP.GE.AND P2, PT, R16, UR8, PT ;  /* 0x0000000810007c0c */ /* 0x000fe4000bf46270 */
[----:B------:R-:W-:-:S02]  /*6da0*/  ISETP.NE.U32.AND P5, PT, R28, RZ, PT ;  /* 0x000000ff1c00720c */ /* 0x000fc40003fa5070 */
[----:B------:R-:W-:Y:S01]  /*6db0*/  SEL R28, R0, RZ, !P2 ;  /* 0x000000ff001c7207 */ /* 0x000fe20005000000 */
[----:B------:R1:W-:Y:S03]  /*6dc0*/  STL.64 [R1+0x210], R18 ;  /* 0x0002101201007387 */ /* 0x0003e60000100a00 */
[----:B------:R-:W-:Y:S02]  /*6dd0*/  ISETP.NE.U32.AND P2, PT, R28, RZ, PT ;  /* 0x000000ff1c00720c */ /* 0x000fe40003f45070 */
[----:B------:R-:W2:Y:S04]  /*6de0*/  LDL.64 R28, [R1] ;  /* 0x00000000011c7983 */ /* 0x000ea80000100a00 */
[----:B-1----:R-:W3:Y:S01]  /*6df0*/  LDL.64 R18, [R1+0x20] ;  /* 0x0000200001127983 */ /* 0x002ee20000100a00 */
[----:B------:R-:W-:-:S03]  /*6e00*/  LOP3.LUT R16, R17, 0x18, RZ, 0xfc, !PT ;  /* 0x0000001811107812 */ /* 0x000fc600078efcff */
[----:B--2---:R1:W-:Y:S04]  /*6e10*/  LDGSTS.E [R2+0x40800], desc[UR14][R28.64], P6 ;  /* 0x408000001c027fae */ /* 0x0043e8000b1a100e */
[----:B------:R-:W-:Y:S01]  /*6e20*/  LDGSTS.E [R2+0x41000], desc[UR14][R6.64], P4 ;  /* 0x4100000006027fae */ /* 0x000fe2000a1a100e */
[----:B------:R-:W-:-:S03]  /*6e30*/  ISETP.GE.AND P6, PT, R16, UR8, PT ;  /* 0x0000000810007c0c */ /* 0x000fc6000bfc6270 */
[----:B------:R-:W2:Y:S01]  /*6e40*/  LDL.LU.64 R6, [R1+0x9a0] ;  /* 0x0009a00001067983 */ /* 0x000ea20000300a00 */
[C---:B------:R-:W-:Y:S02]  /*6e50*/  LOP3.LUT R16, R17.reuse, 0x1c, RZ, 0xfc, !PT ;  /* 0x0000001c11107812 */ /* 0x040fe400078efcff */
[----:B-1----:R-:W-:Y:S01]  /*6e60*/  SEL R29, RZ, 0x4, P3 ;  /* 0x00000004ff1d7807 */ /* 0x002fe20001800000 */
[----:B---3--:R-:W-:Y:S01]  /*6e70*/  LDGSTS.E [R2+0x41800], desc[UR14][R22.64], P0 ;  /* 0x4180000016027fae */ /* 0x008fe200081a100e */
[----:B------:R-:W-:Y:S02]  /*6e80*/  SEL R28, R0, RZ, !P6 ;  /* 0x000000ff001c7207 */ /* 0x000fe40007000000 */
[----:B------:R-:W-:Y:S01]  /*6e90*/  ISETP.GE.AND P3, PT, R16, UR8, PT ;  /* 0x0000000810007c0c */ /* 0x000fe2000bf66270 */
[----:B----4-:R-:W-:Y:S01]  /*6ea0*/  LDGSTS.E [R2+0x42000], desc[UR14][R20.64], P5 ;  /* 0x4200000014027fae */ /* 0x010fe2000a9a100e */
[----:B------:R-:W-:Y:S02]  /*6eb0*/  LOP3.LUT R16, R17, 0x20, RZ, 0xfc, !PT ;  /* 0x0000002011107812 */ /* 0x000fe400078efcff */
[----:B------:R-:W-:Y:S01]  /*6ec0*/  ISETP.NE.U32.AND P6, PT, R28, RZ, PT ;  /* 0x000000ff1c00720c */ /* 0x000fe20003fc5070 */
[----:B------:R-:W-:Y:S01]  /*6ed0*/  LDGSTS.E [R2+0x42800], desc[UR14][R18.64], P2 ;  /* 0x4280000012027fae */ /* 0x000fe200091a100e */
[----:B------:R-:W-:-:S02]  /*6ee0*/  SEL R28, R0, RZ, !P3 ;  /* 0x000000ff001c7207 */ /* 0x000fc40005800000 */
[----:B------:R-:W-:Y:S02]  /*6ef0*/  ISETP.GE.AND P4, PT, R16, UR8, PT ;  /* 0x0000000810007c0c */ /* 0x000fe4000bf86270 */
[----:B------:R-:W-:Y:S02]  /*6f00*/  LOP3.LUT R16, R17, 0x24, RZ, 0xfc, !PT ;  /* 0x0000002411107812 */ /* 0x000fe400078efcff */
[----:B------:R-:W-:Y:S02]  /*6f10*/  ISETP.NE.U32.AND P3, PT, R28, RZ, PT ;  /* 0x000000ff1c00720c */ /* 0x000fe40003f65070 */
[----:B------:R-:W-:Y:S02]  /*6f20*/  SEL R28, R0, RZ, !P4 ;  /* 0x000000ff001c7207 */ /* 0x000fe40006000000 */
[----:B------:R-:W-:Y:S02]  /*6f30*/  ISETP.GE.AND P0, PT, R16, UR8, PT ;  /* 0x0000000810007c0c */ /* 0x000fe4000bf06270 */
[----:B------:R-:W-:-:S02]  /*6f40*/  ISETP.NE.U32.AND P4, PT, R28, RZ, PT ;  /* 0x000000ff1c00720c */ /* 0x000fc40003f85070 */
[----:B------:R-:W-:-:S04]  /*6f50*/  SEL R28, R0, RZ, !P0 ;  /* 0x000000ff001c7207 */ /* 0x000fc80004000000 */
[----:B------:R-:W-:Y:S02]  /*6f60*/  ISETP.NE.U32.AND P0, PT, R28, RZ, PT ;  /* 0x000000ff1c00720c */ /* 0x000fe40003f05070 */
[----:B------:R-:W-:-:S04]  /*6f70*/  LOP3.LUT R16, R17, 0x28, RZ, 0xfc, !PT ;  /* 0x0000002811107812 */ /* 0x000fc800078efcff */
[----:B------:R-:W-:Y:S02]  /*6f80*/  ISETP.GE.AND P5, PT, R16, UR8, PT ;  /* 0x0000000810007c0c */ /* 0x000fe4000bfa6270 */
[C---:B------:R-:W-:Y:S02]  /*6f90*/  LOP3.LUT R16, R17.reuse, 0x2c, RZ, 0xfc, !PT ;  /* 0x0000002c11107812 */ /* 0x040fe400078efcff */
[----:B------:R-:W-:Y:S02]  /*6fa0*/  SEL R28, R0, RZ, !P5 ;  /* 0x000000ff001c7207 */ /* 0x000fe40006800000 */
[----:B------:R-:W-:Y:S02]  /*6fb0*/  ISETP.GE.AND P2, PT, R16, UR8, PT ;  /* 0x0000000810007c0c */ /* 0x000fe4000bf46270 */
[----:B------:R-:W-:Y:S01]  /*6fc0*/  LOP3.LUT R16, R17, 0x30, RZ, 0xfc, !PT ;  /* 0x0000003011107812 */ /* 0x000fe200078efcff */
[----:B--2---:R-:W-:Y:S04]  /*6fd0*/  LDGSTS.E [R2+0x43000], desc[UR14][R6.64], P6 ;  /* 0x4300000006027fae */ /* 0x004fe8000b1a100e */
[----:B------:R-:W-:Y:S04]  /*6fe0*/  LDGSTS.E [R2+0x43800], desc[UR14][R4.64], P3 ;  /* 0x4380000004027fae */ /* 0x000fe800099a100e */
[----:B------:R1:W-:Y:S04]  /*6ff0*/  LDGSTS.E [R2+0x44000], desc[UR14][R10.64], P4 ;  /* 0x440000000a027fae */ /* 0x0003e8000a1a100e */
[----:B------:R-:W2:Y:S04]  /*7000*/  LDL.LU.64 R6, [R1+0x998] ;  /* 0x0009980001067983 */ /* 0x000ea80000300a00 */
[----:B------:R-:W3:Y:S04]  /*7010*/  LDL.LU.64 R4, [R1+0x990] ;  /* 0x0009900001047983 */ /* 0x000ee80000300a00 */
[----:B------:R-:W-:Y:S04]  /*7020*/  STL.64 [R1+0x830], R10 ;  /* 0x0008300a01007387 */ /* 0x000fe80000100a00 */
[----:B------:R-:W-:Y:S04]  /*7030*/  LDGSTS.E [R2+0x44800], desc[UR14][R12.64], P0 ;  /* 0x448000000c027fae */ /* 0x000fe800081a100e */
[----:B------:R4:W-:Y:S04]  /*7040*/  STL.64 [R1+0x838], R12 ;  /* 0x0008380c01007387 */ /* 0x0009e80000100a00 */
[----:B----4-:R-:W4:Y:S01]  /*7050*/  LDL.64 R12, [R1+0x158] ;  /* 0x00015800010c7983 */ /* 0x010f220000100a00 */
[----:B-1----:R-:W1:Y:S01]  /*7060*/  S2R R10, SR_TID.X ;  /* 0x00000000000a7919 */ /* 0x002e620000002100 */
[----:B------:R-:W-:-:S02]  /*7070*/  ISETP.NE.U32.AND P5, PT, R28, RZ, PT ;  /* 0x000000ff1c00720c */ /* 0x000fc40003fa5070 */
[----:B------:R-:W-:Y:S02]  /*7080*/  SEL R28, R0, RZ, !P2 ;  /* 0x000000ff001c7207 */ /* 0x000fe40005000000 */
[----:B------:R-:W-:Y:S02]  /*7090*/  ISETP.GE.AND P6, PT, R16, UR8, PT ;  /* 0x0000000810007c0c */ /* 0x000fe4000bfc6270 */
[C---:B------:R-:W-:Y:S02]  /*70a0*/  LOP3.LUT R16, R17.reuse, 0x34, RZ, 0xfc, !PT ;  /* 0x0000003411107812 */ /* 0x040fe400078efcff */
[----:B------:R-:W-:Y:S02]  /*70b0*/  ISETP.NE.U32.AND P2, PT, R28, RZ, PT ;  /* 0x000000ff1c00720c */ /* 0x000fe40003f45070 */
[----:B------:R-:W-:Y:S02]  /*70c0*/  SEL R28, R0, RZ, !P6 ;  /* 0x000000ff001c7207 */ /* 0x000fe40007000000 */
[----:B------:R-:W-:Y:S01]  /*70d0*/  ISETP.GE.AND P3, PT, R16, UR8, PT ;  /* 0x0000000810007c0c */ /* 0x000fe2000bf66270 */
[----:B------:R-:W-:Y:S01]  /*70e0*/  UISETP.GT.AND UP0, UPT, UR6, 0x7f, UPT ;  /* 0x0000007f0600788c */ /* 0x000fe2000bf04270 */
[----:B------:R-:W-:Y:S01]  /*70f0*/  LOP3.LUT R16, R17, 0x38, RZ, 0xfc, !PT ;  /* 0x0000003811107812 */ /* 0x000fe200078efcff */
[----:B------:R-:W-:Y:S01]  /*7100*/  LDGSTS.E [R2+0x45000], desc[UR14][R24.64], P5 ;  /* 0x4500000018027fae */ /* 0x000fe2000a9a100e */
[----:B------:R-:W-:-:S02]  /*7110*/  ISETP.NE.U32.AND P6, PT, R28, RZ, PT ;  /* 0x000000ff1c00720c */ /* 0x000fc40003fc5070 */
[----:B------:R-:W-:Y:S02]  /*7120*/  SEL R28, R0, RZ, !P3 ;  /* 0x000000ff001c7207 */ /* 0x000fe40005800000 */
[----:B------:R-:W-:Y:S01]  /*7130*/  ISETP.GE.AND P4, PT, R16, UR8, PT ;  /* 0x0000000810007c0c */ /* 0x000fe2000bf86270 */
[----:B------:R-:W-:Y:S01]  /*7140*/  LDGSTS.E [R2+0x45800], desc[UR14][R26.64], P2 ;  /* 0x458000001a027fae */ /* 0x000fe200091a100e */
[----:B-1----:R-:W-:-:S04]  /*7150*/  SHF.R.U32.HI R11, RZ, 0x7, R10 ;  /* 0x00000007ff0b7819 */ /* 0x002fc8000001160a */
[----:B------:R-:W-:Y:S02]  /*7160*/  SGXT.U32 R11, R11, 0x2 ;  /* 0x000000020b0b781a */ /* 0x000fe40000000000 */
[----:B------:R-:W-:Y:S02]  /*7170*/  ISETP.NE.U32.AND P3, PT, R28, RZ, PT ;  /* 0x000000ff1c00720c */ /* 0x000fe40003f65070 */
[----:B------:R-:W-:Y:S02]  /*7180*/  LOP3.LUT R16, R11, 0x3c, RZ, 0xfc, !PT ;  /* 0x0000003c0b107812 */ /* 0x000fe400078efcff */
[----:B------:R-:W-:Y:S02]  /*7190*/  SEL R28, R0, RZ, !P4 ;  /* 0x000000ff001c7207 */ /* 0x000fe40006000000 */
[----:B------:R-:W-:Y:S02]  /*71a0*/  ISETP.GE.AND P0, PT, R16, UR8, PT ;  /* 0x0000000810007c0c */ /* 0x000fe4000bf06270 */
[----:B------:R-:W-:-:S02]  /*71b0*/  ISETP.NE.U32.AND P4, PT, R28, RZ, PT ;  /* 0x000000ff1c00720c */ /* 0x000fc40003f85070 */
[----:B------:R-:W-:Y:S02]  /*71c0*/  SEL R28, R0, RZ, !P0 ;  /* 0x000000ff001c7207 */ /* 0x000fe40004000000 */
[----:B------:R-:W-:Y:S02]  /*71d0*/  LOP3.LUT R15, R15, 0x3f, RZ, 0xc0, !PT ;  /* 0x0000003f0f0f7812 */ /* 0x000fe400078ec0ff */
[----:B------:R-:W-:Y:S02]  /*71e0*/  ISETP.NE.U32.AND P0, PT, R28, RZ, PT ;  /* 0x000000ff1c00720c */ /* 0x000fe40003f05070 */
[----:B------:R-:W-:Y:S02]  /*71f0*/  LOP3.LUT R28, R10, 0x1c0, RZ, 0xc0, !PT ;  /* 0x000001c00a1c7812 */ /* 0x000fe400078ec0ff */
[----:B------:R-:W-:Y:S02]  /*7200*/  ISETP.GE.AND P5, PT, R15, UR8, PT ;  /* 0x000000080f007c0c */ /* 0x000fe4000bfa6270 */
[----:B------:R-:W-:-:S02]  /*7210*/  SHF.R.U32.HI R28, RZ, 0x2, R28 ;  /* 0x00000002ff1c7819 */ /* 0x000fc4000001161c */
[----:B------:R-:W-:Y:S02]  /*7220*/  ISETP.GE.AND P2, PT, R11, UR7, PT ;  /* 0x000000070b007c0c */ /* 0x000fe4000bf46270 */
[----:B------:R-:W-:Y:S02]  /*7230*/  LOP3.LUT R22, R28, 0x7fc, R14, 0x78, !PT ;  /* 0x000007fc1c167812 */ /* 0x000fe400078e780e */
[----:B------:R-:W-:Y:S02]  /*7240*/  SEL R28, R0, RZ, !P5 ;  /* 0x000000ff001c7207 */ /* 0x000fe40006800000 */
[----:B------:R-:W-:Y:S02]  /*7250*/  PLOP3.LUT P5, PT, PT, PT, UP0, 0x80, 0x8 ;  /* 0x000000000008781c */ /* 0x000fe40003faf008 */
[----:B------:R-:W-:Y:S02]  /*7260*/  SEL R0, RZ, 0x4, P2 ;  /* 0x00000004ff007807 */ /* 0x000fe40001000000 */
[----:B------:R-:W-:-:S02]  /*7270*/  ISETP.NE.U32.AND P2, PT, R28, RZ, PT ;  /* 0x000000ff1c00720c */ /* 0x000fc40003f45070 */
[----:B------:R-:W-:Y:S02]  /*7280*/  SEL R28, R0, RZ, P5 ;  /* 0x000000ff001c7207 */ /* 0x000fe40002800000 */
[----:B------:R-:W-:Y:S01]  /*7290*/  PLOP3.LUT P5, PT, PT, PT, UP0, 0x80, 0x8 ;  /* 0x000000000008781c */ /* 0x000fe20003faf008 */
[----:B------:R1:W-:Y:S01]  /*72a0*/  STL.64 [R1+0x840], R24 ;  /* 0x0008401801007387 */ /* 0x0003e20000100a00 */
[----:B------:R-:W-:Y:S02]  /*72b0*/  USHF.L.U32 UR13, UR10, 0x6, URZ ;  /* 0x000000060a0d7899 */ /* 0x000fe400080006ff */
[----:B------:R-:W-:Y:S01]  /*72c0*/  SEL R0, R29, RZ, P5 ;  /* 0x000000ff1d007207 */ /* 0x000fe20002800000 */
[----:B-1----:R-:W2:Y:S04]  /*72d0*/  LDL.LU.64 R24, [R1] ;  /* 0x0000000001187983 */ /* 0x002ea80000300a00 */
[----:B------:R-:W2:Y:S04]  /*72e0*/  LDL.64 R20, [R1+0x150] ;  /* 0x0001500001147983 */ /* 0x000ea80000100a00 */
[----:B------:R-:W2:Y:S04]  /*72f0*/  LDL.64 R18, [R1+0x148] ;  /* 0x0001480001127983 */ /* 0x000ea80000100a00 */
[----:B------:R-:W2:Y:S04]  /*7300*/  LDL.64 R16, [R1+0x140] ;  /* 0x0001400001107983 */ /* 0x000ea80000100a00 */
[----:B------:R-:W2:Y:S04]  /*7310*/  LDL.64 R14, [R1+0x138] ;  /* 0x00013800010e7983 */ /* 0x000ea80000100a00 */
[----:B------:R-:W-:Y:S04]  /*7320*/  STL.64 [R1+0x848], R26 ;  /* 0x0008481a01007387 */ /* 0x000fe80000100a00 */
[----:B----4-:R1:W-:Y:S01]  /*7330*/  LDGSTS.E [R2+0x46000], desc[UR14][R12.64], P6 ;  /* 0x460000000c027fae */ /* 0x0103e2000b1a100e */
[----:B------:R-:W-:Y:S01]  /*7340*/  ISETP.NE.U32.AND P6, PT, R0, RZ, PT ;  /* 0x000000ff0000720c */ /* 0x000fe20003fc5070 */
[----:B------:R-:W-:Y:S01]  /*7350*/  IMAD.U32 R0, RZ, RZ, UR13 ;  /* 0x0000000dff007e24 */ /* 0x000fe2000f8e00ff */
[----:B------:R-:W-:Y:S01]  /*7360*/  ISETP.NE.U32.AND P5, PT, R28, RZ, PT ;  /* 0x000000ff1c00720c */ /* 0x000fe20003fa5070 */
[----:B---3--:R-:W-:Y:S02]  /*7370*/  LDGSTS.E [R2+0x46800], desc[UR14][R4.64], P3 ;  /* 0x4680000004027fae */ /* 0x008fe400099a100e */
[----:B-1----:R-:W-:-:S02]  /*7380*/  IMAD.WIDE R12, R0, 0x4, R8 ;  /* 0x00000004000c7825 */ /* 0x002fc400078e0208 */
[----:B--2---:R-:W-:Y:S04]  /*7390*/  LDGSTS.E [R2+0x47000], desc[UR14][R6.64], P4 ;  /* 0x4700000006027fae */ /* 0x004fe8000a1a100e */
[----:B------:R-:W2:Y:S01]  /*73a0*/  LDL.LU.64 R8, [R1+0x988] ;  /* 0x0009880001087983 */ /* 0x000ea20000300a00 */
[----:B------:R-:W-:-:S03]  /*73b0*/  IMAD.U32 R28, RZ, RZ, UR13 ;  /* 0x0000000dff1c7e24 */ /* 0x000fc6000f8e00ff */
[----:B------:R-:W-:Y:S01]  /*73c0*/  STL.64 [R1+0x850], R12 ;  /* 0x0008500c01007387 */ /* 0x000fe20000100a00 */
[----:B------:R-:W-:Y:S02]  /*73d0*/  VIADD R0, R22, UR5 ;  /* 0x0000000516007c36 */ /* 0x000fe40008000000 */
[----:B------:R-:W-:-:S05]  /*73e0*/  IMAD.WIDE R28, R28, 0x4, R24 ;  /* 0x000000041c1c7825 */ /* 0x000fca00078e0218 */
[----:B------:R-:W-:Y:S04]  /*73f0*/  STL.64 [R1+0x858], R28 ;  /* 0x0008581c01007387 */ /* 0x000fe80000100a00 */
[----:B------:R-:W-:Y:S04]  /*7400*/  STL.64 [R1+0x860], R4 ;  /* 0x0008600401007387 */ /* 0x000fe80000100a00 */
[----:B------:R-:W-:Y:S04]  /*7410*/  STL.64 [R1+0x868], R10 ;  /* 0x0008680a01007387 */ /* 0x000fe80000100a00 */
[----:B------:R-:W-:Y:S04]  /*7420*/  STL.64 [R1+0x870], R6 ;  /* 0x0008700601007387 */ /* 0x000fe80000100a00 */
[----:B------:R-:W-:Y:S04]  /*7430*/  STL.64 [R1+0x880], R2 ;  /* 0x0008800201007387 */ /* 0x000fe80000100a00 */
[----:B--2---:R-:W-:Y:S04]  /*7440*/  STL.64 [R1+0x878], R8 ;  /* 0x0008780801007387 */ /* 0x004fe80000100a00 */
[----:B------:R-:W2:Y:S04]  /*7450*/  LDL.64 R22, [R1+0xa8] ;  /* 0x0000a80001167983 */ /* 0x000ea80000100a00 */
[----:B------:R-:W-:Y:S04]  /*7460*/  LDGSTS.E [R2+0x47800], desc[UR14][R8.64], P0 ;  /* 0x4780000008027fae */ /* 0x000fe800081a100e */
[----:B------:R-:W0:Y:S04]  /*7470*/  LDGDEPBAR ;  /* 0x00000000000079af */ /* 0x000e280000000000 */
[----:B------:R-:W-:Y:S04]  /*7480*/  LDGSTS.E [R0], desc[UR14][R20.64], P2 ;  /* 0x0000000014007fae */ /* 0x000fe800091a100e */
[----:B------:R-:W-:Y:S04]  /*7490*/  LDGSTS.E [R0+0x800], desc[UR14][R18.64], P2 ;  /* 0x0080000012007fae */ /* 0x000fe800091a100e */
[----:B------:R-:W-:Y:S04]  /*74a0*/  LDGSTS.E [R0+0x1000], desc[UR14][R16.64], P2 ;  /* 0x0100000010007fae */ /* 0x000fe800091a100e */
[----:B------:R-:W-:Y:S04]  /*74b0*/  LDGSTS.E [R0+0x1800], desc[UR14][R14.64], P2 ;  /* 0x018000000e007fae */ /* 0x000fe800091a100e */
[----:B--2---:R1:W-:Y:S04]  /*74c0*/  STL.64 [R1+0x900], R22 ;  /* 0x0009001601007387 */ /* 0x0043e80000100a00 */
[----:B-1----:R-:W2:Y:S04]  /*74d0*/  LDL.64 R22, [R1+0xb0] ;  /* 0x0000b00001167983 */ /* 0x002ea80000100a00 */
        /* <DEDUP_REMOVED lines=31> */
[----:B------:R-:W2:Y:S04]  /*76d0*/  LDL.64 R20, [R1+0xa0] ;  /* 0x0000a00001147983 */ /* 0x000ea80000100a00 */
[----:B------:R-:W3:Y:S04]  /*76e0*/  LDL.64 R18, [R1+0x98] ;  /* 0x0000980001127983 */ /* 0x000ee80000100a00 */
[----:B-1----:R-:W4:Y:S04]  /*76f0*/  LDL.64 R22, [R1+0x130] ;  /* 0x0001300001167983 */ /* 0x002f280000100a00 */
[----:B------:R-:W2:Y:S04]  /*7700*/  LDL.64 R16, [R1+0x90] ;  /* 0x0000900001107983 */ /* 0x000ea80000100a00 */
        /* <DEDUP_REMOVED lines=10> */
[----:B----4-:R-:W-:Y:S04]  /*77b0*/  LDGSTS.E [R0+0x2000], desc[UR14][R22.64], P2 ;  /* 0x0200000016007fae */ /* 0x010fe800091a100e */
[----:B------:R-:W4:Y:S04]  /*77c0*/  LDL.LU.64 R22, [R1+0x980] ;  /* 0x0009800001167983 */ /* 0x000f280000300a00 */
        /* <DEDUP_REMOVED lines=33> */
[----:B--2---:R-:W-:Y:S04]  /*79e0*/  LDGSTS.E [R0+0xb000], desc[UR14][R20.64], P2 ;  /* 0x0b00000014007fae */ /* 0x004fe800091a100e */
[----:B---3--:R-:W-:Y:S04]  /*79f0*/  LDGSTS.E [R0+0xb800], desc[UR14][R18.64], P2 ;  /* 0x0b80000012007fae */ /* 0x008fe800091a100e */
[----:B------:R-:W2:Y:S04]  /*7a00*/  LDL.LU.64 R22, [R1+0x8f8] ;  /* 0x0008f80001167983 */ /* 0x000ea80000300a00 */
[----:B------:R-:W3:Y:S04]  /*7a10*/  LDL.LU.64 R20, [R1+0x8f0] ;  /* 0x0008f00001147983 */ /* 0x000ee80000300a00 */
[----:B------:R-:W-:Y:S04]  /*7a20*/  LDGSTS.E [R0+0xc000], desc[UR14][R16.64], P2 ;  /* 0x0c00000010007fae */ /* 0x000fe800091a100e */
[----:B------:R-:W4:Y:S04]  /*7a30*/  LDL.LU.64 R18, [R1+0x8e8] ;  /* 0x0008e80001127983 */ /* 0x000f280000300a00 */
[----:B------:R-:W-:Y:S04]  /*7a40*/  LDGSTS.E [R0+0xc800], desc[UR14][R14.64], P2 ;  /* 0x0c8000000e007fae */ /* 0x000fe800091a100e */
[----:B------:R-:W2:Y:S04]  /*7a50*/  LDL.LU.64 R16, [R1+0x8e0] ;  /* 0x0008e00001107983 */ /* 0x000ea80000300a00 */
[----:B------:R-:W-:Y:S04]  /*7a60*/  LDGSTS.E [R0+0xd000], desc[UR14][R8.64], P2 ;  /* 0x0d00000008007fae */ /* 0x000fe800091a100e */
[----:B------:R-:W2:Y:S04]  /*7a70*/  LDL.LU.64 R14, [R1+0x8d8] ;  /* 0x0008d800010e7983 */ /* 0x000ea80000300a00 */
[----:B------:R-:W-:Y:S04]  /*7a80*/  LDGSTS.E [R0+0xd800], desc[UR14][R2.64], P2 ;  /* 0x0d80000002007fae */ /* 0x000fe800091a100e */
[----:B------:R-:W-:Y:S04]  /*7a90*/  LDGSTS.E [R0+0xe000], desc[UR14][R6.64], P2 ;  /* 0x0e00000006007fae */ /* 0x000fe800091a100e */
[----:B------:R-:W-:Y:S04]  /*7aa0*/  LDGSTS.E [R0+0xe800], desc[UR14][R10.64], P2 ;  /* 0x0e8000000a007fae */ /* 0x000fe800091a100e */
[----:B------:R-:W3:Y:S04]  /*7ab0*/  LDL.64 R2, [R1+0x1b0] ;  /* 0x0001b00001027983 */ /* 0x000ee80000100a00 */
[----:B------:R-:W-:Y:S04]  /*7ac0*/  LDGSTS.E [R0+0xf000], desc[UR14][R4.64], P2 ;  /* 0x0f00000004007fae */ /* 0x000fe800091a100e */
[----:B------:R-:W-:Y:S04]  /*7ad0*/  LDGSTS.E [R0+0xf800], desc[UR14][R28.64], P2 ;  /* 0x0f8000001c007fae */ /* 0x000fe800091a100e */
[----:B------:R-:W-:Y:S04]  /*7ae0*/  LDGSTS.E [R0+0x10000], desc[UR14][R12.64], P2 ;  /* 0x100000000c007fae */ /* 0x000fe800091a100e */
[----:B------:R-:W-:Y:S04]  /*7af0*/  LDGSTS.E [R0+0x10800], desc[UR14][R26.64], P2 ;  /* 0x108000001a007fae */ /* 0x000fe800091a100e */
[----:B------:R-:W-:Y:S04]  /*7b00*/  LDGSTS.E [R0+0x11000], desc[UR14][R24.64], P2 ;  /* 0x1100000018007fae */ /* 0x000fe800091a100e */
[----:B--2---:R-:W-:Y:S04]  /*7b10*/  LDGSTS.E [R0+0x11800], desc[UR14][R14.64], P2 ;  /* 0x118000000e007fae */ /* 0x004fe800091a100e */
[----:B------:R-:W-:Y:S04]  /*7b20*/  LDGSTS.E [R0+0x12000], desc[UR14][R16.64], P2 ;  /* 0x1200000010007fae */ /* 0x000fe800091a100e */
[----:B----4-:R-:W-:Y:S04]  /*7b30*/  LDGSTS.E [R0+0x12800], desc[UR14][R18.64], P2 ;  /* 0x1280000012007fae */ /* 0x010fe800091a100e */
[----:B---3--:R-:W-:Y:S04]  /*7b40*/  LDGSTS.E [R0+0x13000], desc[UR14][R20.64], P2 ;  /* 0x1300000014007fae */ /* 0x008fe800091a100e */
[----:B------:R1:W-:Y:S04]  /*7b50*/  STL.64 [R1+0x888], R2 ;  /* 0x0008880201007387 */ /* 0x0003e80000100a00 */
[----:B------:R-:W-:Y:S04]  /*7b60*/  LDGSTS.E [R0+0x13800], desc[UR14][R22.64], P2 ;  /* 0x1380000016007fae */ /* 0x000fe800091a100e */
        /* <DEDUP_REMOVED lines=27> */
[----:B------:R1:W-:Y:S04]  /*7d20*/  STL.64 [R1+0x798], R14 ;  /* 0x0007980e01007387 */ /* 0x0003e80000100a00 */
[----:B-1----:R-:W2:Y:S04]  /*7d30*/  LDL.64 R14, [R1+0x1d8] ;  /* 0x0001d800010e7983 */ /* 0x002ea80000100a00 */
        /* <DEDUP_REMOVED lines=33> */
[----:B------:R-:W4:Y:S04]  /*7f50*/  LDL.LU.64 R6, [R1+0x870] ;  /* 0x0008700001067983 */ /* 0x000f280000300a00 */
[----:B------:R-:W-:Y:S04]  /*7f60*/  LDGSTS.E [R0+0x1a800], desc[UR14][R10.64], P2 ;  /* 0x1a8000000a007fae */ /* 0x000fe800091a100e */
[----:B------:R-:W-:Y:S04]  /*7f70*/  LDGSTS.E [R0+0x1b000], desc[UR14][R4.64], P2 ;  /* 0x1b00000004007fae */ /* 0x000fe800091a100e */
[----:B------:R-:W-:Y:S04]  /*7f80*/  LDGSTS.E [R0+0x1b800], desc[UR14][R14.64], P2 ;  /* 0x1b8000000e007fae */ /* 0x000fe800091a100e */
[----:B------:R-:W2:Y:S04]  /*7f90*/  LDL.LU.64 R10, [R1+0x868] ;  /* 0x00086800010a7983 */ /* 0x000ea80000300a00 */
[----:B------:R-:W2:Y:S04]  /*7fa0*/  LDL.LU.64 R4, [R1+0x860] ;  /* 0x0008600001047983 */ /* 0x000ea80000300a00 */
[----:B------:R-:W2:Y:S04]  /*7fb0*/  LDL.LU.64 R14, [R1+0x38] ;  /* 0x00003800010e7983 */ /* 0x000ea80000300a00 */
        /* <DEDUP_REMOVED lines=8> */
[----:B------:R1:W-:Y:S04]  /*8040*/  LDGSTS.E [R0+0x1e800], desc[UR14][R18.64], P2 ;  /* 0x1e80000012007fae */ /* 0x0003e800091a100e */
[----:B------:R-:W3:Y:S04]  /*8050*/  LDL.LU.64 R20, [R1+0x28] ;  /* 0x0000280001147983 */ /* 0x000ee80000300a00 */
[----:B------:R-:W-:Y:S01]  /*8060*/  LDGSTS.E [R0+0x1f000], desc[UR14][R24.64], P2 ;  /* 0x1f00000018007fae */ /* 0x000fe200091a100e */
[----:B-1----:R-:W1:Y:S03]  /*8070*/  S2R R19, SR_TID.X ;  /* 0x0000000000137919 */ /* 0x002e660000002100 */
[----:B------:R1:W-:Y:S04]  /*8080*/  LDGSTS.E [R0+0x1f800], desc[UR14][R22.64], P2 ;  /* 0x1f80000016007fae */ /* 0x0003e800091a100e */
[----:B------:R-:W0:Y:S01]  /*8090*/  LDGDEPBAR ;  /* 0x00000000000079af */ /* 0x000e220000000000 */
[----:B------:R-:W-:Y:S01]  /*80a0*/  BAR.SYNC.DEFER_BLOCKING 0x0 ;  /* 0x0000000000007b1d */ /* 0x000fe20000010000 */
[----:B------:R-:W-:-:S02]  /*80b0*/  PLOP3.LUT P0, PT, PT, PT, UP0, 0x80, 0x8 ;  /* 0x000000000008781c */ /* 0x000fc40003f0f008 */
[----:B------:R-:W-:-:S03]  /*80c0*/  PLOP3.LUT P4, PT, PT, PT, UP0, 0x80, 0x8 ;  /* 0x000000000008781c */ /* 0x000fc60003f8f008 */
[----:B------:R-:W3:Y:S04]  /*80d0*/  LDL.LU.64 R26, [R1+0x848] ;  /* 0x00084800011a7983 */ /* 0x000ee80000300a00 */
[----:B------:R-:W3:Y:S01]  /*80e0*/  LDL.LU.64 R24, [R1+0x840] ;  /* 0x0008400001187983 */ /* 0x000ee20000300a00 */
[----:B-1----:R-:W-:-:S04]  /*80f0*/  SHF.R.U32.HI R18, RZ, 0x7, R19 ;  /* 0x00000007ff127819 */ /* 0x002fc80000011613 */
[----:B------:R-:W-:-:S04]  /*8100*/  SGXT.U32 R18, R18, 0x2 ;  /* 0x000000021212781a */ /* 0x000fc80000000000 */
[C---:B------:R-:W-:Y:S02]  /*8110*/  LOP3.LUT R23, R18.reuse, 0xc, RZ, 0xfc, !PT ;  /* 0x0000000c12177812 */ /* 0x040fe400078efcff */
[----:B------:R-:W-:-:S04]  /*8120*/  LOP3.LUT R18, R18, 0x10, RZ, 0xfc, !PT ;  /* 0x0000001012127812 */ /* 0x000fc800078efcff */
[----:B------:R-:W-:Y:S02]  /*8130*/  ISETP.GE.AND P2, PT, R18, UR7, PT ;  /* 0x0000000712007c0c */ /* 0x000fe4000bf46270 */
[----:B------:R-:W-:Y:S02]  /*8140*/  SHF.R.U32.HI R19, RZ, 0x7, R19 ;  /* 0x00000007ff137819 */ /* 0x000fe40000011613 */
[----:B------:R-:W-:Y:S02]  /*8150*/  ISETP.GE.AND P3, PT, R23, UR7, PT ;  /* 0x0000000717007c0c */ /* 0x000fe4000bf66270 */
[----:B------:R-:W-:-:S04]  /*8160*/  SGXT.U32 R19, R19, 0x2 ;  /* 0x000000021313781a */ /* 0x000fc80000000000 */
[----:B------:R-:W-:Y:S01]  /*8170*/  LOP3.LUT R19, R19, 0x14, RZ, 0xfc, !PT ;  /* 0x0000001413137812 */ /* 0x000fe200078efcff */
[----:B------:R-:W-:Y:S01]  /*8180*/  @!PT LDS RZ, [RZ] ;  /* 0x00000000fffff984 */ /* 0x000fe20000000800 */
[----:B------:R-:W-:Y:S01]  /*8190*/  @!PT LDS RZ, [RZ] ;  /* 0x00000000fffff984 */ /* 0x000fe20000000800 */
[----:B------:R-:W-:Y:S01]  /*81a0*/  @!PT LDS RZ, [RZ] ;  /* 0x00000000fffff984 */ /* 0x000fe20000000800 */
[----:B--2---:R-:W-:Y:S04]  /*81b0*/  LDGSTS.E [R2+0x48000], desc[UR14][R12.64], P5 ;  /* 0x480000000c027fae */ /* 0x004fe8000a9a100e */
[----:B------:R1:W-:Y:S01]  /*81c0*/  LDGSTS.E [R2+0x48800], desc[UR14][R28.64], P6 ;  /* 0x488000001c027fae */ /* 0x0003e2000b1a100e */
[----:B------:R-:W-:-:S03]  /*81d0*/  PLOP3.LUT P5, PT, PT, PT, UP0, 0x80, 0x8 ;  /* 0x000000000008781c */ /* 0x000fc60003faf008 */
[----:B------:R-:W2:Y:S01]  /*81e0*/  LDL.LU.64 R12, [R1+0x838] ;  /* 0x00083800010c7983 */ /* 0x000ea20000300a00 */
[----:B-1----:R-:W-:-:S04]  /*81f0*/  SEL R28, RZ, 0x4, P1 ;  /* 0x00000004ff1c7807 */ /* 0x002fc80000800000 */
[----:B------:R-:W-:-:S04]  /*8200*/  SEL R28, R28, RZ, P0 ;  /* 0x000000ff1c1c7207 */ /* 0x000fc80000000000 */
[----:B------:R-:W-:Y:S02]  /*8210*/  ISETP.NE.U32.AND P1, PT, R28, RZ, PT ;  /* 0x000000ff1c00720c */ /* 0x000fe40003f25070 */
[----:B------:R-:W-:-:S04]  /*8220*/  SEL R28, RZ, 0x4, P2 ;  /* 0x00000004ff1c7807 */ /* 0x000fc80001000000 */
[----:B------:R-:W-:Y:S02]  /*8230*/  SEL R28, R28, RZ, P5 ;  /* 0x000000ff1c1c7207 */ /* 0x000fe40002800000 */
[----:B------:R-:W-:Y:S02]  /*8240*/  SEL R29, RZ, 0x4, P3 ;  /* 0x00000004ff1d7807 */ /* 0x000fe40001800000 */
[----:B------:R-:W-:Y:S01]  /*8250*/  ISETP.NE.U32.AND P3, PT, R28, RZ, PT ;  /* 0x000000ff1c00720c */ /* 0x000fe20003f65070 */
[----:B------:R-:W-:Y:S01]  /*8260*/  IMAD.U32 R28, RZ, RZ, UR13 ;  /* 0x0000000dff1c7e24 */ /* 0x000fe2000f8e00ff */
[----:B------:R-:W-:-:S03]  /*8270*/  ISETP.GE.AND P0, PT, R19, UR7, PT ;  /* 0x0000000713007c0c */ /* 0x000fc6000bf06270 */
[C---:B------:R-:W-:Y:S02]  /*8280*/  IMAD.WIDE R18, R28.reuse, 0x4, R14 ;  /* 0x000000041c127825 */ /* 0x040fe400078e020e */
[----:B------:R-:W1:Y:S01]  /*8290*/  S2R R15, SR_TID.X ;  /* 0x00000000000f7919 */ /* 0x000e620000002100 */
[----:B------:R-:W-:Y:S01]  /*82a0*/  SEL R29, R29, RZ, P4 ;  /* 0x000000ff1d1d7207 */ /* 0x000fe20002000000 */
[C---:B------:R-:W-:Y:S01]  /*82b0*/  IMAD.WIDE R16, R28.reuse, 0x4, R16 ;  /* 0x000000041c107825 */ /* 0x040fe200078e0210 */
[----:B------:R-:W-:Y:S02]  /*82c0*/  LDGSTS.E [R2+0x49000], desc[UR14][R18.64], P1 ;  /* 0x4900000012027fae */ /* 0x000fe400089a100e */
[----:B------:R-:W-:Y:S01]  /*82d0*/  ISETP.NE.U32.AND P2, PT, R29, RZ, PT ;  /* 0x000000ff1d00720c */ /* 0x000fe20003f45070 */
[----:B---3--:R-:W-:Y:S01]  /*82e0*/  IMAD.WIDE R28, R28, 0x4, R20 ;  /* 0x000000041c1c7825 */ /* 0x008fe200078e0214 */
[----:B------:R-:W-:Y:S01]  /*82f0*/  LOP3.LUT R21, R10, 0x3f, RZ, 0xc0, !PT ;  /* 0x0000003f0a157812 */ /* 0x000fe200078ec0ff */
[----:B------:R-:W3:Y:S10]  /*8300*/  LDL.LU.64 R18, [R1+0x20] ;  /* 0x0000200001127983 */ /* 0x000ef40000300a00 */
[----:B------:R1:W-:Y:S02]  /*8310*/  LDGSTS.E [R2+0x49800], desc[UR14][R16.64], P2 ;  /* 0x4980000010027fae */ /* 0x0003e400091a100e */
[----:B-1----:R-:W-:-:S02]  /*8320*/  SHF.R.U32.HI R14, RZ, 0x7, R15 ;  /* 0x00000007ff0e7819 */ /* 0x002fc4000001160f */
[----:B------:R1:W-:Y:S02]  /*8330*/  LDGSTS.E [R2+0x4a000], desc[UR14][R28.64], P3 ;  /* 0x4a0000001c027fae */ /* 0x0003e400099a100e */
[----:B------:R-:W-:-:S04]  /*8340*/  SGXT.U32 R14, R14, 0x2 ;  /* 0x000000020e0e781a */ /* 0x000fc80000000000 */
[C---:B------:R-:W-:Y:S02]  /*8350*/  LOP3.LUT R15, R14.reuse, 0x18, RZ, 0xfc, !PT ;  /* 0x000000180e0f7812 */ /* 0x040fe400078efcff */
[----:B------:R-:W-:Y:S02]  /*8360*/  LOP3.LUT R17, R14, 0x1c, RZ, 0xfc, !PT ;  /* 0x0000001c0e117812 */ /* 0x000fe400078efcff */
[----:B------:R-:W-:Y:S02]  /*8370*/  ISETP.GE.AND P5, PT, R15, UR7, PT ;  /* 0x000000070f007c0c */ /* 0x000fe4000bfa6270 */
[----:B------:R-:W-:Y:S01]  /*8380*/  ISETP.GE.AND P2, PT, R17, UR7, PT ;  /* 0x0000000711007c0c */ /* 0x000fe2000bf46270 */
[----:B------:R-:W2:Y:S01]  /*8390*/  LDL.LU.64 R14, [R1+0x18] ;  /* 0x00001800010e7983 */ /* 0x000ea20000300a00 */
[----:B------:R-:W-:Y:S02]  /*83a0*/  SHF.R.U32.HI R17, RZ, 0x7, R10 ;  /* 0x00000007ff117819 */ /* 0x000fe4000001160a */
[----:B------:R-:W-:-:S02]  /*83b0*/  LOP3.LUT R16, R11, 0x20, RZ, 0xfc, !PT ;  /* 0x000000200b107812 */ /* 0x000fc400078efcff */
[----:B------:R-:W3:Y:S01]  /*83c0*/  LDL.LU.64 R10, [R1+0x10] ;  /* 0x00001000010a7983 */ /* 0x000ee20000300a00 */
[----:B------:R-:W-:Y:S02]  /*83d0*/  SGXT.U32 R17, R17, 0x2 ;  /* 0x000000021111781a */ /* 0x000fe40000000000 */
[----:B------:R-:W-:Y:S02]  /*83e0*/  ISETP.GE.AND P1, PT, R21, UR7, PT ;  /* 0x0000000715007c0c */ /* 0x000fe4000bf26270 */
[----:B------:R-:W-:Y:S01]  /*83f0*/  ISETP.GE.AND P4, PT, R16, UR7, PT ;  /* 0x0000000710007c0c */ /* 0x000fe2000bf86270 */
[----:B------:R-:W4:Y:S01]  /*8400*/  LDL.LU.64 R20, [R1+0x158] ;  /* 0x0001580001147983 */ /* 0x000f220000300a00 */
[----:B------:R-:W-:Y:S02]  /*8410*/  LOP3.LUT R16, R17, 0x24, RZ, 0xfc, !PT ;  /* 0x0000002411107812 */ /* 0x000fe400078efcff */
[----:B------:R-:W-:Y:S02]  /*8420*/  PLOP3.LUT P6, PT, PT, PT, UP0, 0x80, 0x8 ;  /* 0x000000000008781c */ /* 0x000fe40003fcf008 */
[----:B-1----:R-:W-:-:S02]  /*8430*/  SEL R28, RZ, 0x4, P1 ;  /* 0x00000004ff1c7807 */ /* 0x002fc40000800000 */
[----:B------:R-:W-:Y:S02]  /*8440*/  ISETP.GE.AND P3, PT, R16, UR7, PT ;  /* 0x0000000710007c0c */ /* 0x000fe4000bf66270 */
[----:B------:R-:W-:Y:S02]  /*8450*/  SEL R28, R28, RZ, P6 ;  /* 0x000000ff1c1c7207 */ /* 0x000fe40003000000 */
[----:B------:R-:W-:Y:S02]  /*8460*/  SEL R16, RZ, 0x4, P5 ;  /* 0x00000004ff107807 */ /* 0x000fe40002800000 */
[----:B------:R-:W-:Y:S02]  /*8470*/  SEL R29, RZ, 0x4, P0 ;  /* 0x00000004ff1d7807 */ /* 0x000fe40000000000 */
[----:B------:R-:W-:Y:S02]  /*8480*/  PLOP3.LUT P6, PT, PT, PT, UP0, 0x80, 0x8 ;  /* 0x000000000008781c */ /* 0x000fe40003fcf008 */
[----:B------:R-:W-:-:S02]  /*8490*/  PLOP3.LUT P5, PT, PT, PT, UP0, 0x80, 0x8 ;  /* 0x000000000008781c */ /* 0x000fc40003faf008 */
[----:B------:R-:W-:Y:S02]  /*84a0*/  ISETP.NE.U32.AND P0, PT, R28, RZ, PT ;  /* 0x000000ff1c00720c */ /* 0x000fe40003f05070 */
[----:B------:R-:W-:Y:S02]  /*84b0*/  SEL R28, R29, RZ, P6 ;  /* 0x000000ff1d1c7207 */ /* 0x000fe40003000000 */
[----:B------:R-:W-:Y:S02]  /*84c0*/  SEL R16, R16, RZ, P5 ;  /* 0x000000ff10107207 */ /* 0x000fe40002800000 */
[----:B------:R-:W-:Y:S02]  /*84d0*/  SEL R29, RZ, 0x4, P2 ;  /* 0x00000004ff1d7807 */ /* 0x000fe40001000000 */
[----:B------:R-:W-:Y:S02]  /*84e0*/  PLOP3.LUT P5, PT, PT, PT, UP0, 0x80, 0x8 ;  /* 0x000000000008781c */ /* 0x000fe40003faf008 */
[----:B------:R-:W-:-:S02]  /*84f0*/  ISETP.NE.U32.AND P2, PT, R28, RZ, PT ;  /* 0x000000ff1c00720c */ /* 0x000fc40003f45070 */
[----:B------:R-:W-:Y:S02]  /*8500*/  SEL R28, RZ, 0x4, P4 ;  /* 0x00000004ff1c7807 */ /* 0x000fe40002000000 */
[----:B------:R-:W-:Y:S02]  /*8510*/  SEL R29, R29, RZ, P5 ;  /* 0x000000ff1d1d7207 */ /* 0x000fe40002800000 */
[----:B------:R-:W-:Y:S02]  /*8520*/  PLOP3.LUT P4, PT, PT, PT, UP0, 0x80, 0x8 ;  /* 0x000000000008781c */ /* 0x000fe40003f8f008 */
[----:B------:R-:W-:Y:S02]  /*8530*/  ISETP.NE.U32.AND P6, PT, R16, RZ, PT ;  /* 0x000000ff1000720c */ /* 0x000fe40003fc5070 */
[----:B------:R-:W-:Y:S01]  /*8540*/  ISETP.NE.U32.AND P5, PT, R29, RZ, PT ;  /* 0x000000ff1d00720c */ /* 0x000fe20003fa5070 */
[----:B------:R-:W-:Y:S01]  /*8550*/  IMAD.U32 R29, RZ, RZ, UR13 ;  /* 0x0000000dff1d7e24 */ /* 0x000fe2000f8e00ff */
[----:B------:R-:W-:Y:S01]  /*8560*/  SEL R16, R28, RZ, P4 ;  /* 0x000000ff1c107207 */ /* 0x000fe20002000000 */
[----:B------:R-:W-:-:S02]  /*8570*/  IMAD.U32 R28, RZ, RZ, UR13 ;  /* 0x0000000dff1c7e24 */ /* 0x000fc4000f8e00ff */
[----:B--2---:R-:W-:-:S04]  /*8580*/  IMAD.WIDE R14, R29, 0x4, R14 ;  /* 0x000000041d0e7825 */ /* 0x004fc800078e020e */
[----:B---3--:R-:W-:Y:S02]  /*8590*/  IMAD.WIDE R28, R28, 0x4, R10 ;  /* 0x000000041c1c7825 */ /* 0x008fe400078e020a */
[----:B------:R-:W2:Y:S01]  /*85a0*/  LDL.LU.64 R10, [R1+0x830] ;  /* 0x00083000010a7983 */ /* 0x000ea20000300a00 */
[----:B------:R-:W-:Y:S01]  /*85b0*/  LOP3.LUT R17, R17, 0x28, RZ, 0xfc, !PT ;  /* 0x0000002811117812 */ /* 0x000fe200078efcff */
[----:B------:R-:W-:-:S03]  /*85c0*/  IMAD.U32 R22, RZ, RZ, UR13 ;  /* 0x0000000dff167e24 */ /* 0x000fc6000f8e00ff */
[----:B------:R-:W-:Y:S01]  /*85d0*/  ISETP.GE.AND P1, PT, R17, UR7, PT ;  /* 0x0000000711007c0c */ /* 0x000fe2000bf26270 */
[----:B------:R-:W-:-:S04]  /*85e0*/  IMAD.U32 R17, RZ, RZ, UR13 ;  /* 0x0000000dff117e24 */ /* 0x000fc8000f8e00ff */
[----:B------:R-:W-:-:S04]  /*85f0*/  IMAD.WIDE R18, R17, 0x4, R18 ;  /* 0x0000000411127825 */ /* 0x000fc800078e0212 */
[----:B------:R-:W-:Y:S01]  /*8600*/  IMAD.WIDE R12, R17, 0x4, R12 ;  /* 0x00000004110c7825 */ /* 0x000fe200078e020c */
[----:B------:R-:W-:Y:S01]  /*8610*/  LDGSTS.E [R2+0x4a800], desc[UR14][R18.64], P2 ;  /* 0x4a80000012027fae */ /* 0x000fe200091a100e */
[----:B------:R-:W-:-:S03]  /*8620*/  PLOP3.LUT P2, PT, PT, PT, UP0, 0x80, 0x8 ;  /* 0x000000000008781c */ /* 0x000fc60003f4f008 */
[----:B------:R-:W-:Y:S04]  /*8630*/  LDGSTS.E [R2+0x4b000], desc[UR14][R14.64], P6 ;  /* 0x4b0000000e027fae */ /* 0x000fe8000b1a100e */
[----:B------:R-:W-:Y:S01]  /*8640*/  LDGSTS.E [R2+0x4b800], desc[UR14][R28.64], P5 ;  /* 0x4b8000001c027fae */ /* 0x000fe2000a9a100e */
[----:B--2---:R-:W-:-:S04]  /*8650*/  IMAD.WIDE R10, R22, 0x4, R10 ;  /* 0x00000004160a7825 */ /* 0x004fc800078e020a */
[----:B------:R-:W-:-:S05]  /*8660*/  IMAD.WIDE R22, R22, 0x4, R24 ;  /* 0x0000000416167825 */ /* 0x000fca00078e0218 */
[----:B------:R1:W-:Y:S02]  /*8670*/  STL.64 [R1+0x280], R22 ;  /* 0x0002801601007387 */ /* 0x0003e40000100a00 */
[----:B-1----:R-:W-:Y:S02]  /*8680*/  IMAD.WIDE R22, R17, 0x4, R26 ;  /* 0x0000000411167825 */ /* 0x002fe400078e021a */
[----:B------:R-:W1:Y:S02]  /*8690*/  S2R R17, SR_TID.X ;  /* 0x0000000000117919 */ /* 0x000e640000002100 */
[----:B------:R-:W-:Y:S02]  /*86a0*/  IMAD.U32 R24, RZ, RZ, UR13 ;  /* 0x0000000dff187e24 */ /* 0x000fe4000f8e00ff */
[----:B------:R-:W-:Y:S02]  /*86b0*/  IMAD.U32 R25, RZ, RZ, UR13 ;  /* 0x0000000dff197e24 */ /* 0x000fe4000f8e00ff */
[----:B----4-:R-:W-:Y:S01]  /*86c0*/  IMAD.WIDE R20, R24, 0x4, R20 ;  /* 0x0000000418147825 */ /* 0x010fe200078e0214 */
[----:B------:R-:W-:Y:S04]  /*86d0*/  STL.64 [R1+0x278], R22 ;  /* 0x0002781601007387 */ /* 0x000fe80000100a00 */
[----:B------:R2:W-:Y:S02]  /*86e0*/  STL.64 [R1+0x270], R20 ;  /* 0x0002701401007387 */ /* 0x0005e40000100a00 */
[----:B--2---:R-:W-:-:S05]  /*86f0*/  IMAD.WIDE R20, R25, 0x4, R4 ;  /* 0x0000000419147825 */ /* 0x004fca00078e0204 */
[----:B------:R2:W-:Y:S01]  /*8700*/  STL.64 [R1+0x268], R20 ;  /* 0x0002681401007387 */ /* 0x0005e20000100a00 */
[----:B-1----:R-:W-:-:S04]  /*8710*/  SHF.R.U32.HI R17, RZ, 0x7, R17 ;  /* 0x00000007ff117819 */ /* 0x002fc80000011611 */
[----:B------:R-:W-:Y:S01]  /*8720*/  SGXT.U32 R17, R17, 0x2 ;  /* 0x000000021111781a */ /* 0x000fe20000000000 */
[----:B--2---:R-:W-:Y:S01]  /*8730*/  IMAD.WIDE R20, R24, 0x4, R6 ;  /* 0x0000000418147825 */ /* 0x004fe200078e0206 */
[----:B------:R-:W-:Y:S02]  /*8740*/  SEL R7, RZ, 0x4, P3 ;  /* 0x00000004ff077807 */ /* 0x000fe40001800000 */
[----:B------:R-:W-:Y:S02]  /*8750*/  ISETP.NE.U32.AND P3, PT, R16, RZ, PT ;  /* 0x000000ff1000720c */ /* 0x000fe40003f65070 */
[C---:B------:R-:W-:Y:S02]  /*8760*/  LOP3.LUT R16, R17.reuse, 0x2c, RZ, 0xfc, !PT ;  /* 0x0000002c11107812 */ /* 0x040fe400078efcff */
[----:B------:R-:W-:Y:S02]  /*8770*/  LOP3.LUT R17, R17, 0x30, RZ, 0xfc, !PT ;  /* 0x0000003011117812 */ /* 0x000fe400078efcff */
[----:B------:R-:W-:-:S02]  /*8780*/  SEL R6, RZ, 0x4, P1 ;  /* 0x00000004ff067807 */ /* 0x000fc40000800000 */
[----:B------:R-:W-:Y:S02]  /*8790*/  ISETP.GE.AND P1, PT, R17, UR7, PT ;  /* 0x0000000711007c0c */ /* 0x000fe4000bf26270 */
[----:B------:R-:W1:Y:S01]  /*87a0*/  S2R R17, SR_TID.X ;  /* 0x0000000000117919 */ /* 0x000e620000002100 */
[----:B------:R-:W-:Y:S01]  /*87b0*/  ISETP.GE.AND P4, PT, R16, UR7, PT ;  /* 0x0000000710007c0c */ /* 0x000fe2000bf86270 */
[----:B------:R-:W-:Y:S01]  /*87c0*/  IMAD.U32 R4, RZ, RZ, UR13 ;  /* 0x0000000dff047e24 */ /* 0x000fe2000f8e00ff */
[----:B------:R2:W-:Y:S01]  /*87d0*/  STL.64 [R1+0x260], R20 ;  /* 0x0002601401007387 */ /* 0x0005e20000100a00 */
[----:B------:R-:W-:-:S03]  /*87e0*/  SEL R25, R7, RZ, P2 ;  /* 0x000000ff07197207 */ /* 0x000fc60001000000 */
[----:B------:R-:W-:Y:S01]  /*87f0*/  LDGSTS.E [R2+0x4c000], desc[UR14][R10.64], P3 ;  /* 0x4c0000000a027fae */ /* 0x000fe200099a100e */
[----:B-1----:R-:W-:-:S04]  /*8800*/  SHF.R.U32.HI R17, RZ, 0x7, R17 ;  /* 0x00000007ff117819 */ /* 0x002fc80000011611 */
[----:B------:R-:W-:-:S04]  /*8810*/  SGXT.U32 R17, R17, 0x2 ;  /* 0x000000021111781a */ /* 0x000fc80000000000 */
[----:B------:R-:W-:Y:S02]  /*8820*/  LOP3.LUT R16, R17, 0x34, RZ, 0xfc, !PT ;  /* 0x0000003411107812 */ /* 0x000fe400078efcff */
[----:B------:R-:W1:Y:S01]  /*8830*/  S2R R17, SR_TID.X ;  /* 0x0000000000117919 */ /* 0x000e620000002100 */
[----:B------:R-:W-:Y:S01]  /*8840*/  IMAD.WIDE R4, R4, 0x4, R8 ;  /* 0x0000000404047825 */ /* 0x000fe200078e0208 */
[----:B------:R-:W-:-:S04]  /*8850*/  PLOP3.LUT P2, PT, PT, PT, UP0, 0x80, 0x8 ;  /* 0x000000000008781c */ /* 0x000fc80003f4f008 */
[----:B------:R3:W-:Y:S04]  /*8860*/  STL.64 [R1+0x258], R4 ;  /* 0x0002580401007387 */ /* 0x0007e80000100a00 */
[----:B--2---:R-:W2:Y:S04]  /*8870*/  LDL.LU.64 R20, [R1+0x150] ;  /* 0x0001500001147983 */ /* 0x004ea80000300a00 */
[----:B------:R-:W4:Y:S01]  /*8880*/  LDL.LU.64 R18, [R1+0x148] ;  /* 0x0001480001127983 */ /* 0x000f220000300a00 */
[----:B---3--:R-:W-:Y:S02]  /*8890*/  SEL R5, RZ, 0x4, P1 ;  /* 0x00000004ff057807 */ /* 0x008fe40000800000 */
[----:B------:R-:W-:-:S02]  /*88a0*/  PLOP3.LUT P1, PT, PT, PT, UP0, 0x80, 0x8 ;  /* 0x000000000008781c */ /* 0x000fc40003f2f008 */
[----:B------:R-:W-:Y:S02]  /*88b0*/  SEL R4, RZ, 0x4, P4 ;  /* 0x00000004ff047807 */ /* 0x000fe40002000000 */
[----:B------:R-:W-:Y:S02]  /*88c0*/  SEL R24, R6, RZ, P1 ;  /* 0x000000ff06187207 */ /* 0x000fe40000800000 */
[----:B-1----:R-:W-:-:S04]  /*88d0*/  SHF.R.U32.HI R17, RZ, 0x7, R17 ;  /* 0x00000007ff117819 */ /* 0x002fc80000011611 */
[----:B------:R-:W-:Y:S02]  /*88e0*/  SGXT.U32 R17, R17, 0x2 ;  /* 0x000000021111781a */ /* 0x000fe40000000000 */
[----:B------:R-:W-:Y:S02]  /*88f0*/  ISETP.GE.AND P1, PT, R16, UR7, PT ;  /* 0x0000000710007c0c */ /* 0x000fe4000bf26270 */
[----:B------:R-:W-:Y:S02]  /*8900*/  SEL R9, R4, RZ, P2 ;  /* 0x000000ff04097207 */ /* 0x000fe40001000000 */
[C---:B------:R-:W-:Y:S02]  /*8910*/  LOP3.LUT R16, R17.reuse, 0x38, RZ, 0xfc, !PT ;  /* 0x0000003811107812 */ /* 0x040fe400078efcff */
[----:B------:R-:W-:Y:S02]  /*8920*/  PLOP3.LUT P2, PT, PT, PT, UP0, 0x80, 0x8 ;  /* 0x000000000008781c */ /* 0x000fe40003f4f008 */
[----:B------:R-:W-:-:S02]  /*8930*/  LOP3.LUT R17, R17, 0x3c, RZ, 0xfc, !PT ;  /* 0x0000003c11117812 */ /* 0x000fc400078efcff */
[----:B------:R-:W-:Y:S02]  /*8940*/  SEL R4, RZ, 0x4, P1 ;  /* 0x00000004ff047807 */ /* 0x000fe40000800000 */
[----:B------:R-:W-:Y:S02]  /*8950*/  SEL R8, R5, RZ, P2 ;  /* 0x000000ff05087207 */ /* 0x000fe40001000000 */
[----:B------:R-:W-:Y:S02]  /*8960*/  ISETP.GE.AND P1, PT, R16, UR7, PT ;  /* 0x0000000710007c0c */ /* 0x000fe4000bf26270 */
[----:B------:R-:W-:Y:S02]  /*8970*/  ISETP.GE.AND P2, PT, R17, UR7, PT ;  /* 0x0000000711007c0c */ /* 0x000fe4000bf46270 */
[----:B------:R-:W3:Y:S04]  /*8980*/  LDL.LU.64 R16, [R1+0x140] ;  /* 0x0001400001107983 */ /* 0x000ee80000300a00 */
[----:B------:R-:W2:Y:S04]  /*8990*/  LDL.LU.64 R14, [R1+0x138] ;  /* 0x00013800010e7983 */ /* 0x000ea80000300a00 */
[----:B------:R-:W2:Y:S04]  /*89a0*/  LDL.LU.64 R22, [R1+0xc0] ;  /* 0x0000c00001167983 */ /* 0x000ea80000300a00 */
[----:B--2---:R1:W-:Y:S04]  /*89b0*/  STL.64 [R1+0x7c0], R22 ;  /* 0x0007c01601007387 */ /* 0x0043e80000100a00 */
[----:B-1----:R-:W2:Y:S04]  /*89c0*/  LDL.LU.64 R22, [R1+0xc8] ;  /* 0x0000c80001167983 */ /* 0x002ea80000300a00 */
        /* <DEDUP_REMOVED lines=23> */
[----:B-1----:R-:W2:Y:S01]  /*8b40*/  LDL.LU.64 R22, [R1+0x128] ;  /* 0x0001280001167983 */ /* 0x002ea20000300a00 */
[----:B------:R-:W-:Y:S01]  /*8b50*/  PLOP3.LUT P4, PT, PT, PT, UP0, 0x80, 0x8 ;  /* 0x000000000008781c */ /* 0x000fe20003f8f008 */
[----:B------:R-:W-:Y:S01]  /*8b60*/  USHF.L.U32 UR7, UR11, 0x6, URZ ;  /* 0x000000060b077899 */ /* 0x000fe200080006ff */
[----:B------:R-:W-:-:S02]  /*8b70*/  SEL R5, RZ, 0x4, P1 ;  /* 0x00000004ff057807 */ /* 0x000fc40000800000 */
[----:B------:R-:W-:Y:S02]  /*8b80*/  SEL R7, R4, RZ, P4 ;  /* 0x000000ff04077207 */ /* 0x000fe40002000000 */
[----:B------:R-:W-:Y:S02]  /*8b90*/  SEL R4, RZ, 0x4, P2 ;  /* 0x00000004ff047807 */ /* 0x000fe40001000000 */
[----:B------:R-:W-:Y:S02]  /*8ba0*/  ISETP.NE.U32.AND P2, PT, R25, RZ, PT ;  /* 0x000000ff1900720c */ /* 0x000fe40003f45070 */
[----:B------:R-:W-:Y:S02]  /*8bb0*/  PLOP3.LUT P1, PT, PT, PT, UP0, 0x80, 0x8 ;  /* 0x000000000008781c */ /* 0x000fe40003f2f008 */
[----:B------:R-:W-:Y:S02]  /*8bc0*/  PLOP3.LUT P4, PT, PT, PT, UP0, 0x80, 0x8 ;  /* 0x000000000008781c */ /* 0x000fe40003f8f008 */
[----:B------:R-:W-:-:S02]  /*8bd0*/  SEL R6, R5, RZ, P1 ;  /* 0x000000ff05067207 */ /* 0x000fc40000800000 */
[----:B------:R-:W-:Y:S01]  /*8be0*/  SEL R5, R4, RZ, P4 ;  /* 0x000000ff04057207 */ /* 0x000fe20002000000 */
[----:B------:R-:W-:Y:S01]  /*8bf0*/  IMAD.U32 R4, RZ, RZ, UR7 ;  /* 0x00000007ff047e24 */ /* 0x000fe2000f8e00ff */
[----:B--2---:R1:W-:Y:S01]  /*8c00*/  STL.64 [R1+0x828], R22 ;  /* 0x0008281601007387 */ /* 0x0043e20000100a00 */
[----:B------:R-:W-:-:S03]  /*8c10*/  ISETP.NE.U32.AND P5, PT, R7, RZ, PT ;  /* 0x000000ff0700720c */ /* 0x000fc60003fa5070 */
[----:B------:R4:W-:Y:S04]  /*8c20*/  LDGSTS.E [R2+0x4c800], desc[UR14][R12.64], P2 ;  /* 0x4c8000000c027fae */ /* 0x0009e800091a100e */
[----:B-1----:R-:W2:Y:S01]  /*8c30*/  LDL.LU.64 R22, [R1+0x130] ;  /* 0x0001300001167983 */ /* 0x002ea20000300a00 */
[----:B------:R-:W-:Y:S01]  /*8c40*/  ISETP.NE.U32.AND P3, PT, R6, RZ, PT ;  /* 0x000000ff0600720c */ /* 0x000fe20003f65070 */
[----:B------:R-:W-:Y:S02]  /*8c50*/  IMAD.WIDE R6, R4, 0x4, R20 ;  /* 0x0000000404067825 */ /* 0x000fe400078e0214 */
[----:B------:R-:W2:Y:S01]  /*8c60*/  LDL.LU.64 R26, [R1+0xb8] ;  /* 0x0000b800011a7983 */ /* 0x000ea20000300a00 */
[----:B------:R-:W-:-:S03]  /*8c70*/  ISETP.NE.U32.AND P1, PT, R24, RZ, PT ;  /* 0x000000ff1800720c */ /* 0x000fc60003f25070 */
[----:B------:R4:W-:Y:S04]  /*8c80*/  STL.64 [R1+0x750], R2 ;  /* 0x0007500201007387 */ /* 0x0009e80000100a00 */
[----:B------:R-:W2:Y:S04]  /*8c90*/  LDL.LU.64 R24, [R1+0xb0] ;  /* 0x0000b00001187983 */ /* 0x000ea80000300a00 */
[----:B------:R3:W-:Y:S01]  /*8ca0*/  STL.64 [R1+0x250], R6 ;  /* 0x0002500601007387 */ /* 0x0007e20000100a00 */
[----:B----4-:R-:W-:-:S03]  /*8cb0*/  IMAD.WIDE R2, R4, 0x4, R18 ;  /* 0x0000000404027825 */ /* 0x010fc600078e0212 */
[----:B------:R-:W4:Y:S01]  /*8cc0*/  LDL.LU.64 R10, [R1+0xa8] ;  /* 0x0000a800010a7983 */ /* 0x000f220000300a00 */
[----:B------:R-:W-:Y:S02]  /*8cd0*/  ISETP.NE.U32.AND P4, PT, R9, RZ, PT ;  /* 0x000000ff0900720c */ /* 0x000fe40003f85070 */
[----:B------:R-:W-:Y:S01]  /*8ce0*/  ISETP.NE.U32.AND P6, PT, R8, RZ, PT ;  /* 0x000000ff0800720c */ /* 0x000fe20003fc5070 */
[----:B------:R1:W-:Y:S01]  /*8cf0*/  STL.64 [R1+0x248], R2 ;  /* 0x0002480201007387 */ /* 0x0003e20000100a00 */
[----:B---3--:R-:W-:-:S03]  /*8d00*/  IMAD.WIDE R6, R4, 0x4, R16 ;  /* 0x0000000404067825 */ /* 0x008fc600078e0210 */
[----:B------:R-:W3:Y:S04]  /*8d10*/  LDL.LU.64 R8, [R1+0xa0] ;  /* 0x0000a00001087983 */ /* 0x000ee80000300a00 */
[----:B------:R-:W-:Y:S01]  /*8d20*/  STL.64 [R1+0x240], R6 ;  /* 0x0002400601007387 */ /* 0x000fe20000100a00 */
[----:B-1----:R-:W-:-:S03]  /*8d30*/  IMAD.WIDE R2, R4, 0x4, R14 ;  /* 0x0000000404027825 */ /* 0x002fc600078e020e */
[----:B------:R-:W3:Y:S04]  /*8d40*/  LDL.LU.64 R20, [R1+0x98] ;  /* 0x0000980001147983 */ /* 0x000ee80000300a00 */
[----:B------:R-:W3:Y:S04]  /*8d50*/  LDL.LU.64 R18, [R1+0x90] ;  /* 0x0000900001127983 */ /* 0x000ee80000300a00 */
[----:B------:R1:W-:Y:S04]  /*8d60*/  STL.64 [R1+0x238], R2 ;  /* 0x0002380201007387 */ /* 0x0003e80000100a00 */
[----:B------:R-:W3:Y:S04]  /*8d70*/  LDL.LU.64 R16, [R1+0x88] ;  /* 0x0000880001107983 */ /* 0x000ee80000300a00 */
[----:B------:R-:W3:Y:S04]  /*8d80*/  LDL.LU.64 R14, [R1+0x80] ;  /* 0x00008000010e7983 */ /* 0x000ee80000300a00 */
[----:B-1----:R-:W3:Y:S04]  /*8d90*/  LDL.LU.64 R2, [R1+0x78] ;  /* 0x0000780001027983 */ /* 0x002ee80000300a00 */
[----:B------:R-:W3:Y:S04]  /*8da0*/  LDL.LU.64 R12, [R1+0x70] ;  /* 0x00007000010c7983 */ /* 0x000ee80000300a00 */
[----:B------:R-:W3:Y:S04]  /*8db0*/  LDL.LU.64 R6, [R1+0x68] ;  /* 0x0000680001067983 */ /* 0x000ee80000300a00 */
[----:B------:R-:W3:Y:S01]  /*8dc0*/  LDL.LU.64 R28, [R1+0x60] ;  /* 0x00006000011c7983 */ /* 0x000ee20000300a00 */
[----:B--2---:R-:W-:-:S05]  /*8dd0*/  IMAD.WIDE R22, R4, 0x4, R22 ;  /* 0x0000000404167825 */ /* 0x004fca00078e0216 */
[----:B------:R1:W-:Y:S04]  /*8de0*/  STL.64 [R1+0x230], R22 ;  /* 0x0002301601007387 */ /* 0x0003e80000100a00 */
[----:B-1----:R-:W2:Y:S02]  /*8df0*/  LDL.LU.64 R22, [R1+0x828] ;  /* 0x0008280001167983 */ /* 0x002ea40000300a00 */
        /* <DEDUP_REMOVED lines=38> */
[----:B-1----:R-:W2:Y:S01]  /*9060*/  LDL.LU.64 R22, [R1+0x7c0] ;  /* 0x0007c00001167983 */ /* 0x002ea20000300a00 */
[----:B------:R-:W-:-:S04]  /*9070*/  IMAD.WIDE R26, R4, 0x4, R26 ;  /* 0x00000004041a7825 */ /* 0x000fc800078e021a */
[----:B------:R-:W-:-:S04]  /*9080*/  IMAD.WIDE R24, R4, 0x4, R24 ;  /* 0x0000000404187825 */ /* 0x000fc800078e0218 */
[----:B----4-:R-:W-:-:S04]  /*9090*/  IMAD.WIDE R10, R4, 0x4, R10 ;  /* 0x00000004040a7825 */ /* 0x010fc800078e020a */
[----:B---3--:R-:W-:-:S04]  /*90a0*/  IMAD.WIDE R8, R4, 0x4, R8 ;  /* 0x0000000404087825 */ /* 0x008fc800078e0208 */
[----:B------:R-:W-:-:S04]  /*90b0*/  IMAD.WIDE R20, R4, 0x4, R20 ;  /* 0x0000000404147825 */ /* 0x000fc800078e0214 */
[----:B------:R-:W-:-:S04]  /*90c0*/  IMAD.WIDE R18, R4, 0x4, R18 ;  /* 0x0000000404127825 */ /* 0x000fc800078e0212 */
[----:B------:R-:W-:-:S04]  /*90d0*/  IMAD.WIDE R16, R4, 0x4, R16 ;  /* 0x0000000404107825 */ /* 0x000fc800078e0210 */
[----:B------:R-:W-:-:S04]  /*90e0*/  IMAD.WIDE R14, R4, 0x4, R14 ;  /* 0x00000004040e7825 */ /* 0x000fc800078e020e */
[----:B------:R-:W-:-:S04]  /*90f0*/  IMAD.WIDE R2, R4, 0x4, R2 ;  /* 0x0000000404027825 */ /* 0x000fc800078e0202 */
[----:B--2---:R-:W-:-:S05]  /*9100*/  IMAD.WIDE R22, R4, 0x4, R22 ;  /* 0x0000000404167825 */ /* 0x004fca00078e0216 */
[----:B------:R1:W-:Y:S04]  /*9110*/  STL.64 [R1+0x100], R22 ;  /* 0x0001001601007387 */ /* 0x0003e80000100a00 */
[----:B-1----:R-:W2:Y:S04]  /*9120*/  LDL.LU.64 R22, [R1+0x7b8] ;  /* 0x0007b80001167983 */ /* 0x002ea80000300a00 */
[----:B------:R1:W-:Y:S04]  /*9130*/  STL.64 [R1+0xf8], R26 ;  /* 0x0000f81a01007387 */ /* 0x0003e80000100a00 */
[----:B-1----:R-:W3:Y:S04]  /*9140*/  LDL.LU.64 R26, [R1+0x58] ;  /* 0x00005800011a7983 */ /* 0x002ee80000300a00 */
[----:B------:R1:W-:Y:S04]  /*9150*/  STL.64 [R1+0xf0], R24 ;  /* 0x0000f01801007387 */ /* 0x0003e80000100a00 */
[----:B-1----:R-:W4:Y:S04]  /*9160*/  LDL.LU.64 R24, [R1+0x50] ;  /* 0x0000500001187983 */ /* 0x002f280000300a00 */
[----:B------:R1:W-:Y:S04]  /*9170*/  STL.64 [R1+0xe8], R10 ;  /* 0x0000e80a01007387 */ /* 0x0003e80000100a00 */
[----:B-1----:R-:W2:Y:S04]  /*9180*/  LDL.LU.64 R10, [R1+0x48] ;  /* 0x00004800010a7983 */ /* 0x002ea80000300a00 */
        /* <DEDUP_REMOVED lines=10> */
[----:B------:R1:W-:Y:S02]  /*9230*/  STL.64 [R1+0xb8], R2 ;  /* 0x0000b80201007387 */ /* 0x0003e40000100a00 */
[----:B-1----:R-:W-:-:S04]  /*9240*/  IMAD.WIDE R2, R4, 0x4, R12 ;  /* 0x0000000404027825 */ /* 0x002fc800078e020c */
[C---:B------:R-:W-:Y:S01]  /*9250*/  IMAD.WIDE R12, R4.reuse, 0x4, R6 ;  /* 0x00000004040c7825 */ /* 0x040fe200078e0206 */
[----:B------:R1:W-:Y:S03]  /*9260*/  STL.64 [R1+0xb0], R2 ;  /* 0x0000b00201007387 */ /* 0x0003e60000100a00 */
[C---:B------:R-:W-:Y:S01]  /*9270*/  IMAD.WIDE R6, R4.reuse, 0x4, R28 ;  /* 0x0000000404067825 */ /* 0x040fe200078e021c */
[----:B-1----:R-:W2:Y:S04]  /*9280*/  LDL.LU.64 R2, [R1+0x168] ;  /* 0x0001680001027983 */ /* 0x002ea80000300a00 */
[----:B------:R-:W-:Y:S04]  /*9290*/  STL.64 [R1+0xa8], R12 ;  /* 0x0000a80c01007387 */ /* 0x000fe80000100a00 */
[----:B------:R-:W2:Y:S04]  /*92a0*/  LDL.LU.64 R28, [R1+0x1b0] ;  /* 0x0001b000011c7983 */ /* 0x000ea80000300a00 */
[----:B------:R-:W-:Y:S04]  /*92b0*/  STL.64 [R1+0xa0], R6 ;  /* 0x0000a00601007387 */ /* 0x000fe80000100a00 */
        /* <DEDUP_REMOVED lines=10> */
[----:B---3--:R-:W-:-:S03]  /*9360*/  IMAD.WIDE R12, R4, 0x4, R26 ;  /* 0x00000004040c7825 */ /* 0x008fc600078e021a */
[----:B--2---:R1:W-:Y:S04]  /*9370*/  STL.64 [R1+0x788], R28 ;  /* 0x0007881c01007387 */ /* 0x0043e80000100a00 */
[----:B-1----:R-:W2:Y:S01]  /*9380*/  LDL.LU.64 R28, [R1+0x178] ;  /* 0x00017800011c7983 */ /* 0x002ea20000300a00 */
[----:B----4-:R-:W-:-:S03]  /*9390*/  IMAD.WIDE R6, R4, 0x4, R24 ;  /* 0x0000000404067825 */ /* 0x010fc600078e0218 */
[----:B--2---:R1:W-:Y:S04]  /*93a0*/  STL.64 [R1+0x790], R28 ;  /* 0x0007901c01007387 */ /* 0x0043e80000100a00 */
[----:B-1----:R-:W2:Y:S04]  /*93b0*/  LDL.LU.64 R28, [R1+0x170] ;  /* 0x00017000011c7983 */ /* 0x002ea80000300a00 */
[----:B------:R-:W3:Y:S04]  /*93c0*/  LDL.LU.64 R26, [R1+0x1b8] ;  /* 0x0001b800011a7983 */ /* 0x000ee80000300a00 */
[----:B------:R1:W-:Y:S04]  /*93d0*/  STL.64 [R1+0x98], R12 ;  /* 0x0000980c01007387 */ /* 0x0003e80000100a00 */
[----:B------:R-:W4:Y:S04]  /*93e0*/  LDL.LU.64 R24, [R1+0x1c0] ;  /* 0x0001c00001187983 */ /* 0x000f280000300a00 */
[----:B------:R1:W-:Y:S02]  /*93f0*/  STL.64 [R1+0x90], R6 ;  /* 0x0000900601007387 */ /* 0x0003e40000100a00 */
[----:B-1----:R-:W-:-:S04]  /*9400*/  IMAD.WIDE R12, R4, 0x4, R10 ;  /* 0x00000004040c7825 */ /* 0x002fc800078e020a */
[C---:B------:R-:W-:Y:S01]  /*9410*/  IMAD.WIDE R10, R4.reuse, 0x4, R8 ;  /* 0x00000004040a7825 */ /* 0x040fe200078e0208 */
[----:B------:R-:W3:Y:S04]  /*9420*/  LDL.LU.64 R6, [R1+0x1c8] ;  /* 0x0001c80001067983 */ /* 0x000ee80000300a00 */
[----:B------:R1:W-:Y:S04]  /*9430*/  STL.64 [R1+0x88], R12 ;  /* 0x0000880c01007387 */ /* 0x0003e80000100a00 */
[----:B------:R-:W3:Y:S04]  /*9440*/  LDL.LU.64 R8, [R1+0x1d0] ;  /* 0x0001d00001087983 */ /* 0x000ee80000300a00 */
[----:B------:R1:W-:Y:S02]  /*9450*/  STL.64 [R1+0x80], R10 ;  /* 0x0000800a01007387 */ /* 0x0003e40000100a00 */
[----:B-1----:R-:W-:-:S04]  /*9460*/  IMAD.WIDE R12, R4, 0x4, R14 ;  /* 0x00000004040c7825 */ /* 0x002fc800078e020e */
[C---:B------:R-:W-:Y:S01]  /*9470*/  IMAD.WIDE R14, R4.reuse, 0x4, R16 ;  /* 0x00000004040e7825 */ /* 0x040fe200078e0210 */
[----:B------:R-:W3:Y:S03]  /*9480*/  LDL.LU.64 R10, [R1+0x1d8] ;  /* 0x0001d800010a7983 */ /* 0x000ee60000300a00 */
[C---:B------:R-:W-:Y:S01]  /*9490*/  IMAD.WIDE R16, R4.reuse, 0x4, R18 ;  /* 0x0000000404107825 */ /* 0x040fe200078e0212 */
[----:B------:R1:W-:Y:S03]  /*94a0*/  STL.64 [R1+0x78], R12 ;  /* 0x0000780c01007387 */ /* 0x0003e60000100a00 */
[C---:B------:R-:W-:Y:S01]  /*94b0*/  IMAD.WIDE R18, R4.reuse, 0x4, R20 ;  /* 0x0000000404127825 */ /* 0x040fe200078e0214 */
[----:B-1----:R-:W3:Y:S04]  /*94c0*/  LDL.LU.64 R12, [R1+0x1e0] ;  /* 0x0001e000010c7983 */ /* 0x002ee80000300a00 */
[----:B------:R1:W-:Y:S04]  /*94d0*/  STL.64 [R1+0x70], R14 ;  /* 0x0000700e01007387 */ /* 0x0003e80000100a00 */
[----:B-1----:R-:W3:Y:S04]  /*94e0*/  LDL.LU.64 R14, [R1+0x1f0] ;  /* 0x0001f000010e7983 */ /* 0x002ee80000300a00 */
[----:B------:R1:W-:Y:S04]  /*94f0*/  STL.64 [R1+0x68], R16 ;  /* 0x0000681001007387 */ /* 0x0003e80000100a00 */
[----:B------:R-:W3:Y:S01]  /*9500*/  LDL.LU.64 R20, [R1+0x160] ;  /* 0x0001600001147983 */ /* 0x000ee20000300a00 */
[----:B------:R-:W-:-:S03]  /*9510*/  IMAD.WIDE R2, R4, 0x4, R2 ;  /* 0x0000000404027825 */ /* 0x000fc600078e0202 */
[----:B-1----:R-:W4:Y:S04]  /*9520*/  LDL.LU.64 R16, [R1+0x200] ;  /* 0x0002000001107983 */ /* 0x002f280000300a00 */
[----:B------:R1:W-:Y:S02]  /*9530*/  STL.64 [R1+0x60], R18 ;  /* 0x0000601201007387 */ /* 0x0003e40000100a00 */
[C---:B-1----:R-:W-:Y:S02]  /*9540*/  IMAD.WIDE R18, R4.reuse, 0x4, R22 ;  /* 0x0000000404127825 */ /* 0x042fe400078e0216 */
[----:B------:R-:W4:Y:S04]  /*9550*/  LDL.LU.64 R22, [R1+0x1a8] ;  /* 0x0001a80001167983 */ /* 0x000f280000300a00 */
[----:B------:R1:W-:Y:S04]  /*9560*/  STL.64 [R1+0x50], R18 ;  /* 0x0000501201007387 */ /* 0x0003e80000100a00 */
[----:B-1----:R-:W4:Y:S01]  /*9570*/  LDL.LU.64 R18, [R1+0x1e8] ;  /* 0x0001e80001127983 */ /* 0x002f220000300a00 */
[----:B--2---:R-:W-:-:S04]  /*9580*/  IMAD.WIDE R28, R4, 0x4, R28 ;  /* 0x00000004041c7825 */ /* 0x004fc800078e021c */
[----:B---3--:R-:W-:-:S05]  /*9590*/  IMAD.WIDE R20, R4, 0x4, R20 ;  /* 0x0000000404147825 */ /* 0x008fca00078e0214 */
[----:B------:R1:W-:Y:S04]  /*95a0*/  STL.64 [R1+0x48], R20 ;  /* 0x0000481401007387 */ /* 0x0003e80000100a00 */
[----:B-1----:R-:W2:Y:S04]  /*95b0*/  LDL.LU.64 R20, [R1+0x1f8] ;  /* 0x0001f80001147983 */ /* 0x002ea80000300a00 */
[----:B------:R1:W-:Y:S04]  /*95c0*/  STL.64 [R1+0x40], R2 ;  /* 0x0000400201007387 */ /* 0x0003e80000100a00 */
[----:B-1----:R-:W3:Y:S04]  /*95d0*/  LDL.LU.64 R2, [R1+0x208] ;  /* 0x0002080001027983 */ /* 0x002ee80000300a00 */
        /* <DEDUP_REMOVED lines=20> */
[----:B----4-:R-:W-:-:S04]  /*9720*/  IMAD.WIDE R22, R4, 0x4, R22 ;  /* 0x0000000404167825 */ /* 0x010fc800078e0216 */
[----:B------:R-:W-:-:S04]  /*9730*/  IMAD.WIDE R26, R4, 0x4, R26 ;  /* 0x00000004041a7825 */ /* 0x000fc800078e021a */
        /* <DEDUP_REMOVED lines=9> */
[----:B--2---:R-:W-:-:S05]  /*97d0*/  IMAD.WIDE R28, R4, 0x4, R28 ;  /* 0x00000004041c7825 */ /* 0x004fca00078e021c */
[----:B------:R-:W-:Y:S04]  /*97e0*/  STL.64 [R1+0x600], R28 ;  /* 0x0006001c01007387 */ /* 0x000fe80000100a00 */
[----:B------:R3:W-:Y:S04]  /*97f0*/  STL.64 [R1], R22 ;  /* 0x0000001601007387 */ /* 0x0007e80000100a00 */
[----:B------:R-:W-:Y:S04]  /*9800*/  STL.64 [R1+0x608], R26 ;  /* 0x0006081a01007387 */ /* 0x000fe80000100a00 */
[----:B------:R-:W-:Y:S04]  /*9810*/  STL.64 [R1+0x610], R24 ;  /* 0x0006101801007387 */ /* 0x000fe80000100a00 */
[----:B------:R-:W-:Y:S04]  /*9820*/  STL.64 [R1+0x618], R6 ;  /* 0x0006180601007387 */ /* 0x000fe80000100a00 */
[----:B------:R-:W-:Y:S04]  /*9830*/  STL.64 [R1+0x620], R8 ;  /* 0x0006200801007387 */ /* 0x000fe80000100a00 */
[----:B------:R-:W-:Y:S04]  /*9840*/  STL.64 [R1+0x628], R10 ;  /* 0x0006280a01007387 */ /* 0x000fe80000100a00 */
[----:B------:R-:W-:Y:S01]  /*9850*/  STL.64 [R1+0x630], R12 ;  /* 0x0006300c01007387 */ /* 0x000fe20000100a00 */
[----:B---3--:R-:W-:-:S03]  /*9860*/  IMAD.WIDE R22, R4, 0x4, R2 ;  /* 0x0000000404167825 */ /* 0x008fc600078e0202 */
[----:B------:R-:W-:Y:S04]  /*9870*/  STL.64 [R1+0x638], R14 ;  /* 0x0006380e01007387 */ /* 0x000fe80000100a00 */
[----:B------:R-:W-:Y:S04]  /*9880*/  STL.64 [R1+0x640], R16 ;  /* 0x0006401001007387 */ /* 0x000fe80000100a00 */
[----:B------:R-:W-:Y:S04]  /*9890*/  STL.64 [R1+0x648], R18 ;  /* 0x0006481201007387 */ /* 0x000fe80000100a00 */
[----:B------:R-:W-:Y:S04]  /*98a0*/  STL.64 [R1+0x650], R20 ;  /* 0x0006501401007387 */ /* 0x000fe80000100a00 */
[----:B------:R-:W2:Y:S04]  /*98b0*/  LDL.LU.64 R2, [R1+0x210] ;  /* 0x0002100001027983 */ /* 0x000ea80000300a00 */
[----:B--2---:R1:W-:Y:S04]  /*98c0*/  STL.64 [R1+0x758], R2 ;  /* 0x0007580201007387 */ /* 0x0043e80000100a00 */
[----:B-1----:R-:W2:Y:S04]  /*98d0*/  LDL.LU.64 R2, [R1+0x218] ;  /* 0x0002180001027983 */ /* 0x002ea80000300a00 */
[----:B------:R-:W3:Y:S04]  /*98e0*/  LDL.LU.64 R20, [R1+0x150] ;  /* 0x0001500001147983 */ /* 0x000ee80000300a00 */
[----:B---3--:R1:W-:Y:S04]  /*98f0*/  STL.64 [R1+0x6f8], R20 ;  /* 0x0006f81401007387 */ /* 0x0083e80000100a00 */
[----:B-1----:R-:W3:Y:S04]  /*9900*/  LDL.LU.64 R20, [R1+0x230] ;  /* 0x0002300001147983 */ /* 0x002ee80000300a00 */
        /* <DEDUP_REMOVED lines=17> */
[----:B-1----:R-:W3:Y:S01]  /*9a20*/  LDL.LU.64 R20, [R1+0x278] ;  /* 0x0002780001147983 */ /* 0x002ee20000300a00 */
[----:B--2---:R-:W-:-:S03]  /*9a30*/  IMAD.WIDE R2, R4, 0x4, R2 ;  /* 0x0000000404027825 */ /* 0x004fc600078e0202 */
[----:B---3--:R1:W-:Y:S04]  /*9a40*/  STL.64 [R1+0x748], R20 ;  /* 0x0007481401007387 */ /* 0x0083e80000100a00 */
[----:B-1----:R-:W2:Y:S04]  /*9a50*/  LDL.LU.64 R20, [R1+0x280] ;  /* 0x0002800001147983 */ /* 0x002ea80000300a00 */
[----:B------:R-:W3:Y:S04]  /*9a60*/  LDL.LU.64 R18, [R1+0x148] ;  /* 0x0001480001127983 */ /* 0x000ee80000300a00 */
[----:B------:R-:W4:Y:S04]  /*9a70*/  LDL.LU.64 R16, [R1+0x140] ;  /* 0x0001400001107983 */ /* 0x000f280000300a00 */
[----:B------:R-:W2:Y:S04]  /*9a80*/  LDL.LU.64 R14, [R1+0x138] ;  /* 0x00013800010e7983 */ /* 0x000ea80000300a00 */
[----:B------:R-:W2:Y:S04]  /*9a90*/  LDL.LU.64 R12, [R1+0x130] ;  /* 0x00013000010c7983 */ /* 0x000ea80000300a00 */
[----:B------:R-:W2:Y:S04]  /*9aa0*/  LDL.LU.64 R10, [R1+0x128] ;  /* 0x00012800010a7983 */ /* 0x000ea80000300a00 */
[----:B------:R-:W2:Y:S04]  /*9ab0*/  LDL.LU.64 R8, [R1+0x120] ;  /* 0x0001200001087983 */ /* 0x000ea80000300a00 */
[----:B------:R-:W2:Y:S04]  /*9ac0*/  LDL.LU.64 R6, [R1+0x118] ;  /* 0x0001180001067983 */ /* 0x000ea80000300a00 */
[----:B------:R-:W2:Y:S04]  /*9ad0*/  LDL.LU.64 R24, [R1+0x110] ;  /* 0x0001100001187983 */ /* 0x000ea80000300a00 */
[----:B------:R-:W2:Y:S04]  /*9ae0*/  LDL.LU.64 R26, [R1+0x108] ;  /* 0x00010800011a7983 */ /* 0x000ea80000300a00 */
[----:B------:R-:W2:Y:S04]  /*9af0*/  LDL.LU.64 R28, [R1+0x100] ;  /* 0x00010000011c7983 */ /* 0x000ea80000300a00 */
[----:B------:R1:W-:Y:S04]  /*9b00*/  STL.64 [R1+0x658], R22 ;  /* 0x0006581601007387 */ /* 0x0003e80000100a00 */
[----:B-1----:R-:W2:Y:S04]  /*9b10*/  LDL.LU.64 R22, [R1+0x158] ;  /* 0x0001580001167983 */ /* 0x002ea80000300a00 */
[----:B------:R1:W-:Y:S04]  /*9b20*/  STL.64 [R1+0x58], R2 ;  /* 0x0000580201007387 */ /* 0x0003e80000100a00 */
[----:B-1----:R-:W2:Y:S01]  /*9b30*/  LDL.LU.64 R2, [R1+0x758] ;  /* 0x0007580001027983 */ /* 0x002ea20000300a00 */
[----:B------:R-:W-:Y:S01]  /*9b40*/  ISETP.NE.U32.AND P2, PT, R5, RZ, PT ;  /* 0x000000ff0500720c */ /* 0x000fe20003f45070 */
[----:B--2---:R-:W-:-:S02]  /*9b50*/  IMAD.WIDE R4, R4, 0x4, R2 ;  /* 0x0000000404047825 */ /* 0x004fc400078e0202 */
[----:B------:R-:W2:Y:S04]  /*9b60*/  LDL.LU.64 R2, [R1+0x750] ;  /* 0x0007500001027983 */ /* 0x000ea80000300a00 */
[----:B------:R1:W-:Y:S04]  /*9b70*/  STL.64 [R1+0x660], R4 ;  /* 0x0006600401007387 */ /* 0x0003e80000100a00 */
[----:B-1----:R-:W3:Y:S04]  /*9b80*/  LDL.LU.64 R4, [R1+0x220] ;  /* 0x0002200001047983 */ /* 0x002ee80000300a00 */
[----:B--2---:R-:W-:Y:S04]  /*9b90*/  LDGSTS.E [R2+0x4d000], desc[UR14][R20.64], P1 ;  /* 0x4d00000014027fae */ /* 0x004fe800089a100e */
[----:B------:R-:W2:Y:S04]  /*9ba0*/  LDL.LU.64 R20, [R1+0x748] ;  /* 0x0007480001147983 */ /* 0x000ea80000300a00 */
        /* <DEDUP_REMOVED lines=9> */
[----:B------:R-:W0:Y:S04]  /*9c40*/  LDGDEPBAR ;  /* 0x00000000000079af */ /* 0x000e280000000000 */
[----:B------:R-:W2:Y:S04]  /*9c50*/  LDL.LU.64 R20, [R1+0x720] ;  /* 0x0007200001147983 */ /* 0x000ea80000300a00 */
[----:B------:R1:W-:Y:S04]  /*9c60*/  STL [R1+0x668], R3 ;  /* 0x0006680301007387 */ /* 0x0003e80000100800 */
        /* <DEDUP_REMOVED lines=10> */
[----:B---3--:R-:W-:Y:S04]  /*9d10*/  LDGSTS.E [R0+0x22800], desc[UR14][R2.64], P0 ;  /* 0x2280000002007fae */ /* 0x008fe800081a100e */
[----:B------:R-:W-:Y:S04]  /*9d20*/  LDGSTS.E [R0+0x23000], desc[UR14][R4.64], P0 ;  /* 0x2300000004007fae */ /* 0x000fe800081a100e */
[----:B------:R-:W2:Y:S04]  /*9d30*/  LDL.LU.64 R20, [R1+0x6f8] ;  /* 0x0006f80001147983 */ /* 0x000ea80000300a00 */
[----:B------:R-:W3:Y:S04]  /*9d40*/  LDL.LU.64 R2, [R1+0x70] ;  /* 0x0000700001027983 */ /* 0x000ee80000300a00 */
[----:B------:R-:W-:Y:S04]  /*9d50*/  LDGSTS.E [R0+0x23800], desc[UR14][R22.64], P0 ;  /* 0x2380000016007fae */ /* 0x000fe800081a100e */
[----:B--2---:R-:W-:Y:S04]  /*9d60*/  LDGSTS.E [R0+0x24000], desc[UR14][R20.64], P0 ;  /* 0x2400000014007fae */ /* 0x004fe800081a100e */
[----:B---3--:R1:W-:Y:S04]  /*9d70*/  STL.64 [R1+0x670], R2 ;  /* 0x0006700201007387 */ /* 0x0083e80000100a00 */
[----:B------:R-:W-:Y:S04]  /*9d80*/  LDGSTS.E [R0+0x24800], desc[UR14][R18.64], P0 ;  /* 0x2480000012007fae */ /* 0x000fe800081a100e */
[----:B----4-:R-:W-:Y:S04]  /*9d90*/  LDGSTS.E [R0+0x25000], desc[UR14][R16.64], P0 ;  /* 0x2500000010007fae */ /* 0x010fe800081a100e */
[----:B-1----:R-:W2:Y:S04]  /*9da0*/  LDL.LU.64 R2, [R1+0x78] ;  /* 0x0000780001027983 */ /* 0x002ea80000300a00 */
[----:B------:R-:W-:Y:S04]  /*9db0*/  LDGSTS.E [R0+0x25800], desc[UR14][R14.64], P0 ;  /* 0x258000000e007fae */ /* 0x000fe800081a100e */
[----:B------:R-:W-:Y:S04]  /*9dc0*/  LDGSTS.E [R0+0x26000], desc[UR14][R12.64], P0 ;  /* 0x260000000c007fae */ /* 0x000fe800081a100e */
[----:B------:R-:W-:Y:S04]  /*9dd0*/  LDGSTS.E [R0+0x26800], desc[UR14][R10.64], P0 ;  /* 0x268000000a007fae */ /* 0x000fe800081a100e */
[----:B------:R-:W-:Y:S04]  /*9de0*/  LDGSTS.E [R0+0x27000], desc[UR14][R8.64], P0 ;  /* 0x2700000008007fae */ /* 0x000fe800081a100e */
[----:B------:R-:W-:Y:S04]  /*9df0*/  LDGSTS.E [R0+0x27800], desc[UR14][R6.64], P0 ;  /* 0x2780000006007fae */ /* 0x000fe800081a100e */
[----:B------:R-:W-:Y:S04]  /*9e00*/  LDGSTS.E [R0+0x28000], desc[UR14][R24.64], P0 ;  /* 0x2800000018007fae */ /* 0x000fe800081a100e */
[----:B------:R-:W-:Y:S04]  /*9e10*/  LDGSTS.E [R0+0x28800], desc[UR14][R26.64], P0 ;  /* 0x288000001a007fae */ /* 0x000fe800081a100e */
[----:B------:R-:W-:Y:S04]  /*9e20*/  LDGSTS.E [R0+0x29000], desc[UR14][R28.64], P0 ;  /* 0x290000001c007fae */ /* 0x000fe800081a100e */
        /* <DEDUP_REMOVED lines=32> */
[----:B------:R-:W3:Y:S04]  /*a030*/  LDL.LU.64 R4, [R1+0x68] ;  /* 0x0000680001047983 */ /* 0x000ee80000300a00 */
[----:B------:R-:W4:Y:S04]  /*a040*/  LDL.LU.64 R22, [R1+0x60] ;  /* 0x0000600001167983 */ /* 0x000f280000300a00 */
[----:B------:R-:W3:Y:S04]  /*a050*/  LDL.LU.64 R20, [R1+0x50] ;  /* 0x0000500001147983 */ /* 0x000ee80000300a00 */
        /* <DEDUP_REMOVED lines=9> */
[----:B------:R-:W3:Y:S04]  /*a0f0*/  LDL.LU.64 R28, [R1] ;  /* 0x00000000011c7983 */ /* 0x000ee80000300a00 */
        /* <DEDUP_REMOVED lines=36> */
[----:B----4-:R-:W-:Y:S04]  /*a340*/  LDGSTS.E [R0+0x33000], desc[UR14][R22.64], P0 ;  /* 0x3300000016007fae */ /* 0x010fe800081a100e */
[----:B------:R-:W5:Y:S04]  /*a350*/  LDL.LU R3, [R1+0x668] ;  /* 0x0006680001037983 */ /* 0x000f680000300800 */
[----:B------:R-:W2:Y:S04]  /*a360*/  LDL.LU.64 R4, [R1+0x660] ;  /* 0x0006600001047983 */ /* 0x000ea80000300a00 */
[----:B------:R-:W3:Y:S04]  /*a370*/  LDL.LU.64 R22, [R1+0x658] ;  /* 0x0006580001167983 */ /* 0x000ee80000300a00 */
[----:B------:R-:W-:Y:S04]  /*a380*/  LDGSTS.E [R0+0x33800], desc[UR14][R20.64], P0 ;  /* 0x3380000014007fae */ /* 0x000fe800081a100e */
[----:B------:R-:W-:Y:S04]  /*a390*/  LDGSTS.E [R0+0x34000], desc[UR14][R18.64], P0 ;  /* 0x3400000012007fae */ /* 0x000fe800081a100e */
[----:B------:R-:W-:Y:S04]  /*a3a0*/  LDGSTS.E [R0+0x34800], desc[UR14][R16.64], P0 ;  /* 0x3480000010007fae */ /* 0x000fe800081a100e */
[----:B------:R-:W4:Y:S04]  /*a3b0*/  LDL.LU.64 R20, [R1+0x650] ;  /* 0x0006500001147983 */ /* 0x000f280000300a00 */
        /* <DEDUP_REMOVED lines=16> */
[----:B------:R-:W2:Y:S04]  /*a4c0*/  LDL.LU.64 R26, [R1+0x608] ;  /* 0x00060800011a7983 */ /* 0x000ea80000300a00 */
[----:B------:R-:W2:Y:S04]  /*a4d0*/  LDL.LU.64 R28, [R1+0x600] ;  /* 0x00060000011c7983 */ /* 0x000ea80000300a00 */
[----:B--2---:R-:W-:Y:S04]  /*a4e0*/  LDGSTS.E [R0+0x39000], desc[UR14][R28.64], P0 ;  /* 0x390000001c007fae */ /* 0x004fe800081a100e */
[----:B------:R-:W-:Y:S04]  /*a4f0*/  LDGSTS.E [R0+0x39800], desc[UR14][R26.64], P0 ;  /* 0x398000001a007fae */ /* 0x000fe800081a100e */
[----:B------:R-:W-:Y:S04]  /*a500*/  LDGSTS.E [R0+0x3a000], desc[UR14][R24.64], P0 ;  /* 0x3a00000018007fae */ /* 0x000fe800081a100e */
[----:B------:R-:W2:Y:S04]  /*a510*/  LDL.LU.64 R28, [R1+0x58] ;  /* 0x00005800011c7983 */ /* 0x000ea80000300a00 */
[----:B------:R1:W-:Y:S04]  /*a520*/  STL [R1+0x2f0], RZ ;  /* 0x0002f0ff01007387 */ /* 0x0003e80000100800 */
        /* <DEDUP_REMOVED lines=107> */
[----:B------:R-:W-:Y:S04]  /*abe0*/  LDGSTS.E [R0+0x3a800], desc[UR14][R6.64], P0 ;  /* 0x3a80000006007fae */ /* 0x000fe800081a100e */
[----:B------:R1:W-:Y:S04]  /*abf0*/  STL [R1+0x70], RZ ;  /* 0x000070ff01007387 */ /* 0x0003e80000100800 */
[----:B------:R1:W-:Y:S04]  /*ac00*/  LDGSTS.E [R0+0x3b000], desc[UR14][R8.64], P0 ;  /* 0x3b00000008007fae */ /* 0x0003e800081a100e */
[----:B------:R1:W-:Y:S04]  /*ac10*/  STL [R1+0x74], RZ ;  /* 0x000074ff01007387 */ /* 0x0003e80000100800 */
[----:B------:R1:W-:Y:S04]  /*ac20*/  LDGSTS.E [R0+0x3b800], desc[UR14][R10.64], P0 ;  /* 0x3b8000000a007fae */ /* 0x0003e800081a100e */
[----:B------:R1:W-:Y:S04]  /*ac30*/  STL [R1+0x78], RZ ;  /* 0x000078ff01007387 */ /* 0x0003e80000100800 */
[----:B------:R-:W-:Y:S04]  /*ac40*/  LDGSTS.E [R0+0x3c000], desc[UR14][R12.64], P0 ;  /* 0x3c0000000c007fae */ /* 0x000fe800081a100e */
[----:B------:R1:W-:Y:S04]  /*ac50*/  STL [R1+0x7c], RZ ;  /* 0x00007cff01007387 */ /* 0x0003e80000100800 */
[----:B------:R-:W-:Y:S04]  /*ac60*/  LDGSTS.E [R0+0x3c800], desc[UR14][R14.64], P0 ;  /* 0x3c8000000e007fae */ /* 0x000fe800081a100e */
[----:B------:R1:W-:Y:S04]  /*ac70*/  STL [R1+0x260], RZ ;  /* 0x000260ff01007387 */ /* 0x0003e80000100800 */
[----:B------:R1:W-:Y:S04]  /*ac80*/  LDGSTS.E [R0+0x3d000], desc[UR14][R16.64], P0 ;  /* 0x3d00000010007fae */ /* 0x0003e800081a100e */
[----:B------:R1:W-:Y:S04]  /*ac90*/  STL [R1+0x264], RZ ;  /* 0x000264ff01007387 */ /* 0x0003e80000100800 */
[----:B------:R1:W-:Y:S04]  /*aca0*/  LDGSTS.E [R0+0x3d800], desc[UR14][R18.64], P0 ;  /* 0x3d80000012007fae */ /* 0x0003e800081a100e */
[----:B------:R1:W-:Y:S04]  /*acb0*/  STL [R1+0x268], RZ ;  /* 0x000268ff01007387 */ /* 0x0003e80000100800 */
[----:B----4-:R4:W-:Y:S04]  /*acc0*/  LDGSTS.E [R0+0x3e000], desc[UR14][R20.64], P0 ;  /* 0x3e00000014007fae */ /* 0x0109e800081a100e */
[----:B------:R4:W-:Y:S04]  /*acd0*/  STL [R1+0x26c], RZ ;  /* 0x00026cff01007387 */ /* 0x0009e80000100800 */
[----:B---3--:R4:W-:Y:S04]  /*ace0*/  LDGSTS.E [R0+0x3e800], desc[UR14][R22.64], P0 ;  /* 0x3e80000016007fae */ /* 0x0089e800081a100e */
[----:B------:R4:W-:Y:S04]  /*acf0*/  STL [R1+0x60], RZ ;  /* 0x000060ff01007387 */ /* 0x0009e80000100800 */
[----:B--2---:R4:W-:Y:S04]  /*ad00*/  LDGSTS.E [R0+0x3f000], desc[UR14][R28.64], P0 ;  /* 0x3f0000001c007fae */ /* 0x0049e800081a100e */
[----:B------:R4:W-:Y:S04]  /*ad10*/  STL [R1+0x64], RZ ;  /* 0x000064ff01007387 */ /* 0x0009e80000100800 */
[----:B------:R4:W-:Y:S04]  /*ad20*/  LDGSTS.E [R0+0x3f800], desc[UR14][R4.64], P0 ;  /* 0x3f80000004007fae */ /* 0x0009e800081a100e */
[----:B------:R4:W-:Y:S04]  /*ad30*/  STL [R1+0x68], RZ ;  /* 0x000068ff01007387 */ /* 0x0009e80000100800 */
[----:B------:R4:W-:Y:S04]  /*ad40*/  STL [R1+0x6c], RZ ;  /* 0x00006cff01007387 */ /* 0x0009e80000100800 */
[----:B------:R-:W0:Y:S01]  /*ad50*/  LDGDEPBAR ;  /* 0x00000000000079af */ /* 0x000e220000000000 */
[----:B------:R-:W-:Y:S01]  /*ad60*/  UISETP.GE.AND UP0, UPT, UR6, 0x40, UPT ;  /* 0x000000400600788c */ /* 0x000fe2000bf06270 */
[----:B-1----:R-:W-:-:S02]  /*ad70*/  CS2R R8, SRZ ;  /* 0x0000000000087805 */ /* 0x002fc4000001ff00 */
[----:B------:R-:W-:Y:S02]  /*ad80*/  CS2R R10, SRZ ;  /* 0x00000000000a7805 */ /* 0x000fe4000001ff00 */
[----:B------:R-:W-:Y:S02]  /*ad90*/  CS2R R16, SRZ ;  /* 0x0000000000107805 */ /* 0x000fe4000001ff00 */
[----:B------:R-:W-:Y:S02]  /*ada0*/  CS2R R18, SRZ ;  /* 0x0000000000127805 */ /* 0x000fe4000001ff00 */
[----:B----4-:R-:W-:Y:S05]  /*adb0*/  BRA.U !UP0, `(.L_x_0) ;  /* 0x0000015508347547 */ /* 0x010fea000b800000 */
[----:B------:R-:W2:Y:S04]  /*adc0*/  LDL.LU R26, [R1+0x3e0] ;  /* 0x0003e000011a7983 */ /* 0x000ea80000300800 */
[----:B------:R-:W3:Y:S04]  /*add0*/  LDL.LU R27, [R1+0x43c] ;  /* 0x00043c00011b7983 */ /* 0x000ee80000300800 */
[----:B------:R-:W4:Y:S04]  /*ade0*/  LDL.LU R12, [R1+0x328] ;  /* 0x00032800010c7983 */ /* 0x000f280000300800 */
[----:B------:R-:W4:Y:S04]  /*adf0*/  LDL.LU R13, [R1+0x324] ;  /* 0x00032400010d7983 */ /* 0x000f280000300800 */
[----:B------:R-:W4:Y:S04]  /*ae00*/  LDL.LU R6, [R1+0x320] ;  /* 0x0003200001067983 */ /* 0x000f280000300800 */
[----:B------:R-:W4:Y:S04]  /*ae10*/  LDL.LU R7, [R1+0x31c] ;  /* 0x00031c0001077983 */ /* 0x000f280000300800 */
[----:B------:R-:W4:Y:S04]  /*ae20*/  LDL.LU R24, [R1+0x318] ;  /* 0x0003180001187983 */ /* 0x000f280000300800 */
[----:B------:R-:W4:Y:S04]  /*ae30*/  LDL.LU R28, [R1+0x314] ;  /* 0x00031400011c7983 */ /* 0x000f280000300800 */
[----:B------:R-:W4:Y:S01]  /*ae40*/  LDL.LU R25, [R1+0x310] ;  /* 0x0003100001197983 */ /* 0x000f220000300800 */
[----:B------:R-:W1:Y:S03]  /*ae50*/  S2R R2, SR_TID.X ;  /* 0x0000000000027919 */ /* 0x000e660000002100 */
[----:B------:R-:W4:Y:S04]  /*ae60*/  LDL.LU R29, [R1+0x3a8] ;  /* 0x0003a800011d7983 */ /* 0x000f280000300800 */
[----:B-----5:R1:W-:Y:S02]  /*ae70*/  STL [R1+0x600], R3 ;  /* 0x0006000301007387 */ /* 0x0203e40000100800 */
[----:B-1----:R-:W-:-:S04]  /*ae80*/  SHF.R.U32.HI R2, RZ, 0x7, R2 ;  /* 0x00000007ff027819 */ /* 0x002fc80000011602 */
[----:B------:R-:W-:-:S04]  /*ae90*/  SGXT.U32 R2, R2, 0x2 ;  /* 0x000000020202781a */ /* 0x000fc80000000000 */
[C---:B------:R-:W-:Y:S02]  /*aea0*/  LOP3.LUT R21, R2.reuse, 0x3c, RZ, 0xfc, !PT ;  /* 0x0000003c02157812 */ /* 0x040fe400078efcff */
[C---:B------:R-:W-:Y:S02]  /*aeb0*/  LOP3.LUT R14, R2.reuse, 0x38, RZ, 0xfc, !PT ;  /* 0x00000038020e7812 */ /* 0x040fe400078efcff */
[C---:B------:R-:W-:Y:S01]  /*aec0*/  LOP3.LUT R15, R2.reuse, 0x34, RZ, 0xfc, !PT ;  /* 0x00000034020f7812 */ /* 0x040fe200078efcff */
[----:B------:R-:W-:Y:S01]  /*aed0*/  IMAD R3, R21, UR10, RZ ;  /* 0x0000000a15037c24 */ /* 0x000fe2000f8e02ff */
[----:B------:R-:W-:Y:S01]  /*aee0*/  LOP3.LUT R2, R2, 0x30, RZ, 0xfc, !PT ;  /* 0x0000003002027812 */ /* 0x000fe200078efcff */
[----:B------:R-:W-:-:S03]  /*aef0*/  IMAD R5, R14, UR10, RZ ;  /* 0x0000000a0e057c24 */ /* 0x000fc6000f8e02ff */
[----:B------:R1:W-:Y:S01]  /*af00*/  STL [R1+0x5a4], R3 ;  /* 0x0005a40301007387 */ /* 0x0003e20000100800 */
[----:B------:R-:W-:-:S03]  /*af10*/  IMAD R4, R15, UR10, RZ ;  /* 0x0000000a0f047c24 */ /* 0x000fc6000f8e02ff */
[----:B------:R4:W-:Y:S01]  /*af20*/  STL [R1+0x5a0], R5 ;  /* 0x0005a00501007387 */ /* 0x0009e20000100800 */
[----:B-1----:R-:W-:Y:S02]  /*af30*/  IMAD R3, R2, UR10, RZ ;  /* 0x0000000a02037c24 */ /* 0x002fe4000f8e02ff */
[----:B------:R-:W-:Y:S01]  /*af40*/  IMAD.U32 R2, RZ, RZ, UR13 ;  /* 0x0000000dff027e24 */ /* 0x000fe2000f8e00ff */
[----:B------:R1:W-:Y:S04]  /*af50*/  STL [R1+0x59c], R4 ;  /* 0x00059c0401007387 */ /* 0x0003e80000100800 */
[----:B------:R1:W-:Y:S01]  /*af60*/  STL [R1+0x598], R3 ;  /* 0x0005980301007387 */ /* 0x0003e20000100800 */
[----:B--2---:R-:W-:Y:S02]  /*af70*/  SHF.R.S32.HI R0, RZ, 0x1f, R26 ;  /* 0x0000001fff007819 */ /* 0x004fe4000001141a */
[----:B---3--:R-:W-:-:S02]  /*af80*/  LEA R2, P0, R2, R27, 0x3 ;  /* 0x0000001b02027211 */ /* 0x008fc400078018ff */
[----:B------:R-:W-:Y:S02]  /*af90*/  SHF.L.U64.HI R0, R26, 0x2, R0 ;  /* 0x000000021a007819 */ /* 0x000fe40000010200 */
[----:B----4-:R-:W-:Y:S01]  /*afa0*/  SHF.R.S32.HI R5, RZ, 0x1f, R12 ;  /* 0x0000001fff057819 */ /* 0x010fe2000001140c */
[----:B------:R-:W2:Y:S01]  /*afb0*/  LDL.LU R26, [R1+0x32c] ;  /* 0x00032c00011a7983 */ /* 0x000ea20000300800 */
[----:B-1----:R-:W-:-:S03]  /*afc0*/  SHF.R.S32.HI R4, RZ, 0x1f, R13 ;  /* 0x0000001fff047819 */ /* 0x002fc6000001140d */
[----:B------:R-:W3:Y:S01]  /*afd0*/  LDL.LU R27, [R1+0x330] ;  /* 0x00033000011b7983 */ /* 0x000ee20000300800 */
[----:B------:R-:W-:Y:S02]  /*afe0*/  SHF.L.U64.HI R3, R12, 0x2, R5 ;  /* 0x000000020c037819 */ /* 0x000fe40000010205 */
[----:B------:R-:W-:Y:S01]  /*aff0*/  SHF.L.U64.HI R5, R13, 0x2, R4 ;  /* 0x000000020d057819 */ /* 0x000fe20000010204 */
[----:B------:R1:W-:Y:S04]  /*b000*/  STL [R1+0x1a4], R2 ;  /* 0x0001a40201007387 */ /* 0x0003e80000100800 */
[----:B------:R4:W-:Y:S01]  /*b010*/  STL [R1+0x594], R3 ;  /* 0x0005940301007387 */ /* 0x0009e20000100800 */
[----:B------:R-:W-:Y:S02]  /*b020*/  SHF.R.S32.HI R4, RZ, 0x1f, R7 ;  /* 0x0000001fff047819 */ /* 0x000fe40000011407 */
[----:B-1----:R-:W-:Y:S01]  /*b030*/  SHF.R.S32.HI R2, RZ, 0x1f, R6 ;  /* 0x0000001fff027819 */ /* 0x002fe20000011406 */
[----:B------:R1:W-:Y:S03]  /*b040*/  STL [R1+0x590], R5 ;  /* 0x0005900501007387 */ /* 0x0003e60000100800 */
[----:B----4-:R-:W-:-:S02]  /*b050*/  SHF.L.U64.HI R3, R6, 0x2, R2 ;  /* 0x0000000206037819 */ /* 0x010fc40000010202 */
[----:B------:R-:W-:Y:S02]  /*b060*/  SHF.L.U64.HI R4, R7, 0x2, R4 ;  /* 0x0000000207047819 */ /* 0x000fe40000010204 */
[----:B-1----:R-:W-:Y:S01]  /*b070*/  SHF.R.S32.HI R5, RZ, 0x1f, R24 ;  /* 0x0000001fff057819 */ /* 0x002fe20000011418 */
[----:B------:R1:W-:Y:S01]  /*b080*/  STL [R1+0x58c], R3 ;  /* 0x00058c0301007387 */ /* 0x0003e20000100800 */
[----:B------:R-:W-:-:S03]  /*b090*/  SHF.R.S32.HI R2, RZ, 0x1f, R28 ;  /* 0x0000001fff027819 */ /* 0x000fc6000001141c */
[----:B------:R-:W-:Y:S01]  /*b0a0*/  STL [R1+0x588], R4 ;  /* 0x0005880401007387 */ /* 0x000fe20000100800 */
[----:B------:R-:W-:Y:S02]  /*b0b0*/  SHF.L.U64.HI R2, R28, 0x2, R2 ;  /* 0x000000021c027819 */ /* 0x000fe40000010202 */
[----:B-1----:R-:W-:Y:S02]  /*b0c0*/  SHF.L.U64.HI R3, R24, 0x2, R5 ;  /* 0x0000000218037819 */ /* 0x002fe40000010205 */
[----:B------:R-:W-:-:S03]  /*b0d0*/  SHF.R.S32.HI R5, RZ, 0x1f, R25 ;  /* 0x0000001fff057819 */ /* 0x000fc60000011419 */
[----:B------:R1:W-:Y:S04]  /*b0e0*/  STL [R1+0x584], R3 ;  /* 0x0005840301007387 */ /* 0x0003e80000100800 */
[----:B------:R4:W-:Y:S04]  /*b0f0*/  STL [R1+0x57c], R2 ;  /* 0x00057c0201007387 */ /* 0x0009e80000100800 */
[----:B------:R-:W3:Y:S01]  /*b100*/  LDL.LU R22, [R1+0x334] ;  /* 0x0003340001167983 */ /* 0x000ee20000300800 */
[----:B-1----:R-:W-:-:S05]  /*b110*/  SHF.L.U64.HI R3, R25, 0x2, R5 ;  /* 0x0000000219037819 */ /* 0x002fca0000010205 */
[----:B------:R1:W-:Y:S04]  /*b120*/  STL [R1+0x578], R3 ;  /* 0x0005780301007387 */ /* 0x0003e80000100800 */
[----:B------:R-:W3:Y:S04]  /*b130*/  LDL.LU R14, [R1+0x338] ;  /* 0x00033800010e7983 */ /* 0x000ee80000300800 */
[----:B------:R-:W3:Y:S04]  /*b140*/  LDL.LU R12, [R1+0x33c] ;  /* 0x00033c00010c7983 */ /* 0x000ee80000300800 */
[----:B------:R-:W3:Y:S01]  /*b150*/  LDL.LU R6, [R1+0x340] ;  /* 0x0003400001067983 */ /* 0x000ee20000300800 */
[----:B------:R-:W1:Y:S01]  /*b160*/  S2R R25, SR_TID.X ;  /* 0x0000000000197919 */ /* 0x000e620000002100 */
[----:B------:R-:W-:-:S02]  /*b170*/  USHF.R.S32.HI UR11, URZ, 0x1f, UR13 ;  /* 0x0000001fff0b7899 */ /* 0x000fc4000801140d */
[----:B----4-:R-:W-:Y:S01]  /*b180*/  IMAD.U32 R2, RZ, RZ, UR13 ;  /* 0x0000000dff027e24 */ /* 0x010fe2000f8e00ff */
[----:B------:R-:W-:-:S03]  /*b190*/  SHF.R.S32.HI R28, RZ, 0x1f, R29 ;  /* 0x0000001fff1c7819 */ /* 0x000fc6000001141d */
[----:B------:R-:W-:Y:S01]  /*b1a0*/  IMAD.U32 R4, RZ, RZ, UR11 ;  /* 0x0000000bff047e24 */ /* 0x000fe2000f8e00ff */
[----:B------:R-:W-:Y:S01]  /*b1b0*/  SHF.L.U64.HI R28, R29, 0x2, R28 ;  /* 0x000000021d1c7819 */ /* 0x000fe2000001021c */
[----:B------:R-:W-:-:S03]  /*b1c0*/  USHF.R.S32.HI UR12, URZ, 0x1f, UR7 ;  /* 0x0000001fff0c7899 */ /* 0x000fc60008011407 */
[----:B-1----:R-:W-:Y:S01]  /*b1d0*/  LEA.HI.X R3, R2, R0, R4, 0x3, P0 ;  /* 0x0000000002037211 */ /* 0x002fe200000f1c04 */
[----:B------:R-:W-:Y:S02]  /*b1e0*/  USHF.L.U32 UR4, UR7, 0x3, URZ ;  /* 0x0000000307047899 */ /* 0x000fe400080006ff */
[----:B------:R-:W-:Y:S02]  /*b1f0*/  UIADD3 UR9, UPT, UPT, UR8, -0x80, URZ ;  /* 0xffffff8008097890 */ /* 0x000fe4000fffe0ff */
[----:B------:R-:W-:Y:S01]  /*b200*/  USHF.L.U64.HI UR8, UR7, 0x3, UR12 ;  /* 0x0000000307087899 */ /* 0x000fe2000801020c */
[----:B------:R-:W-:Y:S01]  /*b210*/  STL [R1+0x604], R28 ;  /* 0x0006041c01007387 */ /* 0x000fe20000100800 */
[C---:B------:R-:W-:Y:S01]  /*b220*/  IMAD.SHL.U32 R0, R25.reuse, 0x40, RZ ;  /* 0x0000004019007824 */ /* 0x040fe200078e00ff */
[C---:B------:R-:W-:Y:S01]  /*b230*/  LOP3.LUT R29, R25.reuse, 0x7, RZ, 0xc0, !PT ;  /* 0x00000007191d7812 */ /* 0x040fe200078ec0ff */
[----:B------:R-:W-:-:S03]  /*b240*/  IMAD.SHL.U32 R4, R25, 0x2, RZ ;  /* 0x0000000219047824 */ /* 0x000fc600078e00ff */
[----:B------:R-:W-:Y:S01]  /*b250*/  LOP3.LUT R0, R0, 0x3800, RZ, 0xc0, !PT ;  /* 0x0000380000007812 */ /* 0x000fe200078ec0ff */
[C---:B------:R-:W-:Y:S01]  /*b260*/  IMAD.SHL.U32 R2, R29.reuse, 0x10, RZ ;  /* 0x000000101d027824 */ /* 0x040fe200078e00ff */
[----:B------:R1:W-:Y:S03]  /*b270*/  STL [R1+0x608], R3 ;  /* 0x0006080301007387 */ /* 0x0003e60000100800 */
[----:B------:R-:W-:Y:S01]  /*b280*/  IMAD R29, R29, 0x100, R0 ;  /* 0x000001001d1d7824 */ /* 0x000fe200078e0200 */
[----:B------:R-:W-:Y:S02]  /*b290*/  LOP3.LUT R0, R2, 0x30, R4, 0x78, !PT ;  /* 0x0000003002007812 */ /* 0x000fe400078e7804 */
[----:B--2---:R-:W-:Y:S02]  /*b2a0*/  SHF.R.S32.HI R15, RZ, 0x1f, R26 ;  /* 0x0000001fff0f7819 */ /* 0x004fe4000001141a */
[----:B------:R-:W-:-:S02]  /*b2b0*/  LEA R21, P0, R26, UR4, 0x2 ;  /* 0x000000041a157c11 */ /* 0x000fc4000f8010ff */
[----:B---3--:R-:W-:Y:S02]  /*b2c0*/  LEA R20, P1, R27, UR4, 0x2 ;  /* 0x000000041b147c11 */ /* 0x008fe4000f8210ff */
[----:B------:R-:W-:Y:S01]  /*b2d0*/  LEA.HI.X R15, R26, UR8, R15, 0x2, P0 ;  /* 0x000000081a0f7c11 */ /* 0x000fe200080f140f */
[----:B------:R-:W-:Y:S04]  /*b2e0*/  STL [R1+0x614], R21 ;  /* 0x0006141501007387 */ /* 0x000fe80000100800 */
[----:B------:R-:W-:Y:S04]  /*b2f0*/  STL [R1+0x618], R20 ;  /* 0x0006181401007387 */ /* 0x000fe80000100800 */
[----:B------:R-:W-:Y:S04]  /*b300*/  STL [R1+0x61c], R29 ;  /* 0x00061c1d01007387 */ /* 0x000fe80000100800 */
[----:B------:R-:W-:Y:S04]  /*b310*/  STL [R1+0x620], R0 ;  /* 0x0006200001007387 */ /* 0x000fe80000100800 */
[----:B------:R-:W-:Y:S04]  /*b320*/  STL [R1+0x624], R15 ;  /* 0x0006240f01007387 */ /* 0x000fe80000100800 */
[----:B------:R-:W2:Y:S04]  /*b330*/  LDL.LU R23, [R1+0x344] ;  /* 0x0003440001177983 */ /* 0x000ea80000300800 */
[----:B------:R-:W3:Y:S04]  /*b340*/  LDL.LU R24, [R1+0x348] ;  /* 0x0003480001187983 */ /* 0x000ee80000300800 */
[----:B------:R-:W4:Y:S01]  /*b350*/  LDL.LU R25, [R1+0x34c] ;  /* 0x00034c0001197983 */ /* 0x000f220000300800 */
[----:B------:R-:W-:-:S03]  /*b360*/  SHF.R.S32.HI R13, RZ, 0x1f, R27 ;  /* 0x0000001fff0d7819 */ /* 0x000fc6000001141b */
[----:B------:R-:W2:Y:S01]  /*b370*/  LDL.LU R26, [R1+0x350] ;  /* 0x00035000011a7983 */ /* 0x000ea20000300800 */
[----:B------:R-:W-:-:S03]  /*b380*/  LEA.HI.X R13, R27, UR8, R13, 0x2, P1 ;  /* 0x000000081b0d7c11 */ /* 0x000fc600088f140d */
[----:B-1----:R-:W2:Y:S04]  /*b390*/  LDL.LU R3, [R1+0x360] ;  /* 0x0003600001037983 */ /* 0x002ea80000300800 */
[----:B------:R-:W2:Y:S04]  /*b3a0*/  LDL.LU R28, [R1+0x364] ;  /* 0x00036400011c7983 */ /* 0x000ea80000300800 */
[----:B------:R-:W2:Y:S01]  /*b3b0*/  LDL.LU R27, [R1+0x368] ;  /* 0x00036800011b7983 */ /* 0x000ea20000300800 */
[----:B------:R-:W-:-:S03]  /*b3c0*/  LEA R19, P0, R22, UR4, 0x2 ;  /* 0x0000000416137c11 */ /* 0x000fc6000f8010ff */
[----:B------:R-:W-:Y:S04]  /*b3d0*/  STL [R1+0x628], R13 ;  /* 0x0006280d01007387 */ /* 0x000fe80000100800 */
[----:B------:R-:W-:Y:S01]  /*b3e0*/  STL [R1+0x62c], R19 ;  /* 0x00062c1301007387 */ /* 0x000fe20000100800 */
[----:B------:R-:W-:Y:S02]  /*b3f0*/  LEA R18, P1, R14, UR4, 0x2 ;  /* 0x000000040e127c11 */ /* 0x000fe4000f8210ff */
[----:B------:R-:W-:-:S03]  /*b400*/  LEA R17, P2, R12, UR4, 0x2 ;  /* 0x000000040c117c11 */ /* 0x000fc6000f8410ff */
[----:B------:R-:W-:Y:S04]  /*b410*/  STL [R1+0x630], R18 ;  /* 0x0006301201007387 */ /* 0x000fe80000100800 */
[----:B------:R1:W-:Y:S04]  /*b420*/  STL [R1+0x634], R17 ;  /* 0x0006341101007387 */ /* 0x0003e80000100800 */
[----:B-1----:R-:W2:Y:S01]  /*b430*/  LDL.LU R17, [R1+0x354] ;  /* 0x0003540001117983 */ /* 0x002ea20000300800 */
[----:B------:R-:W-:Y:S02]  /*b440*/  SHF.R.S32.HI R11, RZ, 0x1f, R22 ;  /* 0x0000001fff0b7819 */ /* 0x000fe40000011416 */
[----:B------:R-:W-:-:S02]  /*b450*/  SHF.R.S32.HI R9, RZ, 0x1f, R14 ;  /* 0x0000001fff097819 */ /* 0x000fc4000001140e */
[----:B------:R-:W-:Y:S02]  /*b460*/  LEA R16, P3, R6, UR4, 0x2 ;  /* 0x0000000406107c11 */ /* 0x000fe4000f8610ff */
[----:B------:R-:W-:Y:S02]  /*b470*/  LEA.HI.X R11, R22, UR8, R11, 0x2, P0 ;  /* 0x00000008160b7c11 */ /* 0x000fe400080f140b */
[----:B------:R-:W-:Y:S01]  /*b480*/  LEA.HI.X R9, R14, UR8, R9, 0x2, P1 ;  /* 0x000000080e097c11 */ /* 0x000fe200088f1409 */
[----:B------:R-:W-:Y:S04]  /*b490*/  STL [R1+0x638], R16 ;  /* 0x0006381001007387 */ /* 0x000fe80000100800 */
[----:B------:R-:W-:Y:S04]  /*b4a0*/  STL [R1+0x63c], R11 ;  /* 0x00063c0b01007387 */ /* 0x000fe80000100800 */
[----:B------:R1:W-:Y:S04]  /*b4b0*/  STL [R1+0x640], R9 ;  /* 0x0006400901007387 */ /* 0x0003e80000100800 */
[----:B------:R-:W2:Y:S04]  /*b4c0*/  LDL.LU R18, [R1+0x36c] ;  /* 0x00036c0001127983 */ /* 0x000ea80000300800 */
[----:B------:R-:W2:Y:S04]  /*b4d0*/  LDL.LU R19, [R1+0x370] ;  /* 0x0003700001137983 */ /* 0x000ea80000300800 */
[----:B------:R-:W2:Y:S04]  /*b4e0*/  LDL.LU R13, [R1+0x374] ;  /* 0x00037400010d7983 */ /* 0x000ea80000300800 */
[----:B------:R-:W2:Y:S01]  /*b4f0*/  LDL.LU R21, [R1+0x378] ;  /* 0x0003780001157983 */ /* 0x000ea20000300800 */
[----:B------:R-:W-:-:S02]  /*b500*/  SHF.R.S32.HI R7, RZ, 0x1f, R12 ;  /* 0x0000001fff077819 */ /* 0x000fc4000001140c */
[----:B------:R-:W-:Y:S02]  /*b510*/  SHF.R.S32.HI R5, RZ, 0x1f, R6 ;  /* 0x0000001fff057819 */ /* 0x000fe40000011406 */
[----:B------:R-:W-:Y:S02]  /*b520*/  LEA.HI.X R7, R12, UR8, R7, 0x2, P2 ;  /* 0x000000080c077c11 */ /* 0x000fe400090f1407 */
[----:B------:R-:W-:Y:S02]  /*b530*/  LEA.HI.X R5, R6, UR8, R5, 0x2, P3 ;  /* 0x0000000806057c11 */ /* 0x000fe400098f1405 */
[----:B---3--:R-:W-:Y:S02]  /*b540*/  SHF.R.S32.HI R22, RZ, 0x1f, R24 ;  /* 0x0000001fff167819 */ /* 0x008fe40000011418 */
[----:B------:R-:W-:Y:S02]  /*b550*/  LEA R12, P1, R24, UR4, 0x2 ;  /* 0x00000004180c7c11 */ /* 0x000fe4000f8210ff */
[----:B----4-:R-:W-:-:S02]  /*b560*/  SHF.R.S32.HI R6, RZ, 0x1f, R25 ;  /* 0x0000001fff067819 */ /* 0x010fc40000011419 */
[C---:B------:R-:W-:Y:S02]  /*b570*/  LEA R10, P2, R25.reuse, UR4, 0x2 ;  /* 0x00000004190a7c11 */ /* 0x040fe4000f8410ff */
[----:B-1----:R-:W-:Y:S02]  /*b580*/  LEA.HI.X R9, R24, UR8, R22, 0x2, P1 ;  /* 0x0000000818097c11 */ /* 0x002fe400088f1416 */
[----:B------:R-:W-:Y:S02]  /*b590*/  LEA.HI.X R0, R25, UR8, R6, 0x2, P2 ;  /* 0x0000000819007c11 */ /* 0x000fe400090f1406 */
[----:B--2---:R-:W-:Y:S02]  /*b5a0*/  SHF.R.S32.HI R4, RZ, 0x1f, R26 ;  /* 0x0000001fff047819 */ /* 0x004fe4000001141a */
[C---:B------:R-:W-:Y:S01]  /*b5b0*/  LEA R8, P3, R26.reuse, UR4, 0x2 ;  /* 0x000000041a087c11 */ /* 0x040fe2000f8610ff */
[----:B------:R-:W-:Y:S03]  /*b5c0*/  STL [R1], R9 ;  /* 0x0000000901007387 */ /* 0x000fe60000100800 */
[----:B------:R-:W-:Y:S01]  /*b5d0*/  LEA.HI.X R4, R26, UR8, R4, 0x2, P3 ;  /* 0x000000081a047c11 */ /* 0x000fe200098f1404 */
[----:B------:R-:W2:Y:S04]  /*b5e0*/  LDL.LU R15, [R1+0x37c] ;  /* 0x00037c00010f7983 */ /* 0x000ea80000300800 */
[----:B------:R1:W-:Y:S01]  /*b5f0*/  STL [R1+0xc], R0 ;  /* 0x00000c0001007387 */ /* 0x0003e20000100800 */
[----:B------:R-:W-:-:S02]  /*b600*/  SHF.R.S32.HI R2, RZ, 0x1f, R23 ;  /* 0x0000001fff027819 */ /* 0x000fc40000011417 */
[C---:B------:R-:W-:Y:S01]  /*b610*/  LEA R14, P0, R23.reuse, UR4, 0x2 ;  /* 0x00000004170e7c11 */ /* 0x040fe2000f8010ff */
[----:B-1----:R-:W3:Y:S03]  /*b620*/  LDL.LU R0, [R1+0x380] ;  /* 0x0003800001007983 */ /* 0x002ee60000300800 */
[----:B------:R-:W-:Y:S01]  /*b630*/  LEA.HI.X R2, R23, UR8, R2, 0x2, P0 ;  /* 0x0000000817027c11 */ /* 0x000fe200080f1402 */
[----:B------:R1:W-:Y:S04]  /*b640*/  STL [R1+0x18], R4 ;  /* 0x0000180401007387 */ /* 0x0003e80000100800 */
[----:B------:R-:W4:Y:S01]  /*b650*/  LDL.LU R29, [R1+0x384] ;  /* 0x00038400011d7983 */ /* 0x000f220000300800 */
[----:B------:R-:W-:-:S03]  /*b660*/  SHF.R.S32.HI R23, RZ, 0x1f, R3 ;  /* 0x0000001fff177819 */ /* 0x000fc60000011403 */
[----:B------:R-:W4:Y:S01]  /*b670*/  LDL.LU R20, [R1+0x388] ;  /* 0x0003880001147983 */ /* 0x000f220000300800 */
[----:B-1----:R-:W-:Y:S02]  /*b680*/  LEA R4, P1, R3, UR4, 0x2 ;  /* 0x0000000403047c11 */ /* 0x002fe4000f8210ff */
[----:B------:R-:W-:Y:S02]  /*b690*/  LEA R9, P3, R27, UR4, 0x2 ;  /* 0x000000041b097c11 */ /* 0x000fe4000f8610ff */
[----:B------:R-:W-:Y:S02]  /*b6a0*/  SHF.R.S32.HI R22, RZ, 0x1f, R17 ;  /* 0x0000001fff167819 */ /* 0x000fe40000011411 */
[----:B------:R-:W-:Y:S02]  /*b6b0*/  LEA R6, P0, R17, UR4, 0x2 ;  /* 0x0000000411067c11 */ /* 0x000fe4000f8010ff */
[----:B------:R-:W-:Y:S02]  /*b6c0*/  LEA.HI.X R11, R3, UR8, R23, 0x2, P1 ;  /* 0x00000008030b7c11 */ /* 0x000fe400088f1417 */
[----:B------:R-:W-:Y:S01]  /*b6d0*/  LEA.HI.X R16, R17, UR8, R22, 0x2, P0 ;  /* 0x0000000811107c11 */ /* 0x000fe200080f1416 */
[----:B------:R-:W-:Y:S04]  /*b6e0*/  STL [R1+0x4], R9 ;  /* 0x0000040901007387 */ /* 0x000fe80000100800 */
[----:B------:R1:W-:Y:S04]  /*b6f0*/  STL [R1+0x1c], R16 ;  /* 0x00001c1001007387 */ /* 0x0003e80000100800 */
[----:B------:R1:W-:Y:S04]  /*b700*/  STL [R1+0x28], R11 ;  /* 0x0000280b01007387 */ /* 0x0003e80000100800 */
[----:B-1----:R-:W4:Y:S01]  /*b710*/  LDL.LU R16, [R1+0x38c] ;  /* 0x00038c0001107983 */ /* 0x002f220000300800 */
[----:B------:R-:W-:-:S02]  /*b720*/  SHF.R.S32.HI R24, RZ, 0x1f, R28 ;  /* 0x0000001fff187819 */ /* 0x000fc4000001141c */
[C---:B------:R-:W-:Y:S02]  /*b730*/  LEA R26, P2, R28.reuse, UR4, 0x2 ;  /* 0x000000041c1a7c11 */ /* 0x040fe4000f8410ff */
[----:B------:R-:W-:Y:S02]  /*b740*/  SHF.R.S32.HI R25, RZ, 0x1f, R27 ;  /* 0x0000001fff197819 */ /* 0x000fe4000001141b */
[----:B------:R-:W-:Y:S02]  /*b750*/  LEA.HI.X R9, R28, UR8, R24, 0x2, P2 ;  /* 0x000000081c097c11 */ /* 0x000fe400090f1418 */
[----:B------:R-:W-:-:S03]  /*b760*/  LEA.HI.X R3, R27, UR8, R25, 0x2, P3 ;  /* 0x000000081b037c11 */ /* 0x000fc600098f1419 */
[----:B------:R1:W-:Y:S04]  /*b770*/  STL [R1+0x2c], R9 ;  /* 0x00002c0901007387 */ /* 0x0003e80000100800 */
[----:B------:R-:W4:Y:S01]  /*b780*/  LDL.LU R17, [R1+0x390] ;  /* 0x0003900001117983 */ /* 0x000f220000300800 */
[----:B------:R-:W-:-:S03]  /*b790*/  LEA R11, P1, R19, UR4, 0x2 ;  /* 0x00000004130b7c11 */ /* 0x000fc6000f8210ff */
[----:B------:R1:W-:Y:S02]  /*b7a0*/  STL [R1+0x38], R3 ;  /* 0x0000380301007387 */ /* 0x0003e40000100800 */
[----:B-1----:R-:W-:Y:S02]  /*b7b0*/  LEA R9, P2, R13, UR4, 0x2 ;  /* 0x000000040d097c11 */ /* 0x002fe4000f8410ff */
[----:B------:R-:W-:Y:S02]  /*b7c0*/  SHF.R.S32.HI R22, RZ, 0x1f, R18 ;  /* 0x0000001fff167819 */ /* 0x000fe40000011412 */
[----:B------:R-:W-:Y:S01]  /*b7d0*/  LEA R27, P0, R18, UR4, 0x2 ;  /* 0x00000004121b7c11 */ /* 0x000fe2000f8010ff */
[----:B------:R-:W4:Y:S01]  /*b7e0*/  LDL.LU R3, [R1+0x394] ;  /* 0x0003940001037983 */ /* 0x000f220000300800 */
[----:B------:R-:W-:-:S03]  /*b7f0*/  SHF.R.S32.HI R23, RZ, 0x1f, R19 ;  /* 0x0000001fff177819 */ /* 0x000fc60000011413 */
[----:B------:R-:W4:Y:S04]  /*b800*/  LDL.LU R28, [R1+0x398] ;  /* 0x00039800011c7983 */ /* 0x000f280000300800 */
[----:B------:R1:W-:Y:S01]  /*b810*/  STL [R1+0x8], R11 ;  /* 0x0000080b01007387 */ /* 0x0003e20000100800 */
[----:B------:R-:W-:-:S03]  /*b820*/  SHF.R.S32.HI R24, RZ, 0x1f, R13 ;  /* 0x0000001fff187819 */ /* 0x000fc6000001140d */
[----:B------:R1:W-:Y:S01]  /*b830*/  STL [R1+0x10], R9 ;  /* 0x0000100901007387 */ /* 0x0003e20000100800 */
[----:B------:R-:W-:Y:S02]  /*b840*/  SHF.R.S32.HI R25, RZ, 0x1f, R21 ;  /* 0x0000001fff197819 */ /* 0x000fe40000011415 */
[----:B-1----:R-:W-:Y:S02]  /*b850*/  LEA R11, P3, R21, UR4, 0x2 ;  /* 0x00000004150b7c11 */ /* 0x002fe4000f8610ff */
[----:B------:R-:W-:Y:S02]  /*b860*/  LEA.HI.X R9, R18, UR8, R22, 0x2, P0 ;  /* 0x0000000812097c11 */ /* 0x000fe400080f1416 */
[----:B------:R-:W-:Y:S01]  /*b870*/  LEA.HI.X R18, R19, UR8, R23, 0x2, P1 ;  /* 0x0000000813127c11 */ /* 0x000fe200088f1417 */
[----:B------:R1:W-:Y:S04]  /*b880*/  STL [R1+0x20], R11 ;  /* 0x0000200b01007387 */ /* 0x0003e80000100800 */
[----:B------:R1:W-:Y:S04]  /*b890*/  STL [R1+0x3c], R9 ;  /* 0x00003c0901007387 */ /* 0x0003e80000100800 */
[----:B------:R1:W-:Y:S02]  /*b8a0*/  STL [R1+0x48], R18 ;  /* 0x0000481201007387 */ /* 0x0003e40000100800 */
[----:B-1----:R-:W-:-:S02]  /*b8b0*/  LEA.HI.X R11, R13, UR8, R24, 0x2, P2 ;  /* 0x000000080d0b7c11 */ /* 0x002fc400090f1418 */
[----:B------:R-:W-:Y:S01]  /*b8c0*/  LEA.HI.X R9, R21, UR8, R25, 0x2, P3 ;  /* 0x0000000815097c11 */ /* 0x000fe200098f1419 */
[----:B------:R-:W4:Y:S04]  /*b8d0*/  LDL.LU R18, [R1+0x39c] ;  /* 0x00039c0001127983 */ /* 0x000f280000300800 */
[----:B------:R2:W-:Y:S04]  /*b8e0*/  STL [R1+0x4c], R11 ;  /* 0x00004c0b01007387 */ /* 0x0005e80000100800 */
[----:B------:R-:W4:Y:S04]  /*b8f0*/  LDL.LU R19, [R1+0x3a0] ;  /* 0x0003a00001137983 */ /* 0x000f280000300800 */
[----:B------:R3:W-:Y:S04]  /*b900*/  STL [R1+0x58], R9 ;  /* 0x0000580901007387 */ /* 0x0007e80000100800 */
[----:B------:R-:W4:Y:S04]  /*b910*/  LDL.LU R13, [R1+0x3a4] ;  /* 0x0003a400010d7983 */ /* 0x000f280000300800 */
[----:B------:R-:W4:Y:S01]  /*b920*/  LDL.LU R21, [R1+0x3ac] ;  /* 0x0003ac0001157983 */ /* 0x000f220000300800 */
[----:B--2---:R-:W-:-:S02]  /*b930*/  LEA R11, P0, R15, UR4, 0x2 ;  /* 0x000000040f0b7c11 */ /* 0x004fc4000f8010ff */
[----:B------:R-:W-:-:S03]  /*b940*/  SHF.R.S32.HI R22, RZ, 0x1f, R15 ;  /* 0x0000001fff167819 */ /* 0x000fc6000001140f */
[----:B------:R4:W-:Y:S01]  /*b950*/  STL [R1+0x14], R11 ;  /* 0x0000140b01007387 */ /* 0x0009e20000100800 */
[----:B---3--:R-:W-:Y:S02]  /*b960*/  LEA R9, P1, R0, UR4, 0x2 ;  /* 0x0000000400097c11 */ /* 0x008fe4000f8210ff */
[----:B------:R-:W-:-:S03]  /*b970*/  SHF.R.S32.HI R23, RZ, 0x1f, R0 ;  /* 0x0000001fff177819 */ /* 0x000fc60000011400 */
[----:B------:R1:W-:Y:S01]  /*b980*/  STL [R1+0x24], R9 ;  /* 0x0000240901007387 */ /* 0x0003e20000100800 */
[----:B----4-:R-:W-:Y:S02]  /*b990*/  LEA R11, P2, R29, UR4, 0x2 ;  /* 0x000000041d0b7c11 */ /* 0x010fe4000f8410ff */
[----:B------:R-:W-:Y:S02]  /*b9a0*/  SHF.R.S32.HI R24, RZ, 0x1f, R29 ;  /* 0x0000001fff187819 */ /* 0x000fe4000001141d */
[----:B------:R-:W-:Y:S02]  /*b9b0*/  SHF.R.S32.HI R25, RZ, 0x1f, R20 ;  /* 0x0000001fff197819 */ /* 0x000fe40000011414 */
[----:B-1----:R-:W-:Y:S01]  /*b9c0*/  LEA R9, P3, R20, UR4, 0x2 ;  /* 0x0000000414097c11 */ /* 0x002fe2000f8610ff */
[----:B------:R1:W-:Y:S01]  /*b9d0*/  STL [R1+0x30], R11 ;  /* 0x0000300b01007387 */ /* 0x0003e20000100800 */
[----:B------:R-:W-:-:S03]  /*b9e0*/  LEA.HI.X R15, R15, UR8, R22, 0x2, P0 ;  /* 0x000000080f0f7c11 */ /* 0x000fc600080f1416 */
[----:B------:R2:W-:Y:S01]  /*b9f0*/  STL [R1+0x40], R9 ;  /* 0x0000400901007387 */ /* 0x0005e20000100800 */
[----:B-1----:R-:W-:Y:S02]  /*ba00*/  LEA.HI.X R11, R0, UR8, R23, 0x2, P1 ;  /* 0x00000008000b7c11 */ /* 0x002fe400088f1417 */
[----:B------:R-:W-:Y:S02]  /*ba10*/  LEA.HI.X R0, R20, UR8, R25, 0x2, P3 ;  /* 0x0000000814007c11 */ /* 0x000fe400098f1419 */
[----:B--2---:R-:W-:Y:S01]  /*ba20*/  LEA.HI.X R9, R29, UR8, R24, 0x2, P2 ;  /* 0x000000081d097c11 */ /* 0x004fe200090f1418 */
[----:B------:R1:W-:Y:S04]  /*ba30*/  STL [R1+0x5c], R15 ;  /* 0x00005c0f01007387 */ /* 0x0003e80000100800 */
[----:B------:R-:W-:Y:S04]  /*ba40*/  STL [R1+0x68], R11 ;  /* 0x0000680b01007387 */ /* 0x000fe80000100800 */
[----:B------:R2:W-:Y:S04]  /*ba50*/  STL [R1+0x6c], R9 ;  /* 0x00006c0901007387 */ /* 0x0005e80000100800 */
[----:B------:R3:W-:Y:S04]  /*ba60*/  STL [R1+0x78], R0 ;  /* 0x0000780001007387 */ /* 0x0007e80000100800 */
[----:B-1----:R-:W4:Y:S01]  /*ba70*/  LDL.LU R15, [R1+0x3b0] ;  /* 0x0003b000010f7983 */ /* 0x002f220000300800 */
[----:B--2---:R-:W-:-:S03]  /*ba80*/  LEA R9, P0, R16, UR4, 0x2 ;  /* 0x0000000410097c11 */ /* 0x004fc6000f8010ff */
[----:B---3--:R-:W2:Y:S04]  /*ba90*/  LDL.LU R0, [R1+0x3b4] ;  /* 0x0003b40001007983 */ /* 0x008ea80000300800 */
[----:B------:R1:W-:Y:S04]  /*baa0*/  STL [R1+0x34], R9 ;  /* 0x0000340901007387 */ /* 0x0003e80000100800 */
[----:B------:R-:W3:Y:S04]  /*bab0*/  LDL.LU R29, [R1+0x3b8] ;  /* 0x0003b800011d7983 */ /* 0x000ee80000300800 */
[----:B------:R-:W3:Y:S01]  /*bac0*/  LDL.LU R20, [R1+0x3bc] ;  /* 0x0003bc0001147983 */ /* 0x000ee20000300800 */
[----:B-1----:R-:W-:-:S02]  /*bad0*/  LEA R9, P1, R17, UR4, 0x2 ;  /* 0x0000000411097c11 */ /* 0x002fc4000f8210ff */
[----:B------:R-:W-:Y:S02]  /*bae0*/  SHF.R.S32.HI R22, RZ, 0x1f, R16 ;  /* 0x0000001fff167819 */ /* 0x000fe40000011410 */
[----:B------:R-:W-:Y:S01]  /*baf0*/  LEA R11, P2, R3, UR4, 0x2 ;  /* 0x00000004030b7c11 */ /* 0x000fe2000f8410ff */
[----:B------:R1:W-:Y:S01]  /*bb00*/  STL [R1+0x44], R9 ;  /* 0x0000440901007387 */ /* 0x0003e20000100800 */
[----:B------:R-:W-:Y:S02]  /*bb10*/  SHF.R.S32.HI R23, RZ, 0x1f, R17 ;  /* 0x0000001fff177819 */ /* 0x000fe40000011411 */
[----:B------:R-:W-:Y:S01]  /*bb20*/  SHF.R.S32.HI R24, RZ, 0x1f, R3 ;  /* 0x0000001fff187819 */ /* 0x000fe20000011403 */
[----:B------:R1:W-:Y:S01]  /*bb30*/  STL [R1+0x50], R11 ;  /* 0x0000500b01007387 */ /* 0x0003e20000100800 */
[----:B------:R-:W-:Y:S02]  /*bb40*/  SHF.R.S32.HI R25, RZ, 0x1f, R28 ;  /* 0x0000001fff197819 */ /* 0x000fe4000001141c */
[----:B-1----:R-:W-:-:S02]  /*bb50*/  LEA R9, P3, R28, UR4, 0x2 ;  /* 0x000000041c097c11 */ /* 0x002fc4000f8610ff */
[----:B------:R-:W-:Y:S02]  /*bb60*/  LEA.HI.X R16, R16, UR8, R22, 0x2, P0 ;  /* 0x0000000810107c11 */ /* 0x000fe400080f1416 */
[----:B------:R-:W-:Y:S01]  /*bb70*/  LEA.HI.X R11, R17, UR8, R23, 0x2, P1 ;  /* 0x00000008110b7c11 */ /* 0x000fe200088f1417 */
[----:B------:R1:W-:Y:S04]  /*bb80*/  STL [R1+0x60], R9 ;  /* 0x0000600901007387 */ /* 0x0003e80000100800 */
[----:B------:R1:W-:Y:S02]  /*bb90*/  STL [R1+0x7c], R16 ;  /* 0x00007c1001007387 */ /* 0x0003e40000100800 */
[----:B-1----:R-:W-:Y:S02]  /*bba0*/  LEA.HI.X R9, R3, UR8, R24, 0x2, P2 ;  /* 0x0000000803097c11 */ /* 0x002fe400090f1418 */
[----:B------:R-:W-:Y:S01]  /*bbb0*/  LEA.HI.X R3, R28, UR8, R25, 0x2, P3 ;  /* 0x000000081c037c11 */ /* 0x000fe200098f1419 */
[----:B------:R-:W-:Y:S04]  /*bbc0*/  STL [R1+0x88], R11 ;  /* 0x0000880b01007387 */ /* 0x000fe80000100800 */
[----:B------:R-:W-:Y:S04]  /*bbd0*/  STL [R1+0x8c], R9 ;  /* 0x00008c0901007387 */ /* 0x000fe80000100800 */
[----:B------:R1:W-:Y:S04]  /*bbe0*/  STL [R1+0x98], R3 ;  /* 0x0000980301007387 */ /* 0x0003e80000100800 */
[----:B------:R-:W3:Y:S04]  /*bbf0*/  LDL.LU R16, [R1+0x3c0] ;  /* 0x0003c00001107983 */ /* 0x000ee80000300800 */
[----:B------:R-:W3:Y:S01]  /*bc00*/  LDL.LU R17, [R1+0x3c4] ;  /* 0x0003c40001117983 */ /* 0x000ee20000300800 */
[----:B-1----:R-:W-:-:S02]  /*bc10*/  LEA R3, P0, R18, UR4, 0x2 ;  /* 0x0000000412037c11 */ /* 0x002fc4000f8010ff */
[----:B------:R-:W-:-:S03]  /*bc20*/  LEA R11, P1, R19, UR4, 0x2 ;  /* 0x00000004130b7c11 */ /* 0x000fc6000f8210ff */
[----:B------:R1:W-:Y:S01]  /*bc30*/  STL [R1+0x54], R3 ;  /* 0x0000540301007387 */ /* 0x0003e20000100800 */
[----:B------:R-:W-:Y:S02]  /*bc40*/  SHF.R.S32.HI R22, RZ, 0x1f, R18 ;  /* 0x0000001fff167819 */ /* 0x000fe40000011412 */
[----:B------:R-:W-:Y:S02]  /*bc50*/  SHF.R.S32.HI R23, RZ, 0x1f, R19 ;  /* 0x0000001fff177819 */ /* 0x000fe40000011413 */
[----:B------:R-:W-:Y:S01]  /*bc60*/  LEA R9, P2, R13, UR4, 0x2 ;  /* 0x000000040d097c11 */ /* 0x000fe2000f8410ff */
[----:B-1----:R-:W3:Y:S04]  /*bc70*/  LDL.LU R3, [R1+0x3c8] ;  /* 0x0003c80001037983 */ /* 0x002ee80000300800 */
[----:B------:R-:W3:Y:S04]  /*bc80*/  LDL.LU R28, [R1+0x3cc] ;  /* 0x0003cc00011c7983 */ /* 0x000ee80000300800 */
[----:B------:R1:W-:Y:S04]  /*bc90*/  STL [R1+0x64], R11 ;  /* 0x0000640b01007387 */ /* 0x0003e80000100800 */
[----:B------:R1:W-:Y:S02]  /*bca0*/  STL [R1+0x70], R9 ;  /* 0x0000700901007387 */ /* 0x0003e40000100800 */
[----:B-1----:R-:W-:-:S02]  /*bcb0*/  LEA R11, P3, R21, UR4, 0x2 ;  /* 0x00000004150b7c11 */ /* 0x002fc4000f8610ff */
[----:B------:R-:W-:Y:S02]  /*bcc0*/  LEA.HI.X R9, R18, UR8, R22, 0x2, P0 ;  /* 0x0000000812097c11 */ /* 0x000fe400080f1416 */
[----:B------:R-:W-:Y:S01]  /*bcd0*/  LEA.HI.X R18, R19, UR8, R23, 0x2, P1 ;  /* 0x0000000813127c11 */ /* 0x000fe200088f1417 */
[----:B------:R-:W-:Y:S04]  /*bce0*/  STL [R1+0x80], R11 ;  /* 0x0000800b01007387 */ /* 0x000fe80000100800 */
[----:B------:R-:W-:Y:S04]  /*bcf0*/  STL [R1+0x9c], R9 ;  /* 0x00009c0901007387 */ /* 0x000fe80000100800 */
[----:B------:R1:W-:Y:S04]  /*bd00*/  STL [R1+0xa8], R18 ;  /* 0x0000a81201007387 */ /* 0x0003e80000100800 */
[----:B-1----:R-:W3:Y:S01]  /*bd10*/  LDL.LU R18, [R1+0x3d0] ;  /* 0x0003d00001127983 */ /* 0x002ee20000300800 */
[----:B------:R-:W-:-:S02]  /*bd20*/  SHF.R.S32.HI R24, RZ, 0x1f, R13 ;  /* 0x0000001fff187819 */ /* 0x000fc4000001140d */
[----:B------:R-:W-:Y:S02]  /*bd30*/  SHF.R.S32.HI R25, RZ, 0x1f, R21 ;  /* 0x0000001fff197819 */ /* 0x000fe40000011415 */
[----:B------:R-:W-:Y:S02]  /*bd40*/  LEA.HI.X R11, R13, UR8, R24, 0x2, P2 ;  /* 0x000000080d0b7c11 */ /* 0x000fe400090f1418 */
[----:B------:R-:W-:-:S03]  /*bd50*/  LEA.HI.X R9, R21, UR8, R25, 0x2, P3 ;  /* 0x0000000815097c11 */ /* 0x000fc600098f1419 */
[----:B------:R-:W-:Y:S04]  /*bd60*/  STL [R1+0xac], R11 ;  /* 0x0000ac0b01007387 */ /* 0x000fe80000100800 */
[----:B------:R-:W3:Y:S04]  /*bd70*/  LDL.LU R19, [R1+0x3d4] ;  /* 0x0003d40001137983 */ /* 0x000ee80000300800 */
[----:B------:R4:W-:Y:S04]  /*bd80*/  STL [R1+0xb8], R9 ;  /* 0x0000b80901007387 */ /* 0x0009e80000100800 */
[----:B------:R-:W3:Y:S04]  /*bd90*/  LDL.LU R13, [R1+0x3d8] ;  /* 0x0003d800010d7983 */ /* 0x000ee80000300800 */
[----:B------:R-:W3:Y:S01]  /*bda0*/  LDL.LU R21, [R1+0x3dc] ;  /* 0x0003dc0001157983 */ /* 0x000ee20000300800 */
[----:B----4-:R-:W-:-:S02]  /*bdb0*/  LEA R9, P0, R15, UR4, 0x2 ;  /* 0x000000040f097c11 */ /* 0x010fc4000f8010ff */
[----:B--2---:R-:W-:-:S03]  /*bdc0*/  LEA R11, P1, R0, UR4, 0x2 ;  /* 0x00000004000b7c11 */ /* 0x004fc6000f8210ff */
[----:B------:R3:W-:Y:S01]  /*bdd0*/  STL [R1+0x74], R9 ;  /* 0x0000740901007387 */ /* 0x0007e20000100800 */
[----:B------:R-:W-:-:S03]  /*bde0*/  SHF.R.S32.HI R22, RZ, 0x1f, R15 ;  /* 0x0000001fff167819 */ /* 0x000fc6000001140f */
[----:B------:R1:W-:Y:S01]  /*bdf0*/  STL [R1+0x84], R11 ;  /* 0x0000840b01007387 */ /* 0x0003e20000100800 */
[----:B------:R-:W-:Y:S02]  /*be00*/  SHF.R.S32.HI R23, RZ, 0x1f, R0 ;  /* 0x0000001fff177819 */ /* 0x000fe40000011400 */
[----:B---3--:R-:W-:Y:S02]  /*be10*/  LEA R9, P2, R29, UR4, 0x2 ;  /* 0x000000041d097c11 */ /* 0x008fe4000f8410ff */
[----:B-1----:R-:W-:-:S03]  /*be20*/  LEA R11, P3, R20, UR4, 0x2 ;  /* 0x00000004140b7c11 */ /* 0x002fc6000f8610ff */
[----:B------:R1:W-:Y:S04]  /*be30*/  STL [R1+0x90], R9 ;  /* 0x0000900901007387 */ /* 0x0003e80000100800 */
[----:B------:R2:W-:Y:S01]  /*be40*/  STL [R1+0xa0], R11 ;  /* 0x0000a00b01007387 */ /* 0x0005e20000100800 */
[----:B-1----:R-:W-:Y:S02]  /*be50*/  LEA.HI.X R9, R15, UR8, R22, 0x2, P0 ;  /* 0x000000080f097c11 */ /* 0x002fe400080f1416 */
[----:B--2---:R-:W-:-:S03]  /*be60*/  LEA.HI.X R11, R0, UR8, R23, 0x2, P1 ;  /* 0x00000008000b7c11 */ /* 0x004fc600088f1417 */
[----:B------:R1:W-:Y:S04]  /*be70*/  STL [R1+0xbc], R9 ;  /* 0x0000bc0901007387 */ /* 0x0003e80000100800 */
[----:B------:R-:W-:Y:S04]  /*be80*/  STL [R1+0xc8], R11 ;  /* 0x0000c80b01007387 */ /* 0x000fe80000100800 */
[----:B------:R-:W2:Y:S01]  /*be90*/  LDL.LU R15, [R1+0x3e4] ;  /* 0x0003e400010f7983 */ /* 0x000ea20000300800 */
[----:B------:R-:W-:Y:S02]  /*bea0*/  SHF.R.S32.HI R24, RZ, 0x1f, R29 ;  /* 0x0000001fff187819 */ /* 0x000fe4000001141d */
[----:B------:R-:W-:-:S02]  /*beb0*/  SHF.R.S32.HI R25, RZ, 0x1f, R20 ;  /* 0x0000001fff197819 */ /* 0x000fc40000011414 */
[----:B------:R-:W-:Y:S02]  /*bec0*/  LEA.HI.X R0, R29, UR8, R24, 0x2, P2 ;  /* 0x000000081d007c11 */ /* 0x000fe400090f1418 */
[----:B-1----:R-:W-:-:S03]  /*bed0*/  LEA.HI.X R9, R20, UR8, R25, 0x2, P3 ;  /* 0x0000000814097c11 */ /* 0x002fc600098f1419 */
[----:B------:R1:W-:Y:S04]  /*bee0*/  STL [R1+0xcc], R0 ;  /* 0x0000cc0001007387 */ /* 0x0003e80000100800 */
[----:B-1----:R-:W3:Y:S04]  /*bef0*/  LDL.LU R0, [R1+0x3e8] ;  /* 0x0003e80001007983 */ /* 0x002ee80000300800 */
[----:B------:R1:W-:Y:S04]  /*bf00*/  STL [R1+0xd8], R9 ;  /* 0x0000d80901007387 */ /* 0x0003e80000100800 */
[----:B------:R-:W4:Y:S04]  /*bf10*/  LDL.LU R29, [R1+0x3ec] ;  /* 0x0003ec00011d7983 */ /* 0x000f280000300800 */
[----:B------:R-:W4:Y:S01]  /*bf20*/  LDL.LU R20, [R1+0x3f0] ;  /* 0x0003f00001147983 */ /* 0x000f220000300800 */
[----:B------:R-:W-:-:S02]  /*bf30*/  LEA R11, P0, R16, UR4, 0x2 ;  /* 0x00000004100b7c11 */ /* 0x000fc4000f8010ff */
[----:B-1----:R-:W-:-:S03]  /*bf40*/  LEA R9, P1, R17, UR4, 0x2 ;  /* 0x0000000411097c11 */ /* 0x002fc6000f8210ff */
[----:B------:R1:W-:Y:S01]  /*bf50*/  STL [R1+0x94], R11 ;  /* 0x0000940b01007387 */ /* 0x0003e20000100800 */
[----:B------:R-:W-:-:S03]  /*bf60*/  SHF.R.S32.HI R22, RZ, 0x1f, R16 ;  /* 0x0000001fff167819 */ /* 0x000fc60000011410 */
[----:B------:R1:W-:Y:S01]  /*bf70*/  STL [R1+0xa4], R9 ;  /* 0x0000a40901007387 */ /* 0x0003e20000100800 */
[----:B------:R-:W-:Y:S02]  /*bf80*/  SHF.R.S32.HI R23, RZ, 0x1f, R17 ;  /* 0x0000001fff177819 */ /* 0x000fe40000011411 */
[----:B------:R-:W-:Y:S02]  /*bf90*/  SHF.R.S32.HI R24, RZ, 0x1f, R3 ;  /* 0x0000001fff187819 */ /* 0x000fe40000011403 */
[----:B-1----:R-:W-:Y:S02]  /*bfa0*/  LEA R11, P2, R3, UR4, 0x2 ;  /* 0x00000004030b7c11 */ /* 0x002fe4000f8410ff */
[----:B------:R-:W-:-:S03]  /*bfb0*/  LEA R9, P3, R28, UR4, 0x2 ;  /* 0x000000041c097c11 */ /* 0x000fc6000f8610ff */
[----:B------:R1:W-:Y:S01]  /*bfc0*/  STL [R1+0xb0], R11 ;  /* 0x0000b00b01007387 */ /* 0x0003e20000100800 */
[----:B------:R-:W-:Y:S02]  /*bfd0*/  SHF.R.S32.HI R25, RZ, 0x1f, R28 ;  /* 0x0000001fff197819 */ /* 0x000fe4000001141c */
[----:B------:R-:W-:Y:S01]  /*bfe0*/  LEA.HI.X R16, R16, UR8, R22, 0x2, P0 ;  /* 0x0000000810107c11 */ /* 0x000fe200080f1416 */
[----:B------:R1:W-:Y:S02]  /*bff0*/  STL [R1+0xc0], R9 ;  /* 0x0000c00901007387 */ /* 0x0003e40000100800 */
[----:B-1----:R-:W-:Y:S02]  /*c000*/  LEA.HI.X R11, R17, UR8, R23, 0x2, P1 ;  /* 0x00000008110b7c11 */ /* 0x002fe400088f1417 */
[----:B------:R-:W-:Y:S01]  /*c010*/  STL [R1+0xdc], R16 ;  /* 0x0000dc1001007387 */ /* 0x000fe20000100800 */
[----:B------:R-:W-:Y:S02]  /*c020*/  LEA.HI.X R9, R3, UR8, R24, 0x2, P2 ;  /* 0x0000000803097c11 */ /* 0x000fe400090f1418 */
[----:B------:R-:W-:Y:S01]  /*c030*/  LEA.HI.X R3, R28, UR8, R25, 0x2, P3 ;  /* 0x000000081c037c11 */ /* 0x000fe200098f1419 */
[----:B------:R-:W-:Y:S04]  /*c040*/  STL [R1+0xe8], R11 ;  /* 0x0000e80b01007387 */ /* 0x000fe80000100800 */
[----:B------:R1:W-:Y:S04]  /*c050*/  STL [R1+0xec], R9 ;  /* 0x0000ec0901007387 */ /* 0x0003e80000100800 */
[----:B------:R1:W-:Y:S02]  /*c060*/  STL [R1+0xf8], R3 ;  /* 0x0000f80301007387 */ /* 0x0003e40000100800 */
[----:B-1----:R-:W-:-:S02]  /*c070*/  LEA R9, P0, R18, UR4, 0x2 ;  /* 0x0000000412097c11 */ /* 0x002fc4000f8010ff */
[----:B------:R-:W4:Y:S04]  /*c080*/  LDL.LU R3, [R1+0x3f4] ;  /* 0x0003f40001037983 */ /* 0x000f280000300800 */
[----:B------:R-:W4:Y:S04]  /*c090*/  LDL.LU R28, [R1+0x3f8] ;  /* 0x0003f800011c7983 */ /* 0x000f280000300800 */
[----:B------:R1:W-:Y:S04]  /*c0a0*/  STL [R1+0xb4], R9 ;  /* 0x0000b40901007387 */ /* 0x0003e80000100800 */
[----:B-1----:R-:W4:Y:S04]  /*c0b0*/  LDL.LU R9, [R1+0x3fc] ;  /* 0x0003fc0001097983 */ /* 0x002f280000300800 */
[----:B------:R-:W4:Y:S01]  /*c0c0*/  LDL.LU R11, [R1+0x400] ;  /* 0x00040000010b7983 */ /* 0x000f220000300800 */
[----:B------:R-:W-:-:S02]  /*c0d0*/  LEA R16, P1, R19, UR4, 0x2 ;  /* 0x0000000413107c11 */ /* 0x000fc4000f8210ff */
[----:B------:R-:W-:Y:S02]  /*c0e0*/  LEA R17, P2, R13, UR4, 0x2 ;  /* 0x000000040d117c11 */ /* 0x000fe4000f8410ff */
[----:B------:R-:W-:Y:S01]  /*c0f0*/  SHF.R.S32.HI R22, RZ, 0x1f, R18 ;  /* 0x0000001fff167819 */ /* 0x000fe20000011412 */
        /* <DEDUP_REMOVED lines=9> */
[----:B------:R-:W-:Y:S01]  /*c190*/  STL [R1+0xfc], R18 ;  /* 0x0000fc1201007387 */ /* 0x000fe20000100800 */
[----:B-1----:R-:W-:Y:S02]  /*c1a0*/  LEA.HI.X R16, R13, UR8, R24, 0x2, P2 ;  /* 0x000000080d107c11 */ /* 0x002fe400090f1418 */
[----:B------:R-:W-:Y:S01]  /*c1b0*/  LEA.HI.X R13, R21, UR8, R25, 0x2, P3 ;  /* 0x00000008150d7c11 */ /* 0x000fe200098f1419 */
[----:B------:R-:W-:Y:S04]  /*c1c0*/  STL [R1+0x108], R17 ;  /* 0x0001081101007387 */ /* 0x000fe80000100800 */
[----:B------:R1:W-:Y:S04]  /*c1d0*/  STL [R1+0x10c], R16 ;  /* 0x00010c1001007387 */ /* 0x0003e80000100800 */
[----:B------:R2:W-:Y:S04]  /*c1e0*/  STL [R1+0x118], R13 ;  /* 0x0001180d01007387 */ /* 0x0005e80000100800 */
[----:B-1----:R-:W4:Y:S04]  /*c1f0*/  LDL.LU R16, [R1+0x404] ;  /* 0x0004040001107983 */ /* 0x002f280000300800 */
[----:B------:R-:W4:Y:S01]  /*c200*/  LDL.LU R17, [R1+0x408] ;  /* 0x0004080001117983 */ /* 0x000f220000300800 */
[----:B--2---:R-:W-:-:S05]  /*c210*/  LEA R13, P0, R15, UR4, 0x2 ;  /* 0x000000040f0d7c11 */ /* 0x004fca000f8010ff */
[----:B------:R3:W-:Y:S04]  /*c220*/  STL [R1+0xd4], R13 ;  /* 0x0000d40d01007387 */ /* 0x0007e80000100800 */
[----:B------:R-:W2:Y:S04]  /*c230*/  LDL.LU R21, [R1+0x40c] ;  /* 0x00040c0001157983 */ /* 0x000ea80000300800 */
[----:B------:R-:W2:Y:S01]  /*c240*/  LDL.LU R18, [R1+0x410] ;  /* 0x0004100001127983 */ /* 0x000ea20000300800 */
[----:B------:R-:W-:Y:S02]  /*c250*/  SHF.R.S32.HI R22, RZ, 0x1f, R15 ;  /* 0x0000001fff167819 */ /* 0x000fe4000001140f */
[----:B---3--:R-:W-:-:S02]  /*c260*/  LEA R13, P1, R0, UR4, 0x2 ;  /* 0x00000004000d7c11 */ /* 0x008fc4000f8210ff */
[----:B------:R-:W-:Y:S02]  /*c270*/  SHF.R.S32.HI R23, RZ, 0x1f, R0 ;  /* 0x0000001fff177819 */ /* 0x000fe40000011400 */
[----:B----4-:R-:W-:Y:S01]  /*c280*/  LEA R19, P2, R29, UR4, 0x2 ;  /* 0x000000041d137c11 */ /* 0x010fe2000f8410ff */
[----:B------:R1:W-:Y:S04]  /*c290*/  STL [R1+0xe4], R13 ;  /* 0x0000e40d01007387 */ /* 0x0003e80000100800 */
[----:B------:R3:W-:Y:S01]  /*c2a0*/  STL [R1+0xf0], R19 ;  /* 0x0000f01301007387 */ /* 0x0007e20000100800 */
[----:B------:R-:W-:Y:S02]  /*c2b0*/  SHF.R.S32.HI R24, RZ, 0x1f, R29 ;  /* 0x0000001fff187819 */ /* 0x000fe4000001141d */
[----:B-1----:R-:W-:-:S02]  /*c2c0*/  LEA R13, P3, R20, UR4, 0x2 ;  /* 0x00000004140d7c11 */ /* 0x002fc4000f8610ff */
[----:B---3--:R-:W-:Y:S02]  /*c2d0*/  LEA.HI.X R19, R15, UR8, R22, 0x2, P0 ;  /* 0x000000080f137c11 */ /* 0x008fe400080f1416 */
[----:B------:R-:W-:Y:S01]  /*c2e0*/  LEA.HI.X R15, R0, UR8, R23, 0x2, P1 ;  /* 0x00000008000f7c11 */ /* 0x000fe200088f1417 */
[----:B------:R1:W-:Y:S04]  /*c2f0*/  STL [R1+0x100], R13 ;  /* 0x0001000d01007387 */ /* 0x0003e80000100800 */
[----:B------:R3:W-:Y:S01]  /*c300*/  STL [R1+0x11c], R19 ;  /* 0x00011c1301007387 */ /* 0x0007e20000100800 */
[----:B------:R-:W-:-:S03]  /*c310*/  SHF.R.S32.HI R25, RZ, 0x1f, R20 ;  /* 0x0000001fff197819 */ /* 0x000fc60000011414 */
[----:B------:R-:W-:Y:S01]  /*c320*/  STL [R1+0x128], R15 ;  /* 0x0001280f01007387 */ /* 0x000fe20000100800 */
[----:B-1----:R-:W-:-:S03]  /*c330*/  LEA.HI.X R13, R29, UR8, R24, 0x2, P2 ;  /* 0x000000081d0d7c11 */ /* 0x002fc600090f1418 */
[----:B---3--:R-:W3:Y:S01]  /*c340*/  LDL.LU R19, [R1+0x414] ;  /* 0x0004140001137983 */ /* 0x008ee20000300800 */
[----:B------:R-:W-:-:S03]  /*c350*/  LEA.HI.X R0, R20, UR8, R25, 0x2, P3 ;  /* 0x0000000814007c11 */ /* 0x000fc600098f1419 */
[----:B------:R1:W-:Y:S04]  /*c360*/  STL [R1+0x12c], R13 ;  /* 0x00012c0d01007387 */ /* 0x0003e80000100800 */
[----:B-1----:R-:W4:Y:S04]  /*c370*/  LDL.LU R13, [R1+0x418] ;  /* 0x00041800010d7983 */ /* 0x002f280000300800 */
[----:B------:R1:W-:Y:S04]  /*c380*/  STL [R1+0x138], R0 ;  /* 0x0001380001007387 */ /* 0x0003e80000100800 */
[----:B------:R-:W3:Y:S04]  /*c390*/  LDL.LU R15, [R1+0x41c] ;  /* 0x00041c00010f7983 */ /* 0x000ee80000300800 */
[----:B-1----:R-:W4:Y:S01]  /*c3a0*/  LDL.LU R0, [R1+0x420] ;  /* 0x0004200001007983 */ /* 0x002f220000300800 */
[----:B------:R-:W-:-:S02]  /*c3b0*/  LEA R20, P0, R3, UR4, 0x2 ;  /* 0x0000000403147c11 */ /* 0x000fc4000f8010ff */
[----:B------:R-:W-:-:S03]  /*c3c0*/  LEA R29, P1, R28, UR4, 0x2 ;  /* 0x000000041c1d7c11 */ /* 0x000fc6000f8210ff */
[----:B------:R1:W-:Y:S01]  /*c3d0*/  STL [R1+0xf4], R20 ;  /* 0x0000f41401007387 */ /* 0x0003e20000100800 */
[----:B------:R-:W-:-:S03]  /*c3e0*/  SHF.R.S32.HI R22, RZ, 0x1f, R3 ;  /* 0x0000001fff167819 */ /* 0x000fc60000011403 */
[----:B------:R1:W-:Y:S01]  /*c3f0*/  STL [R1+0x104], R29 ;  /* 0x0001041d01007387 */ /* 0x0003e20000100800 */
[----:B------:R-:W-:Y:S02]  /*c400*/  LEA.HI.X R22, R3, UR8, R22, 0x2, P0 ;  /* 0x0000000803167c11 */ /* 0x000fe400080f1416 */
[----:B-1----:R-:W-:Y:S02]  /*c410*/  LEA R20, P2, R9, UR4, 0x2 ;  /* 0x0000000409147c11 */ /* 0x002fe4000f8410ff */
[----:B------:R-:W-:-:S03]  /*c420*/  LEA R29, P3, R11, UR4, 0x2 ;  /* 0x000000040b1d7c11 */ /* 0x000fc6000f8610ff */
[----:B------:R1:W-:Y:S01]  /*c430*/  STL [R1+0x110], R20 ;  /* 0x0001101401007387 */ /* 0x0003e20000100800 */
[----:B------:R-:W-:-:S03]  /*c440*/  SHF.R.S32.HI R23, RZ, 0x1f, R28 ;  /* 0x0000001fff177819 */ /* 0x000fc6000001141c */
[----:B------:R1:W-:Y:S04]  /*c450*/  STL [R1+0x120], R29 ;  /* 0x0001201d01007387 */ /* 0x0003e80000100800 */
[----:B------:R-:W4:Y:S01]  /*c460*/  LDL.LU R3, [R1+0x424] ;  /* 0x0004240001037983 */ /* 0x000f220000300800 */
[----:B-1----:R-:W-:-:S03]  /*c470*/  LEA.HI.X R20, R28, UR8, R23, 0x2, P1 ;  /* 0x000000081c147c11 */ /* 0x002fc600088f1417 */
[----:B------:R-:W-:Y:S04]  /*c480*/  STL [R1+0x13c], R22 ;  /* 0x00013c1601007387 */ /* 0x000fe80000100800 */
[----:B------:R-:W4:Y:S04]  /*c490*/  LDL.LU R29, [R1+0x428] ;  /* 0x00042800011d7983 */ /* 0x000f280000300800 */
[----:B------:R1:W-:Y:S04]  /*c4a0*/  STL [R1+0x148], R20 ;  /* 0x0001481401007387 */ /* 0x0003e80000100800 */
[----:B-1----:R-:W4:Y:S04]  /*c4b0*/  LDL.LU R20, [R1+0x42c] ;  /* 0x00042c0001147983 */ /* 0x002f280000300800 */
[----:B------:R-:W4:Y:S01]  /*c4c0*/  LDL.LU R28, [R1+0x430] ;  /* 0x00043000011c7983 */ /* 0x000f220000300800 */
[----:B------:R-:W-:-:S02]  /*c4d0*/  SHF.R.S32.HI R24, RZ, 0x1f, R9 ;  /* 0x0000001fff187819 */ /* 0x000fc40000011409 */
[----:B------:R-:W-:Y:S02]  /*c4e0*/  SHF.R.S32.HI R25, RZ, 0x1f, R11 ;  /* 0x0000001fff197819 */ /* 0x000fe4000001140b */
[----:B------:R-:W-:Y:S02]  /*c4f0*/  LEA.HI.X R23, R9, UR8, R24, 0x2, P2 ;  /* 0x0000000809177c11 */ /* 0x000fe400090f1418 */
[----:B------:R-:W-:Y:S01]  /*c500*/  LEA.HI.X R11, R11, UR8, R25, 0x2, P3 ;  /* 0x000000080b0b7c11 */ /* 0x000fe200098f1419 */
[----:B------:R-:W4:Y:S04]  /*c510*/  LDL.LU R9, [R1+0x640] ;  /* 0x0006400001097983 */ /* 0x000f280000300800 */
[----:B------:R-:W-:Y:S04]  /*c520*/  STL [R1+0x14c], R23 ;  /* 0x00014c1701007387 */ /* 0x000fe80000100800 */
[----:B------:R1:W-:Y:S02]  /*c530*/  STL [R1+0x158], R11 ;  /* 0x0001580b01007387 */ /* 0x0003e40000100800 */
[----:B-1----:R-:W-:-:S05]  /*c540*/  LEA R11, P0, R16, UR4, 0x2 ;  /* 0x00000004100b7c11 */ /* 0x002fca000f8010ff */
[----:B------:R1:W-:Y:S02]  /*c550*/  STL [R1+0x114], R11 ;  /* 0x0001140b01007387 */ /* 0x0003e40000100800 */
[----:B-1----:R-:W-:-:S05]  /*c560*/  LEA R11, P1, R17, UR4, 0x2 ;  /* 0x00000004110b7c11 */ /* 0x002fca000f8210ff */
[----:B------:R2:W-:Y:S01]  /*c570*/  STL [R1+0x124], R11 ;  /* 0x0001240b01007387 */ /* 0x0005e20000100800 */
[----:B------:R-:W-:Y:S02]  /*c580*/  SHF.R.S32.HI R22, RZ, 0x1f, R16 ;  /* 0x0000001fff167819 */ /* 0x000fe40000011410 */
[----:B------:R-:W-:Y:S02]  /*c590*/  SHF.R.S32.HI R23, RZ, 0x1f, R17 ;  /* 0x0000001fff177819 */ /* 0x000fe40000011411 */
[----:B------:R-:W-:Y:S02]  /*c5a0*/  LEA.HI.X R22, R16, UR8, R22, 0x2, P0 ;  /* 0x0000000810167c11 */ /* 0x000fe400080f1416 */
[----:B------:R-:W-:Y:S02]  /*c5b0*/  LEA.HI.X R23, R17, UR8, R23, 0x2, P1 ;  /* 0x0000000811177c11 */ /* 0x000fe400088f1417 */
[----:B--2---:R-:W-:-:S05]  /*c5c0*/  LEA R11, P2, R21, UR4, 0x2 ;  /* 0x00000004150b7c11 */ /* 0x004fca000f8410ff */
[----:B------:R1:W-:Y:S01]  /*c5d0*/  STL [R1+0x130], R11 ;  /* 0x0001300b01007387 */ /* 0x0003e20000100800 */
[----:B------:R-:W-:Y:S02]  /*c5e0*/  SHF.R.S32.HI R24, RZ, 0x1f, R21 ;  /* 0x0000001fff187819 */ /* 0x000fe40000011415 */
[----:B------:R-:W-:Y:S02]  /*c5f0*/  SHF.R.S32.HI R25, RZ, 0x1f, R18 ;  /* 0x0000001fff197819 */ /* 0x000fe40000011412 */
[----:B-1----:R-:W-:-:S05]  /*c600*/  LEA R11, P3, R18, UR4, 0x2 ;  /* 0x00000004120b7c11 */ /* 0x002fca000f8610ff */
[----:B------:R1:W-:Y:S01]  /*c610*/  STL [R1+0x140], R11 ;  /* 0x0001400b01007387 */ /* 0x0003e20000100800 */
[----:B------:R-:W-:-:S03]  /*c620*/  LEA.HI.X R18, R18, UR8, R25, 0x2, P3 ;  /* 0x0000000812127c11 */ /* 0x000fc600098f1419 */
[----:B-1----:R-:W2:Y:S04]  /*c630*/  LDL.LU R11, [R1+0x63c] ;  /* 0x00063c00010b7983 */ /* 0x002ea80000300800 */
[----:B------:R-:W2:Y:S04]  /*c640*/  LDL.LU R16, [R1+0x638] ;  /* 0x0006380001107983 */ /* 0x000ea80000300800 */
[----:B------:R-:W2:Y:S04]  /*c650*/  LDL.LU R17, [R1+0x634] ;  /* 0x0006340001117983 */ /* 0x000ea80000300800 */
[----:B------:R1:W-:Y:S02]  /*c660*/  STL [R1+0x15c], R22 ;  /* 0x00015c1601007387 */ /* 0x0003e40000100800 */
[----:B-1----:R-:W-:-:S02]  /*c670*/  LEA.HI.X R22, R21, UR8, R24, 0x2, P2 ;  /* 0x0000000815167c11 */ /* 0x002fc400090f1418 */
[----:B------:R-:W2:Y:S04]  /*c680*/  LDL.LU R21, [R1+0x434] ;  /* 0x0004340001157983 */ /* 0x000ea80000300800 */
[----:B------:R-:W-:Y:S04]  /*c690*/  STL [R1+0x168], R23 ;  /* 0x0001681701007387 */ /* 0x000fe80000100800 */
[----:B------:R-:W-:Y:S04]  /*c6a0*/  STL [R1+0x16c], R22 ;  /* 0x00016c1601007387 */ /* 0x000fe80000100800 */
[----:B------:R3:W-:Y:S02]  /*c6b0*/  STL [R1+0x174], R18 ;  /* 0x0001741201007387 */ /* 0x0007e40000100800 */
[----:B---3--:R-:W-:-:S05]  /*c6c0*/  LEA R18, P0, R19, UR4, 0x2 ;  /* 0x0000000413127c11 */ /* 0x008fca000f8010ff */
[----:B------:R4:W-:Y:S02]  /*c6d0*/  STL [R1+0x134], R18 ;  /* 0x0001341201007387 */ /* 0x0009e40000100800 */
[----:B----4-:R-:W-:-:S05]  /*c6e0*/  LEA R18, P1, R13, UR4, 0x2 ;  /* 0x000000040d127c11 */ /* 0x010fca000f8210ff */
[----:B------:R1:W-:Y:S01]  /*c6f0*/  STL [R1+0x144], R18 ;  /* 0x0001441201007387 */ /* 0x0003e20000100800 */
[----:B------:R-:W-:Y:S02]  /*c700*/  SHF.R.S32.HI R22, RZ, 0x1f, R19 ;  /* 0x0000001fff167819 */ /* 0x000fe40000011413 */
[----:B-1----:R-:W-:-:S05]  /*c710*/  LEA R18, P2, R15, UR4, 0x2 ;  /* 0x000000040f127c11 */ /* 0x002fca000f8410ff */
[----:B------:R1:W-:Y:S01]  /*c720*/  STL [R1+0x150], R18 ;  /* 0x0001501201007387 */ /* 0x0003e20000100800 */
[----:B------:R-:W-:Y:S02]  /*c730*/  LEA.HI.X R22, R19, UR8, R22, 0x2, P0 ;  /* 0x0000000813167c11 */ /* 0x000fe400080f1416 */
[----:B------:R-:W-:Y:S02]  /*c740*/  SHF.R.S32.HI R23, RZ, 0x1f, R13 ;  /* 0x0000001fff177819 */ /* 0x000fe4000001140d */
[----:B-1----:R-:W-:Y:S02]  /*c750*/  LEA R18, P3, R0, UR4, 0x2 ;  /* 0x0000000400127c11 */ /* 0x002fe4000f8610ff */
[----:B------:R-:W-:-:S03]  /*c760*/  SHF.R.S32.HI R24, RZ, 0x1f, R15 ;  /* 0x0000001fff187819 */ /* 0x000fc6000001140f */
[----:B------:R1:W-:Y:S01]  /*c770*/  STL [R1+0x160], R18 ;  /* 0x0001601201007387 */ /* 0x0003e20000100800 */
[----:B------:R-:W-:-:S04]  /*c780*/  SHF.R.S32.HI R25, RZ, 0x1f, R0 ;  /* 0x0000001fff197819 */ /* 0x000fc80000011400 */
[----:B------:R-:W-:Y:S01]  /*c790*/  LEA.HI.X R0, R0, UR8, R25, 0x2, P3 ;  /* 0x0000000800007c11 */ /* 0x000fe200098f1419 */
[----:B-1----:R-:W3:Y:S04]  /*c7a0*/  LDL.LU R18, [R1+0x630] ;  /* 0x0006300001127983 */ /* 0x002ee80000300800 */
[----:B------:R-:W4:Y:S04]  /*c7b0*/  LDL.LU R19, [R1+0x62c] ;  /* 0x00062c0001137983 */ /* 0x000f280000300800 */
[----:B------:R1:W-:Y:S02]  /*c7c0*/  STL [R1+0x178], R22 ;  /* 0x0001781601007387 */ /* 0x0003e40000100800 */
[----:B-1----:R-:W-:-:S02]  /*c7d0*/  LEA.HI.X R22, R13, UR8, R23, 0x2, P1 ;  /* 0x000000080d167c11 */ /* 0x002fc400088f1417 */
[----:B------:R-:W-:Y:S01]  /*c7e0*/  LEA.HI.X R23, R15, UR8, R24, 0x2, P2 ;  /* 0x000000080f177c11 */ /* 0x000fe200090f1418 */
[----:B------:R-:W3:Y:S04]  /*c7f0*/  LDL.LU R13, [R1+0x628] ;  /* 0x00062800010d7983 */ /* 0x000ee80000300800 */
[----:B------:R-:W3:Y:S04]  /*c800*/  LDL.LU R15, [R1+0x624] ;  /* 0x00062400010f7983 */ /* 0x000ee80000300800 */
[----:B------:R-:W-:Y:S04]  /*c810*/  STL [R1+0x184], R22 ;  /* 0x0001841601007387 */ /* 0x000fe80000100800 */
[----:B------:R-:W-:Y:S04]  /*c820*/  STL [R1+0x188], R23 ;  /* 0x0001881701007387 */ /* 0x000fe80000100800 */
[----:B------:R1:W-:Y:S02]  /*c830*/  STL [R1+0x18c], R0 ;  /* 0x00018c0001007387 */ /* 0x0003e40000100800 */
[----:B-1----:R-:W-:-:S05]  /*c840*/  LEA R0, P0, R3, UR4, 0x2 ;  /* 0x0000000403007c11 */ /* 0x002fca000f8010ff */
[----:B------:R1:W-:Y:S02]  /*c850*/  STL [R1+0x154], R0 ;  /* 0x0001540001007387 */ /* 0x0003e40000100800 */
[----:B-1----:R-:W-:-:S05]  /*c860*/  LEA R0, P1, R29, UR4, 0x2 ;  /* 0x000000041d007c11 */ /* 0x002fca000f8210ff */
[----:B------:R1:W-:Y:S01]  /*c870*/  STL [R1+0x164], R0 ;  /* 0x0001640001007387 */ /* 0x0003e20000100800 */
[----:B------:R-:W-:Y:S02]  /*c880*/  SHF.R.S32.HI R22, RZ, 0x1f, R3 ;  /* 0x0000001fff167819 */ /* 0x000fe40000011403 */
[----:B-1----:R-:W-:Y:S02]  /*c890*/  LEA R0, P2, R20, UR4, 0x2 ;  /* 0x0000000414007c11 */ /* 0x002fe4000f8410ff */
[----:B------:R-:W-:-:S03]  /*c8a0*/  LEA.HI.X R3, R3, UR8, R22, 0x2, P0 ;  /* 0x0000000803037c11 */ /* 0x000fc600080f1416 */
[----:B------:R1:W-:Y:S01]  /*c8b0*/  STL [R1+0x170], R0 ;  /* 0x0001700001007387 */ /* 0x0003e20000100800 */
[----:B------:R-:W-:Y:S02]  /*c8c0*/  SHF.R.S32.HI R23, RZ, 0x1f, R29 ;  /* 0x0000001fff177819 */ /* 0x000fe4000001141d */
[----:B------:R-:W-:Y:S02]  /*c8d0*/  SHF.R.S32.HI R24, RZ, 0x1f, R20 ;  /* 0x0000001fff187819 */ /* 0x000fe40000011414 */
[----:B------:R-:W-:Y:S02]  /*c8e0*/  SHF.R.S32.HI R25, RZ, 0x1f, R28 ;  /* 0x0000001fff197819 */ /* 0x000fe4000001141c */
[----:B-1----:R-:W-:Y:S02]  /*c8f0*/  LEA R0, P3, R28, UR4, 0x2 ;  /* 0x000000041c007c11 */ /* 0x002fe4000f8610ff */
[----:B------:R-:W-:-:S03]  /*c900*/  LEA.HI.X R22, R29, UR8, R23, 0x2, P1 ;  /* 0x000000081d167c11 */ /* 0x000fc600088f1417 */
[----:B------:R1:W-:Y:S01]  /*c910*/  STL [R1+0x17c], R0 ;  /* 0x00017c0001007387 */ /* 0x0003e20000100800 */
[----:B------:R-:W-:-:S03]  /*c920*/  LEA.HI.X R28, R28, UR8, R25, 0x2, P3 ;  /* 0x000000081c1c7c11 */ /* 0x000fc600098f1419 */
[----:B-1----:R-:W3:Y:S04]  /*c930*/  LDL.LU R0, [R1+0x620] ;  /* 0x0006200001007983 */ /* 0x002ee80000300800 */
[----:B------:R1:W-:Y:S04]  /*c940*/  STL [R1+0x60c], R3 ;  /* 0x00060c0301007387 */ /* 0x0003e80000100800 */
[----:B------:R-:W-:Y:S01]  /*c950*/  STL [R1+0x194], R22 ;  /* 0x0001941601007387 */ /* 0x000fe20000100800 */
[----:B-1----:R-:W-:-:S05]  /*c960*/  LEA.HI.X R3, R20, UR8, R24, 0x2, P2 ;  /* 0x0000000814037c11 */ /* 0x002fca00090f1418 */
[----:B------:R-:W-:Y:S04]  /*c970*/  STL [R1+0x198], R3 ;  /* 0x0001980301007387 */ /* 0x000fe80000100800 */
[----:B------:R1:W-:Y:S04]  /*c980*/  STL [R1+0x610], R28 ;  /* 0x0006101c01007387 */ /* 0x0003e80000100800 */
[----:B-1----:R-:W3:Y:S01]  /*c990*/  LDL.LU R28, [R1+0x438] ;  /* 0x00043800011c7983 */ /* 0x002ee20000300800 */
[----:B------:R-:W1:Y:S02]  /*c9a0*/  S2R R20, SR_TID.X ;  /* 0x0000000000147919 */ /* 0x000e640000002100 */
[----:B-1----:R-:W-:-:S04]  /*c9b0*/  SHF.R.U32.HI R22, RZ, 0x2, R20 ;  /* 0x00000002ff167819 */ /* 0x002fc80000011614 */
[----:B------:R-:W-:Y:S02]  /*c9c0*/  LOP3.LUT R22, R22, 0x40, RZ, 0xc0, !PT ;  /* 0x0000004016167812 */ /* 0x000fe400078ec0ff */
[----:B------:R-:W-:Y:S02]  /*c9d0*/  LOP3.LUT R3, R20, 0x3, RZ, 0xc0, !PT ;  /* 0x0000000314037812 */ /* 0x000fe400078ec0ff */
[----:B------:R-:W-:Y:S02]  /*c9e0*/  LOP3.LUT R22, R22, 0x1c, R20, 0xf8, !PT ;  /* 0x0000001c16167812 */ /* 0x000fe400078ef814 */
[----:B--2---:R-:W-:Y:S02]  /*c9f0*/  SHF.R.S32.HI R23, RZ, 0x1f, R21 ;  /* 0x0000001fff177819 */ /* 0x004fe40000011415 */
[----:B------:R-:W-:-:S04]  /*ca00*/  LEA R25, P0, R21, UR4, 0x2 ;  /* 0x0000000415197c11 */ /* 0x000fc8000f8010ff */
[----:B------:R-:W-:Y:S02]  /*ca10*/  LEA.HI.X R23, R21, UR8, R23, 0x2, P0 ;  /* 0x0000000815177c11 */ /* 0x000fe400080f1417 */
[----:B---3--:R-:W-:-:S05]  /*ca20*/  LEA R29, P1, R28, UR4, 0x2 ;  /* 0x000000041c1d7c11 */ /* 0x008fca000f8210ff */
[----:B------:R1:W-:Y:S04]  /*ca30*/  STL [R1+0x180], R29 ;  /* 0x0001801d01007387 */ /* 0x0003e80000100800 */
[----:B-1----:R-:W2:Y:S04]  /*ca40*/  LDL.LU R29, [R1+0x61c] ;  /* 0x00061c00011d7983 */ /* 0x002ea80000300800 */
[----:B------:R-:W3:Y:S04]  /*ca50*/  LDL.LU R20, [R1+0x618] ;  /* 0x0006180001147983 */ /* 0x000ee80000300800 */
[----:B------:R-:W3:Y:S01]  /*ca60*/  LDL.LU R21, [R1+0x614] ;  /* 0x0006140001157983 */ /* 0x000ee20000300800 */
[----:B------:R-:W-:Y:S01]  /*ca70*/  IMAD R3, R3, 0x220, RZ ;  /* 0x0000022003037824 */ /* 0x000fe200078e02ff */
[----:B------:R-:W-:-:S04]  /*ca80*/  SHF.R.S32.HI R24, RZ, 0x1f, R28 ;  /* 0x0000001fff187819 */ /* 0x000fc8000001141c */
[----:B------:R-:W-:Y:S02]  /*ca90*/  LEA.HI.X R24, R28, UR8, R24, 0x2, P1 ;  /* 0x000000081c187c11 */ /* 0x000fe400088f1418 */
[----:B----4-:R-:W-:Y:S02]  /*caa0*/  IADD3 R19, P1, PT, R19, UR18, RZ ;  /* 0x0000001213137c10 */ /* 0x010fe4000ff3e0ff */
[----:B------:R-:W-:Y:S01]  /*cab0*/  IADD3 R16, P5, PT, R16, UR18, RZ ;  /* 0x0000001210107c10 */ /* 0x000fe2000ffbe0ff */
[----:B--2---:R-:W-:Y:S01]  /*cac0*/  IMAD.IADD R29, R29, 0x1, R0 ;  /* 0x000000011d1d7824 */ /* 0x004fe200078e0200 */
[----:B------:R-:W-:Y:S02]  /*cad0*/  LOP3.LUT R0, R3, R22, RZ, 0x3c, !PT ;  /* 0x0000001603007212 */ /* 0x000fe400078e3cff */
[----:B---3--:R-:W-:Y:S02]  /*cae0*/  IADD3 R20, P6, PT, R20, UR18, RZ ;  /* 0x0000001214147c10 */ /* 0x008fe4000ffde0ff */
[----:B------:R-:W-:-:S05]  /*caf0*/  IADD3 R3, P2, PT, R21, UR18, RZ ;  /* 0x0000001215037c10 */ /* 0x000fca000ff5e0ff */
[----:B------:R1:W-:Y:S04]  /*cb00*/  STL [R1+0x364], R3 ;  /* 0x0003640301007387 */ /* 0x0003e80000100800 */
[----:B------:R-:W-:Y:S01]  /*cb10*/  STL [R1+0x36c], R20 ;  /* 0x00036c1401007387 */ /* 0x000fe20000100800 */
[----:B-1----:R-:W-:-:S03]  /*cb20*/  IADD3 R3, P0, PT, R18, UR18, RZ ;  /* 0x0000001212037c10 */ /* 0x002fc6000ff1e0ff */
[----:B------:R-:W-:Y:S01]  /*cb30*/  STL [R1+0x374], R19 ;  /* 0x0003741301007387 */ /* 0x000fe20000100800 */
[----:B------:R-:W-:-:S03]  /*cb40*/  IADD3 R18, P4, PT, R17, UR18, RZ ;  /* 0x0000001211127c10 */ /* 0x000fc6000ff9e0ff */
[----:B------:R-:W2:Y:S01]  /*cb50*/  LDL.LU R17, [R1+0x18] ;  /* 0x0000180001117983 */ /* 0x000ea20000300800 */
[----:B------:R-:W-:-:S03]  /*cb60*/  IADD3.X R15, PT, PT, R15, UR19, RZ, P2, !PT ;  /* 0x000000130f0f7c10 */ /* 0x000fc600097fe4ff */
[----:B------:R1:W-:Y:S04]  /*cb70*/  STL [R1+0x37c], R3 ;  /* 0x00037c0301007387 */ /* 0x0003e80000100800 */
[----:B-1----:R-:W3:Y:S04]  /*cb80*/  LDL.LU R3, [R1+0x8] ;  /* 0x0000080001037983 */ /* 0x002ee80000300800 */
[----:B------:R1:W-:Y:S04]  /*cb90*/  STL [R1+0x384], R18 ;  /* 0x0003841201007387 */ /* 0x0003e80000100800 */
[----:B-1----:R-:W4:Y:S04]  /*cba0*/  LDL.LU R18, [R1+0x1c] ;  /* 0x00001c0001127983 */ /* 0x002f280000300800 */
[----:B------:R-:W2:Y:S04]  /*cbb0*/  LDL.LU R19, [R1+0x10] ;  /* 0x0000100001137983 */ /* 0x000ea80000300800 */
[----:B------:R-:W-:Y:S04]  /*cbc0*/  STL [R1+0x38c], R16 ;  /* 0x00038c1001007387 */ /* 0x000fe80000100800 */
[----:B------:R-:W2:Y:S04]  /*cbd0*/  LDL.LU R20, [R1+0x28] ;  /* 0x0000280001147983 */ /* 0x000ea80000300800 */
[----:B------:R-:W2:Y:S04]  /*cbe0*/  LDL.LU R21, [R1+0x20] ;  /* 0x0000200001157983 */ /* 0x000ea80000300800 */
[----:B------:R1:W-:Y:S04]  /*cbf0*/  STL [R1+0x360], R15 ;  /* 0x0003600f01007387 */ /* 0x0003e80000100800 */
[----:B------:R-:W2:Y:S01]  /*cc00*/  LDL.LU R22, [R1+0x2c] ;  /* 0x00002c0001167983 */ /* 0x000ea20000300800 */
[----:B-1----:R-:W-:-:S02]  /*cc10*/  IADD3 R15, P3, PT, R14, UR18, RZ ;  /* 0x000000120e0f7c10 */ /* 0x002fc4000ff7e0ff */
[----:B------:R-:W-:Y:S02]  /*cc20*/  IADD3.X R14, PT, PT, R13, UR19, RZ, P6, !PT ;  /* 0x000000130d0e7c10 */ /* 0x000fe4000b7fe4ff */
[----:B------:R-:W-:Y:S01]  /*cc30*/  IADD3 R13, P2, PT, R12, UR18, RZ ;  /* 0x000000120c0d7c10 */ /* 0x000fe2000ff5e0ff */
[----:B------:R-:W-:Y:S04]  /*cc40*/  STL [R1+0x394], R15 ;  /* 0x0003940f01007387 */ /* 0x000fe80000100800 */
[----:B------:R-:W2:Y:S04]  /*cc50*/  LDL.LU R12, [R1+0xc] ;  /* 0x00000c00010c7983 */ /* 0x000ea80000300800 */
[----:B------:R1:W-:Y:S04]  /*cc60*/  STL [R1+0x368], R14 ;  /* 0x0003680e01007387 */ /* 0x0003e80000100800 */
[----:B------:R1:W-:Y:S02]  /*cc70*/  STL [R1+0x39c], R13 ;  /* 0x00039c0d01007387 */ /* 0x0003e40000100800 */
[----:B-1----:R-:W-:-:S02]  /*cc80*/  IADD3.X R14, PT, PT, R11, UR19, RZ, P1, !PT ;  /* 0x000000130b0e7c10 */ /* 0x002fc40008ffe4ff */
[----:B------:R-:W3:Y:S01]  /*cc90*/  LDL.LU R11, [R1+0x4] ;  /* 0x00000400010b7983 */ /* 0x000ee20000300800 */
[----:B------:R-:W-:-:S03]  /*cca0*/  IADD3 R13, P1, PT, R10, UR18, RZ ;  /* 0x000000120a0d7c10 */ /* 0x000fc6000ff3e0ff */
[----:B------:R-:W-:Y:S04]  /*ccb0*/  STL [R1+0x370], R14 ;  /* 0x0003700e01007387 */ /* 0x000fe80000100800 */
[----:B------:R-:W3:Y:S01]  /*ccc0*/  LDL.LU R10, [R1] ;  /* 0x00000000010a7983 */ /* 0x000ee20000300800 */
[----:B------:R-:W-:Y:S02]  /*ccd0*/  IADD3.X R9, PT, PT, R9, UR19, RZ, P0, !PT ;  /* 0x0000001309097c10 */ /* 0x000fe400087fe4ff */
[----:B------:R-:W-:Y:S01]  /*cce0*/  IADD3 R8, P0, PT, R8, UR18, RZ ;  /* 0x0000001208087c10 */ /* 0x000fe2000ff1e0ff */
[----:B------:R1:W-:Y:S04]  /*ccf0*/  STL [R1+0x3a4], R13 ;  /* 0x0003a40d01007387 */ /* 0x0003e80000100800 */
[----:B-1----:R-:W4:Y:S04]  /*cd00*/  LDL.LU R13, [R1+0x14] ;  /* 0x00001400010d7983 */ /* 0x002f280000300800 */
[----:B------:R-:W-:Y:S04]  /*cd10*/  STL [R1+0x378], R9 ;  /* 0x0003780901007387 */ /* 0x000fe80000100800 */
[----:B------:R-:W4:Y:S04]  /*cd20*/  LDL.LU R14, [R1+0x38] ;  /* 0x00003800010e7983 */ /* 0x000f280000300800 */
[----:B------:R1:W-:Y:S04]  /*cd30*/  STL [R1+0x3ac], R8 ;  /* 0x0003ac0801007387 */ /* 0x0003e80000100800 */
[----:B------:R-:W4:Y:S04]  /*cd40*/  LDL.LU R15, [R1+0x24] ;  /* 0x00002400010f7983 */ /* 0x000f280000300800 */
[----:B------:R-:W4:Y:S04]  /*cd50*/  LDL.LU R16, [R1+0x3c] ;  /* 0x00003c0001107983 */ /* 0x000f280000300800 */
[----:B------:R-:W4:Y:S01]  /*cd60*/  LDL.LU R28, [R1+0x30] ;  /* 0x00003000011c7983 */ /* 0x000f220000300800 */
[----:B-1----:R-:W-:-:S02]  /*cd70*/  IADD3.X R8, PT, PT, R7, UR19, RZ, P4, !PT ;  /* 0x0000001307087c10 */ /* 0x002fc4000a7fe4ff */
[----:B------:R-:W-:Y:S02]  /*cd80*/  IADD3 R7, P4, PT, R6, UR18, RZ ;  /* 0x0000001206077c10 */ /* 0x000fe4000ff9e0ff */
[----:B------:R-:W-:Y:S02]  /*cd90*/  IADD3.X R6, PT, PT, R5, UR19, RZ, P5, !PT ;  /* 0x0000001305067c10 */ /* 0x000fe4000affe4ff */
[----:B------:R-:W-:Y:S01]  /*cda0*/  IADD3 R5, P5, PT, R4, UR18, RZ ;  /* 0x0000001204057c10 */ /* 0x000fe2000ffbe0ff */
[----:B------:R-:W-:Y:S01]  /*cdb0*/  STL [R1+0x380], R8 ;  /* 0x0003800801007387 */ /* 0x000fe20000100800 */
[----:B------:R-:W-:-:S03]  /*cdc0*/  IADD3.X R4, PT, PT, R2, UR19, RZ, P3, !PT ;  /* 0x0000001302047c10 */ /* 0x000fc60009ffe4ff */
[----:B------:R-:W-:Y:S01]  /*cdd0*/  STL [R1+0x3b4], R7 ;  /* 0x0003b40701007387 */ /* 0x000fe20000100800 */
[----:B------:R-:W-:-:S03]  /*cde0*/  IADD3 R2, P3, PT, R26, UR18, RZ ;  /* 0x000000121a027c10 */ /* 0x000fc6000ff7e0ff */
[----:B------:R-:W-:Y:S04]  /*cdf0*/  STL [R1+0x388], R6 ;  /* 0x0003880601007387 */ /* 0x000fe80000100800 */
[----:B------:R-:W-:Y:S04]  /*ce00*/  STL [R1+0x3bc], R5 ;  /* 0x0003bc0501007387 */ /* 0x000fe80000100800 */
[----:B------:R-:W-:Y:S04]  /*ce10*/  STL [R1+0x390], R4 ;  /* 0x0003900401007387 */ /* 0x000fe80000100800 */
[----:B------:R2:W-:Y:S02]  /*ce20*/  STL [R1+0x3c4], R2 ;  /* 0x0003c40201007387 */ /* 0x0005e40000100800 */
[----:B--2---:R-:W-:-:S02]  /*ce30*/  IADD3.X R2, PT, PT, R12, UR19, RZ, P1, !PT ;  /* 0x000000130c027c10 */ /* 0x004fc40008ffe4ff */
[----:B---3--:R-:W-:Y:S02]  /*ce40*/  IADD3.X R5, PT, PT, R10, UR19, RZ, P2, !PT ;  /* 0x000000130a057c10 */ /* 0x008fe400097fe4ff */
[----:B------:R-:W-:-:S03]  /*ce50*/  IADD3 R4, P2, PT, R11, UR18, RZ ;  /* 0x000000120b047c10 */ /* 0x000fc6000ff5e0ff */
[----:B------:R1:W-:Y:S04]  /*ce60*/  STL [R1+0x398], R5 ;  /* 0x0003980501007387 */ /* 0x0003e80000100800 */
[----:B------:R2:W-:Y:S01]  /*ce70*/  STL [R1+0x3cc], R4 ;  /* 0x0003cc0401007387 */ /* 0x0005e20000100800 */
[----:B-1----:R-:W-:-:S03]  /*ce80*/  IADD3 R5, P1, PT, R27, UR18, RZ ;  /* 0x000000121b057c10 */ /* 0x002fc6000ff3e0ff */
[----:B------:R1:W-:Y:S01]  /*ce90*/  STL [R1+0x3a0], R2 ;  /* 0x0003a00201007387 */ /* 0x0003e20000100800 */
[----:B--2---:R-:W-:-:S03]  /*cea0*/  IADD3.X R4, PT, PT, R17, UR19, RZ, P0, !PT ;  /* 0x0000001311047c10 */ /* 0x004fc600087fe4ff */
[----:B------:R2:W-:Y:S01]  /*ceb0*/  STL [R1+0x3d4], R5 ;  /* 0x0003d40501007387 */ /* 0x0005e20000100800 */
[----:B-1----:R-:W-:-:S03]  /*cec0*/  IADD3 R2, P0, PT, R3, UR18, RZ ;  /* 0x0000001203027c10 */ /* 0x002fc6000ff1e0ff */
[----:B------:R-:W3:Y:S04]  /*ced0*/  LDL.LU R3, [R1+0x48] ;  /* 0x0000480001037983 */ /* 0x000ee80000300800 */
[----:B------:R4:W-:Y:S01]  /*cee0*/  STL [R1+0x3a8], R4 ;  /* 0x0003a80401007387 */ /* 0x0009e20000100800 */
[----:B--2---:R-:W-:-:S03]  /*cef0*/  IADD3.X R5, PT, PT, R20, UR19, RZ, P5, !PT ;  /* 0x0000001314057c10 */ /* 0x004fc6000affe4ff */
[----:B------:R1:W-:Y:S04]  /*cf00*/  STL [R1+0x3dc], R2 ;  /* 0x0003dc0201007387 */ /* 0x0003e80000100800 */
[----:B------:R-:W2:Y:S01]  /*cf10*/  LDL.LU R17, [R1+0x40] ;  /* 0x0000400001117983 */ /* 0x000ea20000300800 */
[----:B----4-:R-:W-:Y:S02]  /*cf20*/  IADD3.X R4, PT, PT, R18, UR19, RZ, P4, !PT ;  /* 0x0000001312047c10 */ /* 0x010fe4000a7fe4ff */
[----:B-1----:R-:W-:-:S03]  /*cf30*/  IADD3 R2, P4, PT, R19, UR18, RZ ;  /* 0x0000001213027c10 */ /* 0x002fc6000ff9e0ff */
[----:B------:R1:W-:Y:S04]  /*cf40*/  STL [R1+0x3b0], R4 ;  /* 0x0003b00401007387 */ /* 0x0003e80000100800 */
[----:B------:R4:W-:Y:S01]  /*cf50*/  STL [R1+0x3e4], R2 ;  /* 0x0003e40201007387 */ /* 0x0009e20000100800 */
[----:B-1----:R-:W-:-:S03]  /*cf60*/  IADD3 R4, P5, PT, R21, UR18, RZ ;  /* 0x0000001215047c10 */ /* 0x002fc6000ffbe0ff */
[----:B------:R-:W-:Y:S01]  /*cf70*/  STL [R1+0x3b8], R5 ;  /* 0x0003b80501007387 */ /* 0x000fe20000100800 */
[----:B----4-:R-:W-:-:S03]  /*cf80*/  IADD3.X R2, PT, PT, R22, UR19, RZ, P3, !PT ;  /* 0x0000001316027c10 */ /* 0x010fc60009ffe4ff */
[----:B------:R-:W4:Y:S04]  /*cf90*/  LDL.LU R27, [R1+0x4c] ;  /* 0x00004c00011b7983 */ /* 0x000f280000300800 */
[----:B------:R1:W-:Y:S04]  /*cfa0*/  STL [R1+0x3ec], R4 ;  /* 0x0003ec0401007387 */ /* 0x0003e80000100800 */
[----:B------:R-:W4:Y:S04]  /*cfb0*/  LDL.LU R26, [R1+0x34] ;  /* 0x00003400011a7983 */ /* 0x000f280000300800 */
[----:B------:R1:W-:Y:S04]  /*cfc0*/  STL [R1+0x3c0], R2 ;  /* 0x0003c00201007387 */ /* 0x0003e80000100800 */
[----:B------:R-:W4:Y:S04]  /*cfd0*/  LDL.LU R18, [R1+0x58] ;  /* 0x0000580001127983 */ /* 0x000f280000300800 */
[----:B------:R-:W4:Y:S04]  /*cfe0*/  LDL.LU R19, [R1+0x44] ;  /* 0x0000440001137983 */ /* 0x000f280000300800 */
[----:B------:R-:W4:Y:S04]  /*cff0*/  LDL.LU R20, [R1+0x5c] ;  /* 0x00005c0001147983 */ /* 0x000f280000300800 */
[----:B------:R-:W4:Y:S01]  /*d000*/  LDL.LU R21, [R1+0x50] ;  /* 0x0000500001157983 */ /* 0x000f220000300800 */
[----:B-1----:R-:W-:-:S03]  /*d010*/  IADD3 R4, P3, PT, R13, UR18, RZ ;  /* 0x000000120d047c10 */ /* 0x002fc6000ff7e0ff */
[----:B------:R-:W4:Y:S01]  /*d020*/  LDL.LU R22, [R1+0x68] ;  /* 0x0000680001167983 */ /* 0x000f220000300800 */
[----:B------:R-:W-:Y:S02]  /*d030*/  IADD3.X R5, PT, PT, R14, UR19, RZ, P2, !PT ;  /* 0x000000130e057c10 */ /* 0x000fe400097fe4ff */
[----:B------:R-:W-:Y:S01]  /*d040*/  IADD3 R2, P2, PT, R15, UR18, RZ ;  /* 0x000000120f027c10 */ /* 0x000fe2000ff5e0ff */
[----:B------:R1:W-:Y:S04]  /*d050*/  STL [R1+0x3f4], R4 ;  /* 0x0003f40401007387 */ /* 0x0003e80000100800 */
[----:B------:R1:W-:Y:S02]  /*d060*/  STL [R1+0x3c8], R5 ;  /* 0x0003c80501007387 */ /* 0x0003e40000100800 */
[----:B-1----:R-:W-:-:S02]  /*d070*/  IADD3.X R4, PT, PT, R16, UR19, RZ, P1, !PT ;  /* 0x0000001310047c10 */ /* 0x002fc40008ffe4ff */
[----:B------:R1:W-:Y:S01]  /*d080*/  STL [R1+0x3fc], R2 ;  /* 0x0003fc0201007387 */ /* 0x0003e20000100800 */
[----:B------:R-:W-:-:S03]  /*d090*/  IADD3 R5, P1, PT, R28, UR18, RZ ;  /* 0x000000121c057c10 */ /* 0x000fc6000ff3e0ff */
[----:B-1----:R-:W4:Y:S04]  /*d0a0*/  LDL.LU R2, [R1+0x60] ;  /* 0x0000600001027983 */ /* 0x002f280000300800 */
[----:B------:R1:W-:Y:S04]  /*d0b0*/  STL [R1+0x3d0], R4 ;  /* 0x0003d00401007387 */ /* 0x0003e80000100800 */
[----:B-1----:R-:W4:Y:S04]  /*d0c0*/  LDL.LU R4, [R1+0x6c] ;  /* 0x00006c0001047983 */ /* 0x002f280000300800 */
[----:B------:R1:W-:Y:S04]  /*d0d0*/  STL [R1+0x404], R5 ;  /* 0x0004040501007387 */ /* 0x0003e80000100800 */
[----:B-1----:R-:W4:Y:S04]  /*d0e0*/  LDL.LU R5, [R1+0x54] ;  /* 0x0000540001057983 */ /* 0x002f280000300800 */
[----:B------:R-:W4:Y:S04]  /*d0f0*/  LDL.LU R6, [R1+0x78] ;  /* 0x0000780001067983 */ /* 0x000f280000300800 */
        /* <DEDUP_REMOVED lines=8> */
[----:B------:R-:W4:Y:S01]  /*d180*/  LDL.LU R14, [R1+0x84] ;  /* 0x00008400010e7983 */ /* 0x000f220000300800 */
[----:B---3--:R-:W-:-:S03]  /*d190*/  IADD3.X R15, PT, PT, R3, UR19, RZ, P0, !PT ;  /* 0x00000013030f7c10 */ /* 0x008fc600087fe4ff */
[----:B------:R-:W3:Y:S04]  /*d1a0*/  LDL.LU R3, [R1+0x9c] ;  /* 0x00009c0001037983 */ /* 0x000ee80000300800 */
[----:B------:R1:W-:Y:S01]  /*d1b0*/  STL [R1+0x3d8], R15 ;  /* 0x0003d80f01007387 */ /* 0x0003e20000100800 */
[----:B--2---:R-:W-:-:S03]  /*d1c0*/  IADD3 R17, P0, PT, R17, UR18, RZ ;  /* 0x0000001211117c10 */ /* 0x004fc6000ff1e0ff */
[----:B-1----:R-:W2:Y:S04]  /*d1d0*/  LDL.LU R15, [R1+0x90] ;  /* 0x00009000010f7983 */ /* 0x002ea80000300800 */
[----:B------:R-:W2:Y:S04]  /*d1e0*/  LDL.LU R16, [R1+0xa8] ;  /* 0x0000a80001107983 */ /* 0x000ea80000300800 */
[----:B------:R1:W-:Y:S01]  /*d1f0*/  STL [R1+0x40c], R17 ;  /* 0x00040c1101007387 */ /* 0x0003e20000100800 */
[----:B----4-:R-:W-:-:S03]  /*d200*/  IADD3.X R27, PT, PT, R27, UR19, RZ, P4, !PT ;  /* 0x000000131b1b7c10 */ /* 0x010fc6000a7fe4ff */
[----:B-1----:R-:W4:Y:S01]  /*d210*/  LDL.LU R17, [R1+0xa0] ;  /* 0x0000a00001117983 */ /* 0x002f220000300800 */
[----:B------:R-:W-:-:S03]  /*d220*/  IADD3 R26, P4, PT, R26, UR18, RZ ;  /* 0x000000121a1a7c10 */ /* 0x000fc6000ff9e0ff */
[----:B------:R1:W-:Y:S04]  /*d230*/  STL [R1+0x3e0], R27 ;  /* 0x0003e01b01007387 */ /* 0x0003e80000100800 */
[----:B------:R1:W-:Y:S02]  /*d240*/  STL [R1+0x414], R26 ;  /* 0x0004141a01007387 */ /* 0x0003e40000100800 */
[----:B-1----:R-:W-:Y:S02]  /*d250*/  IADD3.X R27, PT, PT, R18, UR19, RZ, P5, !PT ;  /* 0x00000013121b7c10 */ /* 0x002fe4000affe4ff */
[----:B------:R-:W-:Y:S02]  /*d260*/  IADD3 R26, P5, PT, R19, UR18, RZ ;  /* 0x00000012131a7c10 */ /* 0x000fe4000ffbe0ff */
[----:B------:R-:W-:Y:S01]  /*d270*/  IADD3.X R18, PT, PT, R20, UR19, RZ, P3, !PT ;  /* 0x0000001314127c10 */ /* 0x000fe20009ffe4ff */
[----:B------:R-:W-:Y:S01]  /*d280*/  STL [R1+0x3e8], R27 ;  /* 0x0003e81b01007387 */ /* 0x000fe20000100800 */
[----:B------:R-:W-:-:S03]  /*d290*/  IADD3 R19, P3, PT, R21, UR18, RZ ;  /* 0x0000001215137c10 */ /* 0x000fc6000ff7e0ff */
[----:B------:R-:W-:Y:S01]  /*d2a0*/  STL [R1+0x41c], R26 ;  /* 0x00041c1a01007387 */ /* 0x000fe20000100800 */
[----:B------:R-:W-:-:S03]  /*d2b0*/  IADD3.X R20, PT, PT, R22, UR19, RZ, P2, !PT ;  /* 0x0000001316147c10 */ /* 0x000fc600097fe4ff */
[----:B------:R1:W-:Y:S04]  /*d2c0*/  STL [R1+0x3f0], R18 ;  /* 0x0003f01201007387 */ /* 0x0003e80000100800 */
[----:B-1----:R-:W4:Y:S04]  /*d2d0*/  LDL.LU R18, [R1+0xac] ;  /* 0x0000ac0001127983 */ /* 0x002f280000300800 */
[----:B------:R1:W-:Y:S04]  /*d2e0*/  STL [R1+0x424], R19 ;  /* 0x0004241301007387 */ /* 0x0003e80000100800 */
[----:B-1----:R-:W4:Y:S04]  /*d2f0*/  LDL.LU R19, [R1+0x94] ;  /* 0x0000940001137983 */ /* 0x002f280000300800 */
[----:B------:R1:W-:Y:S01]  /*d300*/  STL [R1+0x3f8], R20 ;  /* 0x0003f81401007387 */ /* 0x0003e20000100800 */
[----:B------:R-:W-:-:S03]  /*d310*/  IADD3 R26, P2, PT, R2, UR18, RZ ;  /* 0x00000012021a7c10 */ /* 0x000fc6000ff5e0ff */
[----:B-1----:R-:W4:Y:S04]  /*d320*/  LDL.LU R20, [R1+0xb8] ;  /* 0x0000b80001147983 */ /* 0x002f280000300800 */
[----:B------:R-:W4:Y:S04]  /*d330*/  LDL.LU R21, [R1+0xa4] ;  /* 0x0000a40001157983 */ /* 0x000f280000300800 */
[----:B------:R-:W4:Y:S01]  /*d340*/  LDL.LU R22, [R1+0xbc] ;  /* 0x0000bc0001167983 */ /* 0x000f220000300800 */
[----:B------:R-:W-:Y:S02]  /*d350*/  IADD3.X R4, PT, PT, R4, UR19, RZ, P1, !PT ;  /* 0x0000001304047c10 */ /* 0x000fe40008ffe4ff */
[----:B------:R-:W-:Y:S01]  /*d360*/  IADD3 R2, P1, PT, R5, UR18, RZ ;  /* 0x0000001205027c10 */ /* 0x000fe2000ff3e0ff */
[----:B------:R-:W-:Y:S01]  /*d370*/  STL [R1+0x42c], R26 ;  /* 0x00042c1a01007387 */ /* 0x000fe20000100800 */
[----:B------:R-:W-:-:S03]  /*d380*/  IADD3.X R5, PT, PT, R6, UR19, RZ, P0, !PT ;  /* 0x0000001306057c10 */ /* 0x000fc600087fe4ff */
[----:B------:R1:W-:Y:S04]  /*d390*/  STL [R1+0x400], R4 ;  /* 0x0004000401007387 */ /* 0x0003e80000100800 */
[----:B------:R1:W-:Y:S04]  /*d3a0*/  STL [R1+0x434], R2 ;  /* 0x0004340201007387 */ /* 0x0003e80000100800 */
[----:B------:R1:W-:Y:S02]  /*d3b0*/  STL [R1+0x408], R5 ;  /* 0x0004080501007387 */ /* 0x0003e40000100800 */
[----:B-1----:R-:W-:-:S02]  /*d3c0*/  IADD3 R4, P0, PT, R7, UR18, RZ ;  /* 0x0000001207047c10 */ /* 0x002fc4000ff1e0ff */
[----:B------:R-:W-:-:S03]  /*d3d0*/  IADD3.X R2, PT, PT, R8, UR19, RZ, P4, !PT ;  /* 0x0000001308027c10 */ /* 0x000fc6000a7fe4ff */
[----:B------:R1:W-:Y:S01]  /*d3e0*/  STL [R1+0x43c], R4 ;  /* 0x00043c0401007387 */ /* 0x0003e20000100800 */
[----:B------:R-:W-:-:S03]  /*d3f0*/  IADD3 R5, P4, PT, R9, UR18, RZ ;  /* 0x0000001209057c10 */ /* 0x000fc6000ff9e0ff */
[----:B------:R1:W-:Y:S04]  /*d400*/  STL [R1+0x410], R2 ;  /* 0x0004100201007387 */ /* 0x0003e80000100800 */
[----:B------:R1:W-:Y:S02]  /*d410*/  STL [R1+0x444], R5 ;  /* 0x0004440501007387 */ /* 0x0003e40000100800 */
[----:B-1----:R-:W-:Y:S02]  /*d420*/  IADD3.X R4, PT, PT, R10, UR19, RZ, P5, !PT ;  /* 0x000000130a047c10 */ /* 0x002fe4000affe4ff */
[----:B------:R-:W-:-:S03]  /*d430*/  IADD3 R2, P5, PT, R11, UR18, RZ ;  /* 0x000000120b027c10 */ /* 0x000fc6000ffbe0ff */
[----:B------:R1:W-:Y:S01]  /*d440*/  STL [R1+0x418], R4 ;  /* 0x0004180401007387 */ /* 0x0003e20000100800 */
[----:B------:R-:W-:-:S03]  /*d450*/  IADD3.X R5, PT, PT, R12, UR19, RZ, P3, !PT ;  /* 0x000000130c057c10 */ /* 0x000fc60009ffe4ff */
[----:B------:R1:W-:Y:S04]  /*d460*/  STL [R1+0x44c], R2 ;  /* 0x00044c0201007387 */ /* 0x0003e80000100800 */
[----:B------:R-:W-:Y:S01]  /*d470*/  STL [R1+0x420], R5 ;  /* 0x0004200501007387 */ /* 0x000fe20000100800 */
[----:B-1----:R-:W-:Y:S02]  /*d480*/  IADD3 R4, P3, PT, R13, UR18, RZ ;  /* 0x000000120d047c10 */ /* 0x002fe4000ff7e0ff */
[----:B------:R-:W-:Y:S02]  /*d490*/  IADD3.X R2, PT, PT, R28, UR19, RZ, P2, !PT ;  /* 0x000000131c027c10 */ /* 0x000fe400097fe4ff */
[----:B------:R-:W4:Y:S04]  /*d4a0*/  LDL.LU R28, [R1+0xb0] ;  /* 0x0000b000011c7983 */ /* 0x000f280000300800 */
[----:B------:R-:W-:Y:S04]  /*d4b0*/  STL [R1+0x454], R4 ;  /* 0x0004540401007387 */ /* 0x000fe80000100800 */
[----:B------:R3:W-:Y:S02]  /*d4c0*/  STL [R1+0x428], R2 ;  /* 0x0004280201007387 */ /* 0x0007e40000100800 */
[----:B---3--:R-:W-:-:S02]  /*d4d0*/  IADD3.X R2, PT, PT, R3, UR19, RZ, P1, !PT ;  /* 0x0000001303027c10 */ /* 0x008fc40008ffe4ff */
[----:B------:R-:W3:Y:S01]  /*d4e0*/  LDL.LU R3, [R1+0xc8] ;  /* 0x0000c80001037983 */ /* 0x000ee20000300800 */
[----:B------:R-:W-:-:S05]  /*d4f0*/  IADD3 R4, P2, PT, R14, UR18, RZ ;  /* 0x000000120e047c10 */ /* 0x000fca000ff5e0ff */
[----:B------:R1:W-:Y:S01]  /*d500*/  STL [R1+0x45c], R4 ;  /* 0x00045c0401007387 */ /* 0x0003e20000100800 */
[----:B--2---:R-:W-:-:S03]  /*d510*/  IADD3 R5, P1, PT, R15, UR18, RZ ;  /* 0x000000120f057c10 */ /* 0x004fc6000ff3e0ff */
[----:B------:R4:W-:Y:S01]  /*d520*/  STL [R1+0x430], R2 ;  /* 0x0004300201007387 */ /* 0x0009e20000100800 */
[----:B-1----:R-:W-:-:S03]  /*d530*/  IADD3.X R4, PT, PT, R16, UR19, RZ, P0, !PT ;  /* 0x0000001310047c10 */ /* 0x002fc600087fe4ff */
[----:B------:R-:W-:Y:S04]  /*d540*/  STL [R1+0x464], R5 ;  /* 0x0004640501007387 */ /* 0x000fe80000100800 */
[----:B------:R-:W2:Y:S04]  /*d550*/  LDL.LU R27, [R1+0xc0] ;  /* 0x0000c000011b7983 */ /* 0x000ea80000300800 */
[----:B------:R1:W-:Y:S04]  /*d560*/  STL [R1+0x438], R4 ;  /* 0x0004380401007387 */ /* 0x0003e80000100800 */
[----:B------:R-:W2:Y:S01]  /*d570*/  LDL.LU R26, [R1+0xcc] ;  /* 0x0000cc00011a7983 */ /* 0x000ea20000300800 */
[----:B----4-:R-:W-:-:S05]  /*d580*/  IADD3 R2, P0, PT, R17, UR18, RZ ;  /* 0x0000001211027c10 */ /* 0x010fca000ff1e0ff */
[----:B------:R4:W-:Y:S04]  /*d590*/  STL [R1+0x46c], R2 ;  /* 0x00046c0201007387 */ /* 0x0009e80000100800 */
[----:B------:R-:W2:Y:S04]  /*d5a0*/  LDL.LU R11, [R1+0xb4] ;  /* 0x0000b400010b7983 */ /* 0x000ea80000300800 */
[----:B------:R-:W2:Y:S04]  /*d5b0*/  LDL.LU R12, [R1+0xd8] ;  /* 0x0000d800010c7983 */ /* 0x000ea80000300800 */
[----:B------:R-:W2:Y:S04]  /*d5c0*/  LDL.LU R13, [R1+0xc4] ;  /* 0x0000c400010d7983 */ /* 0x000ea80000300800 */
[----:B------:R-:W2:Y:S04]  /*d5d0*/  LDL.LU R14, [R1+0xdc] ;  /* 0x0000dc00010e7983 */ /* 0x000ea80000300800 */
[----:B------:R-:W2:Y:S01]  /*d5e0*/  LDL.LU R15, [R1+0xd0] ;  /* 0x0000d000010f7983 */ /* 0x000ea20000300800 */
[----:B-1----:R-:W-:-:S05]  /*d5f0*/  IADD3.X R4, PT, PT, R18, UR19, RZ, P4, !PT ;  /* 0x0000001312047c10 */ /* 0x002fca000a7fe4ff */
[----:B------:R1:W-:Y:S01]  /*d600*/  STL [R1+0x440], R4 ;  /* 0x0004400401007387 */ /* 0x0003e20000100800 */
[----:B------:R-:W-:-:S05]  /*d610*/  IADD3 R5, P4, PT, R19, UR18, RZ ;  /* 0x0000001213057c10 */ /* 0x000fca000ff9e0ff */
[----:B------:R1:W-:Y:S01]  /*d620*/  STL [R1+0x474], R5 ;  /* 0x0004740501007387 */ /* 0x0003e20000100800 */
[----:B----4-:R-:W-:Y:S02]  /*d630*/  IADD3.X R2, PT, PT, R20, UR19, RZ, P5, !PT ;  /* 0x0000001314027c10 */ /* 0x010fe4000affe4ff */
[----:B-1----:R-:W-:-:S03]  /*d640*/  IADD3 R4, P5, PT, R21, UR18, RZ ;  /* 0x0000001215047c10 */ /* 0x002fc6000ffbe0ff */
[----:B------:R1:W-:Y:S01]  /*d650*/  STL [R1+0x448], R2 ;  /* 0x0004480201007387 */ /* 0x0003e20000100800 */
[----:B------:R-:W-:-:S03]  /*d660*/  IADD3.X R5, PT, PT, R22, UR19, RZ, P3, !PT ;  /* 0x0000001316057c10 */ /* 0x000fc60009ffe4ff */
        /* <DEDUP_REMOVED lines=13> */
[----:B------:R-:W-:-:S03]  /*d740*/  IADD3 R22, P3, PT, R28, UR18, RZ ;  /* 0x000000121c167c10 */ /* 0x000fc6000ff7e0ff */
[----:B------:R-:W4:Y:S04]  /*d750*/  LDL.LU R19, [R1+0xf4] ;  /* 0x0000f40001137983 */ /* 0x000f280000300800 */
[----:B------:R-:W4:Y:S04]  /*d760*/  LDL.LU R20, [R1+0x118] ;  /* 0x0001180001147983 */ /* 0x000f280000300800 */
[----:B------:R-:W4:Y:S04]  /*d770*/  LDL.LU R21, [R1+0x104] ;  /* 0x0001040001157983 */ /* 0x000f280000300800 */
[----:B------:R1:W-:Y:S04]  /*d780*/  STL [R1+0x484], R22 ;  /* 0x0004841601007387 */ /* 0x0003e80000100800 */
[----:B-1----:R-:W4:Y:S04]  /*d790*/  LDL.LU R22, [R1+0x11c] ;  /* 0x00011c0001167983 */ /* 0x002f280000300800 */
[----:B------:R-:W4:Y:S01]  /*d7a0*/  LDL.LU R28, [R1+0x110] ;  /* 0x00011000011c7983 */ /* 0x000f220000300800 */
[----:B---3--:R-:W-:-:S05]  /*d7b0*/  IADD3.X R3, PT, PT, R3, UR19, RZ, P2, !PT ;  /* 0x0000001303037c10 */ /* 0x008fca00097fe4ff */
[----:B------:R1:W-:Y:S04]  /*d7c0*/  STL [R1+0x458], R3 ;  /* 0x0004580301007387 */ /* 0x0003e80000100800 */
[----:B-1----:R-:W3:Y:S01]  /*d7d0*/  LDL.LU R3, [R1+0x128] ;  /* 0x0001280001037983 */ /* 0x002ee20000300800 */
[----:B--2---:R-:W-:Y:S02]  /*d7e0*/  IADD3 R27, P2, PT, R27, UR18, RZ ;  /* 0x000000121b1b7c10 */ /* 0x004fe4000ff5e0ff */
[----:B------:R-:W-:-:S03]  /*d7f0*/  IADD3.X R26, PT, PT, R26, UR19, RZ, P1, !PT ;  /* 0x000000131a1a7c10 */ /* 0x000fc60008ffe4ff */
[----:B------:R1:W-:Y:S04]  /*d800*/  STL [R1+0x48c], R27 ;  /* 0x00048c1b01007387 */ /* 0x0003e80000100800 */
[----:B------:R2:W-:Y:S01]  /*d810*/  STL [R1+0x460], R26 ;  /* 0x0004601a01007387 */ /* 0x0005e20000100800 */
[----:B-1----:R-:W-:Y:S02]  /*d820*/  IADD3 R27, P1, PT, R11, UR18, RZ ;  /* 0x000000120b1b7c10 */ /* 0x002fe4000ff3e0ff */
[----:B--2---:R-:W-:-:S03]  /*d830*/  IADD3.X R26, PT, PT, R12, UR19, RZ, P0, !PT ;  /* 0x000000130c1a7c10 */ /* 0x004fc600087fe4ff */
[----:B------:R-:W-:Y:S01]  /*d840*/  STL [R1+0x494], R27 ;  /* 0x0004941b01007387 */ /* 0x000fe20000100800 */
[----:B------:R-:W-:-:S03]  /*d850*/  IADD3 R11, P0, PT, R13, UR18, RZ ;  /* 0x000000120d0b7c10 */ /* 0x000fc6000ff1e0ff */
[----:B------:R-:W-:Y:S01]  /*d860*/  STL [R1+0x468], R26 ;  /* 0x0004681a01007387 */ /* 0x000fe20000100800 */
[----:B------:R-:W-:-:S03]  /*d870*/  IADD3.X R12, PT, PT, R14, UR19, RZ, P4, !PT ;  /* 0x000000130e0c7c10 */ /* 0x000fc6000a7fe4ff */
[----:B------:R1:W-:Y:S01]  /*d880*/  STL [R1+0x49c], R11 ;  /* 0x00049c0b01007387 */ /* 0x0003e20000100800 */
[----:B------:R-:W-:-:S03]  /*d890*/  IADD3 R13, P4, PT, R15, UR18, RZ ;  /* 0x000000120f0d7c10 */ /* 0x000fc6000ff9e0ff */
[----:B-1----:R-:W2:Y:S04]  /*d8a0*/  LDL.LU R11, [R1+0x120] ;  /* 0x00012000010b7983 */ /* 0x002ea80000300800 */
[----:B------:R1:W-:Y:S04]  /*d8b0*/  STL [R1+0x470], R12 ;  /* 0x0004700c01007387 */ /* 0x0003e80000100800 */
[----:B-1----:R-:W2:Y:S04]  /*d8c0*/  LDL.LU R12, [R1+0x12c] ;  /* 0x00012c00010c7983 */ /* 0x002ea80000300800 */
[----:B------:R1:W-:Y:S04]  /*d8d0*/  STL [R1+0x4a4], R13 ;  /* 0x0004a40d01007387 */ /* 0x0003e80000100800 */
[----:B-1----:R-:W2:Y:S04]  /*d8e0*/  LDL.LU R13, [R1+0x114] ;  /* 0x00011400010d7983 */ /* 0x002ea80000300800 */
[----:B------:R-:W2:Y:S04]  /*d8f0*/  LDL.LU R14, [R1+0x138] ;  /* 0x00013800010e7983 */ /* 0x000ea80000300800 */
[----:B------:R-:W2:Y:S01]  /*d900*/  LDL.LU R15, [R1+0x124] ;  /* 0x00012400010f7983 */ /* 0x000ea20000300800 */
[----:B----4-:R-:W-:-:S05]  /*d910*/  IADD3.X R26, PT, PT, R2, UR19, RZ, P5, !PT ;  /* 0x00000013021a7c10 */ /* 0x010fca000affe4ff */
[----:B------:R-:W-:Y:S01]  /*d920*/  STL [R1+0x478], R26 ;  /* 0x0004781a01007387 */ /* 0x000fe20000100800 */
[----:B------:R-:W-:-:S05]  /*d930*/  IADD3 R4, P5, PT, R4, UR18, RZ ;  /* 0x0000001204047c10 */ /* 0x000fca000ffbe0ff */
[----:B------:R1:W-:Y:S01]  /*d940*/  STL [R1+0x4ac], R4 ;  /* 0x0004ac0401007387 */ /* 0x0003e20000100800 */
[----:B------:R-:W-:Y:S02]  /*d950*/  IADD3.X R2, PT, PT, R5, UR19, RZ, P3, !PT ;  /* 0x0000001305027c10 */ /* 0x000fe40009ffe4ff */
[----:B------:R-:W-:-:S03]  /*d960*/  IADD3 R5, P3, PT, R6, UR18, RZ ;  /* 0x0000001206057c10 */ /* 0x000fc6000ff7e0ff */
[----:B------:R4:W-:Y:S01]  /*d970*/  STL [R1+0x480], R2 ;  /* 0x0004800201007387 */ /* 0x0009e20000100800 */
[----:B-1----:R-:W-:-:S03]  /*d980*/  IADD3.X R4, PT, PT, R7, UR19, RZ, P2, !PT ;  /* 0x0000001307047c10 */ /* 0x002fc600097fe4ff */
[----:B------:R1:W-:Y:S04]  /*d990*/  STL [R1+0x4b4], R5 ;  /* 0x0004b40501007387 */ /* 0x0003e80000100800 */
[----:B------:R4:W-:Y:S02]  /*d9a0*/  STL [R1+0x488], R4 ;  /* 0x0004880401007387 */ /* 0x0009e40000100800 */
[----:B----4-:R-:W-:Y:S02]  /*d9b0*/  IADD3 R2, P2, PT, R8, UR18, RZ ;  /* 0x0000001208027c10 */ /* 0x010fe4000ff5e0ff */
[----:B-1----:R-:W-:-:S03]  /*d9c0*/  IADD3.X R5, PT, PT, R9, UR19, RZ, P1, !PT ;  /* 0x0000001309057c10 */ /* 0x002fc60008ffe4ff */
[----:B------:R1:W-:Y:S01]  /*d9d0*/  STL [R1+0x4bc], R2 ;  /* 0x0004bc0201007387 */ /* 0x0003e20000100800 */
[----:B------:R-:W-:-:S03]  /*d9e0*/  IADD3 R4, P1, PT, R10, UR18, RZ ;  /* 0x000000120a047c10 */ /* 0x000fc6000ff3e0ff */
[----:B------:R4:W-:Y:S04]  /*d9f0*/  STL [R1+0x490], R5 ;  /* 0x0004900501007387 */ /* 0x0009e80000100800 */
[----:B------:R4:W-:Y:S01]  /*da00*/  STL [R1+0x4c4], R4 ;  /* 0x0004c40401007387 */ /* 0x0009e20000100800 */
[----:B-1----:R-:W-:Y:S02]  /*da10*/  IADD3.X R2, PT, PT, R16, UR19, RZ, P0, !PT ;  /* 0x0000001310027c10 */ /* 0x002fe400087fe4ff */
[----:B----4-:R-:W-:-:S03]  /*da20*/  IADD3 R5, P0, PT, R17, UR18, RZ ;  /* 0x0000001211057c10 */ /* 0x010fc6000ff1e0ff */
[----:B------:R1:W-:Y:S01]  /*da30*/  STL [R1+0x498], R2 ;  /* 0x0004980201007387 */ /* 0x0003e20000100800 */
[----:B------:R-:W-:-:S03]  /*da40*/  IADD3.X R4, PT, PT, R18, UR19, RZ, P4, !PT ;  /* 0x0000001312047c10 */ /* 0x000fc6000a7fe4ff */
[----:B------:R-:W-:Y:S04]  /*da50*/  STL [R1+0x4cc], R5 ;  /* 0x0004cc0501007387 */ /* 0x000fe80000100800 */
[----:B------:R-:W4:Y:S01]  /*da60*/  LDL.LU R16, [R1+0x13c] ;  /* 0x00013c0001107983 */ /* 0x000f220000300800 */
[----:B-1----:R-:W-:-:S03]  /*da70*/  IADD3 R2, P4, PT, R19, UR18, RZ ;  /* 0x0000001213027c10 */ /* 0x002fc6000ff9e0ff */
[----:B------:R1:W-:Y:S04]  /*da80*/  STL [R1+0x4a0], R4 ;  /* 0x0004a00401007387 */ /* 0x0003e80000100800 */
[----:B------:R1:W-:Y:S04]  /*da90*/  STL [R1+0x4d4], R2 ;  /* 0x0004d40201007387 */ /* 0x0003e80000100800 */
[----:B------:R-:W4:Y:S01]  /*daa0*/  LDL.LU R17, [R1+0x130] ;  /* 0x0001300001117983 */ /* 0x000f220000300800 */
[----:B-1----:R-:W-:Y:S02]  /*dab0*/  IADD3.X R4, PT, PT, R20, UR19, RZ, P5, !PT ;  /* 0x0000001314047c10 */ /* 0x002fe4000affe4ff */
[----:B------:R-:W-:-:S02]  /*dac0*/  IADD3.X R5, PT, PT, R22, UR19, RZ, P3, !PT ;  /* 0x0000001316057c10 */ /* 0x000fc40009ffe4ff */
[----:B------:R-:W-:Y:S01]  /*dad0*/  IADD3 R2, P5, PT, R21, UR18, RZ ;  /* 0x0000001215027c10 */ /* 0x000fe2000ffbe0ff */
[----:B------:R1:W-:Y:S04]  /*dae0*/  STL [R1+0x4a8], R4 ;  /* 0x0004a80401007387 */ /* 0x0003e80000100800 */
[----:B------:R3:W-:Y:S01]  /*daf0*/  STL [R1+0x4dc], R2 ;  /* 0x0004dc0201007387 */ /* 0x0007e20000100800 */
[----:B-1----:R-:W-:-:S03]  /*db00*/  IADD3 R4, P3, PT, R28, UR18, RZ ;  /* 0x000000121c047c10 */ /* 0x002fc6000ff7e0ff */
[----:B------:R-:W-:Y:S04]  /*db10*/  STL [R1+0x4b0], R5 ;  /* 0x0004b00501007387 */ /* 0x000fe80000100800 */
[----:B------:R-:W4:Y:S04]  /*db20*/  LDL.LU R28, [R1+0x148] ;  /* 0x00014800011c7983 */ /* 0x000f280000300800 */
[----:B------:R2:W-:Y:S01]  /*db30*/  STL [R1+0x4e4], R4 ;  /* 0x0004e40401007387 */ /* 0x0005e20000100800 */
[----:B---3--:R-:W-:-:S03]  /*db40*/  IADD3.X R2, PT, PT, R3, UR19, RZ, P2, !PT ;  /* 0x0000001303027c10 */ /* 0x008fc600097fe4ff */
[----:B------:R-:W3:Y:S04]  /*db50*/  LDL.LU R3, [R1+0x140] ;  /* 0x0001400001037983 */ /* 0x000ee80000300800 */
[----:B------:R1:W-:Y:S04]  /*db60*/  STL [R1+0x4b8], R2 ;  /* 0x0004b80201007387 */ /* 0x0003e80000100800 */
[----:B------:R-:W3:Y:S04]  /*db70*/  LDL.LU R18, [R1+0x14c] ;  /* 0x00014c0001127983 */ /* 0x000ee80000300800 */
[----:B------:R-:W3:Y:S04]  /*db80*/  LDL.LU R19, [R1+0x134] ;  /* 0x0001340001137983 */ /* 0x000ee80000300800 */
[----:B------:R-:W3:Y:S04]  /*db90*/  LDL.LU R20, [R1+0x158] ;  /* 0x0001580001147983 */ /* 0x000ee80000300800 */
[----:B------:R-:W3:Y:S04]  /*dba0*/  LDL.LU R21, [R1+0x144] ;  /* 0x0001440001157983 */ /* 0x000ee80000300800 */
[----:B------:R-:W3:Y:S01]  /*dbb0*/  LDL.LU R22, [R1+0x15c] ;  /* 0x00015c0001167983 */ /* 0x000ee20000300800 */
[----:B--2---:R-:W-:-:S05]  /*dbc0*/  IADD3 R4, P2, PT, R11, UR18, RZ ;  /* 0x000000120b047c10 */ /* 0x004fca000ff5e0ff */
[----:B------:R2:W-:Y:S01]  /*dbd0*/  STL [R1+0x4ec], R4 ;  /* 0x0004ec0401007387 */ /* 0x0005e20000100800 */
[----:B-1----:R-:W-:-:S05]  /*dbe0*/  IADD3.X R2, PT, PT, R12, UR19, RZ, P1, !PT ;  /* 0x000000130c027c10 */ /* 0x002fca0008ffe4ff */
[----:B------:R1:W-:Y:S01]  /*dbf0*/  STL [R1+0x4c0], R2 ;  /* 0x0004c00201007387 */ /* 0x0003e20000100800 */
[----:B------:R-:W-:Y:S02]  /*dc00*/  IADD3 R5, P1, PT, R13, UR18, RZ ;  /* 0x000000120d057c10 */ /* 0x000fe4000ff3e0ff */
[----:B--2---:R-:W-:-:S03]  /*dc10*/  IADD3.X R4, PT, PT, R14, UR19, RZ, P0, !PT ;  /* 0x000000130e047c10 */ /* 0x004fc600087fe4ff */
[----:B------:R-:W-:Y:S01]  /*dc20*/  STL [R1+0x4f4], R5 ;  /* 0x0004f40501007387 */ /* 0x000fe20000100800 */
[----:B-1----:R-:W-:-:S03]  /*dc30*/  IADD3 R2, P0, PT, R15, UR18, RZ ;  /* 0x000000120f027c10 */ /* 0x002fc6000ff1e0ff */
[----:B------:R-:W2:Y:S04]  /*dc40*/  LDL.LU R27, [R1+0x150] ;  /* 0x00015000011b7983 */ /* 0x000ea80000300800 */
[----:B------:R-:W-:Y:S04]  /*dc50*/  STL [R1+0x4c8], R4 ;  /* 0x0004c80401007387 */ /* 0x000fe80000100800 */
[----:B------:R-:W2:Y:S04]  /*dc60*/  LDL.LU R26, [R1+0x168] ;  /* 0x00016800011a7983 */ /* 0x000ea80000300800 */
[----:B------:R1:W-:Y:S04]  /*dc70*/  STL [R1+0x4fc], R2 ;  /* 0x0004fc0201007387 */ /* 0x0003e80000100800 */
[----:B-1----:R-:W2:Y:S04]  /*dc80*/  LDL.LU R2, [R1+0x160] ;  /* 0x0001600001027983 */ /* 0x002ea80000300800 */
[----:B------:R-:W2:Y:S04]  /*dc90*/  LDL.LU R4, [R1+0x16c] ;  /* 0x00016c0001047983 */ /* 0x000ea80000300800 */
        /* <DEDUP_REMOVED lines=9> */
[----:B------:R-:W2:Y:S01]  /*dd30*/  LDL.LU R14, [R1+0x180] ;  /* 0x00018000010e7983 */ /* 0x000ea20000300800 */
[----:B----4-:R-:W-:-:S05]  /*dd40*/  IADD3.X R15, PT, PT, R16, UR19, RZ, P4, !PT ;  /* 0x00000013100f7c10 */ /* 0x010fca000a7fe4ff */
[----:B------:R1:W-:Y:S01]  /*dd50*/  STL [R1+0x4d0], R15 ;  /* 0x0004d00f01007387 */ /* 0x0003e20000100800 */
[----:B------:R-:W-:-:S03]  /*dd60*/  IADD3 R17, P4, PT, R17, UR18, RZ ;  /* 0x0000001211117c10 */ /* 0x000fc6000ff9e0ff */
[----:B-1----:R-:W4:Y:S04]  /*dd70*/  LDL.LU R15, [R1+0x1a4] ;  /* 0x0001a400010f7983 */ /* 0x002f280000300800 */
[----:B------:R-:W4:Y:S04]  /*dd80*/  LDL.LU R16, [R1+0x194] ;  /* 0x0001940001107983 */ /* 0x000f280000300800 */
[----:B------:R1:W-:Y:S04]  /*dd90*/  STL [R1+0x504], R17 ;  /* 0x0005041101007387 */ /* 0x0003e80000100800 */
[----:B-1----:R-:W4:Y:S01]  /*dda0*/  LDL.LU R17, [R1+0x198] ;  /* 0x0001980001117983 */ /* 0x002f220000300800 */
[----:B------:R-:W-:-:S05]  /*ddb0*/  IADD3.X R28, PT, PT, R28, UR19, RZ, P5, !PT ;  /* 0x000000131c1c7c10 */ /* 0x000fca000affe4ff */
[----:B------:R1:W-:Y:S04]  /*ddc0*/  STL [R1+0x4d8], R28 ;  /* 0x0004d81c01007387 */ /* 0x0003e80000100800 */
[----:B-1----:R-:W4:Y:S01]  /*ddd0*/  LDL.LU R28, [R1+0x610] ;  /* 0x00061000011c7983 */ /* 0x002f220000300800 */
[----:B---3--:R-:W-:-:S05]  /*dde0*/  IADD3 R3, P5, PT, R3, UR18, RZ ;  /* 0x0000001203037c10 */ /* 0x008fca000ffbe0ff */
[----:B------:R1:W-:Y:S04]  /*ddf0*/  STL [R1+0x50c], R3 ;  /* 0x00050c0301007387 */ /* 0x0003e80000100800 */
[----:B-1----:R-:W3:Y:S01]  /*de00*/  LDL.LU R3, [R1+0x60c] ;  /* 0x00060c0001037983 */ /* 0x002ee20000300800 */
[----:B------:R-:W-:Y:S02]  /*de10*/  IADD3.X R18, PT, PT, R18, UR19, RZ, P3, !PT ;  /* 0x0000001312127c10 */ /* 0x000fe40009ffe4ff */
[----:B------:R-:W-:-:S03]  /*de20*/  IADD3 R19, P3, PT, R19, UR18, RZ ;  /* 0x0000001213137c10 */ /* 0x000fc6000ff7e0ff */
[----:B------:R1:W-:Y:S04]  /*de30*/  STL [R1+0x4e0], R18 ;  /* 0x0004e01201007387 */ /* 0x0003e80000100800 */
[----:B------:R1:W-:Y:S02]  /*de40*/  STL [R1+0x514], R19 ;  /* 0x0005141301007387 */ /* 0x0003e40000100800 */
[----:B-1----:R-:W-:Y:S02]  /*de50*/  IADD3.X R18, PT, PT, R20, UR19, RZ, P2, !PT ;  /* 0x0000001314127c10 */ /* 0x002fe400097fe4ff */
[----:B------:R-:W-:Y:S02]  /*de60*/  IADD3.X R20, PT, PT, R22, UR19, RZ, P1, !PT ;  /* 0x0000001316147c10 */ /* 0x000fe40008ffe4ff */
[----:B------:R-:W-:Y:S01]  /*de70*/  IADD3 R19, P2, PT, R21, UR18, RZ ;  /* 0x0000001215137c10 */ /* 0x000fe2000ff5e0ff */
[----:B------:R1:W-:Y:S04]  /*de80*/  STL [R1+0x4e8], R18 ;  /* 0x0004e81201007387 */ /* 0x0003e80000100800 */
[----:B-1----:R-:W4:Y:S04]  /*de90*/  LDL R18, [R1+0x580] ;  /* 0x0005800001127983 */ /* 0x002f280000100800 */
[----:B------:R1:W-:Y:S04]  /*dea0*/  STL [R1+0x51c], R19 ;  /* 0x00051c1301007387 */ /* 0x0003e80000100800 */
[----:B-1----:R-:W4:Y:S04]  /*deb0*/  LDL R19, [R1+0x5b0] ;  /* 0x0005b00001137983 */ /* 0x002f280000100800 */
[----:B------:R1:W-:Y:S04]  /*dec0*/  STL [R1+0x4f0], R20 ;  /* 0x0004f01401007387 */ /* 0x0003e80000100800 */
[----:B------:R-:W4:Y:S04]  /*ded0*/  LDL R21, [R1+0x5ac] ;  /* 0x0005ac0001157983 */ /* 0x000f280000100800 */
[----:B------:R-:W4:Y:S04]  /*dee0*/  LDL R22, [R1+0x5d8] ;  /* 0x0005d80001167983 */ /* 0x000f280000100800 */
[----:B-1----:R-:W4:Y:S01]  /*def0*/  LDL R20, [R1+0x5a8] ;  /* 0x0005a80001147983 */ /* 0x002f220000100800 */
[----:B--2---:R-:W-:-:S02]  /*df00*/  IADD3 R27, P1, PT, R27, UR18, RZ ;  /* 0x000000121b1b7c10 */ /* 0x004fc4000ff3e0ff */
[----:B------:R-:W-:-:S03]  /*df10*/  IADD3.X R26, PT, PT, R26, UR19, RZ, P0, !PT ;  /* 0x000000131a1a7c10 */ /* 0x000fc600087fe4ff */
[----:B------:R-:W-:Y:S04]  /*df20*/  STL [R1+0x524], R27 ;  /* 0x0005241b01007387 */ /* 0x000fe80000100800 */
[----:B------:R-:W-:Y:S01]  /*df30*/  STL [R1+0x4f8], R26 ;  /* 0x0004f81a01007387 */ /* 0x000fe20000100800 */
[----:B------:R-:W-:Y:S02]  /*df40*/  IADD3 R2, P0, PT, R2, UR18, RZ ;  /* 0x0000001202027c10 */ /* 0x000fe4000ff1e0ff */
[----:B------:R-:W-:-:S03]  /*df50*/  IADD3.X R4, PT, PT, R4, UR19, RZ, P4, !PT ;  /* 0x0000001304047c10 */ /* 0x000fc6000a7fe4ff */
[----:B------:R1:W-:Y:S01]  /*df60*/  STL [R1+0x52c], R2 ;  /* 0x00052c0201007387 */ /* 0x0003e20000100800 */
[----:B------:R-:W-:-:S03]  /*df70*/  IADD3 R5, P4, PT, R5, UR18, RZ ;  /* 0x0000001205057c10 */ /* 0x000fc6000ff9e0ff */
[----:B------:R2:W-:Y:S04]  /*df80*/  STL [R1+0x500], R4 ;  /* 0x0005000401007387 */ /* 0x0005e80000100800 */
[----:B------:R2:W-:Y:S01]  /*df90*/  STL [R1+0x534], R5 ;  /* 0x0005340501007387 */ /* 0x0005e20000100800 */
[----:B-1----:R-:W-:Y:S02]  /*dfa0*/  IADD3.X R2, PT, PT, R6, UR19, RZ, P5, !PT ;  /* 0x0000001306027c10 */ /* 0x002fe4000affe4ff */
[----:B--2---:R-:W-:-:S03]  /*dfb0*/  IADD3 R4, P5, PT, R7, UR18, RZ ;  /* 0x0000001207047c10 */ /* 0x004fc6000ffbe0ff */
[----:B------:R1:W-:Y:S01]  /*dfc0*/  STL [R1+0x508], R2 ;  /* 0x0005080201007387 */ /* 0x0003e20000100800 */
[----:B------:R-:W-:-:S03]  /*dfd0*/  IADD3.X R5, PT, PT, R8, UR19, RZ, P3, !PT ;  /* 0x0000001308057c10 */ /* 0x000fc60009ffe4ff */
[----:B------:R2:W-:Y:S04]  /*dfe0*/  STL [R1+0x53c], R4 ;  /* 0x00053c0401007387 */ /* 0x0005e80000100800 */
[----:B------:R2:W-:Y:S01]  /*dff0*/  STL [R1+0x510], R5 ;  /* 0x0005100501007387 */ /* 0x0005e20000100800 */
[----:B-1----:R-:W-:Y:S02]  /*e000*/  IADD3 R2, P3, PT, R9, UR18, RZ ;  /* 0x0000001209027c10 */ /* 0x002fe4000ff7e0ff */
[----:B--2---:R-:W-:-:S03]  /*e010*/  IADD3.X R4, PT, PT, R10, UR19, RZ, P2, !PT ;  /* 0x000000130a047c10 */ /* 0x004fc600097fe4ff */
[----:B------:R1:W-:Y:S01]  /*e020*/  STL [R1+0x544], R2 ;  /* 0x0005440201007387 */ /* 0x0003e20000100800 */
[----:B------:R-:W-:-:S03]  /*e030*/  IADD3 R5, P2, PT, R11, UR18, RZ ;  /* 0x000000120b057c10 */ /* 0x000fc6000ff5e0ff */
[----:B------:R2:W-:Y:S04]  /*e040*/  STL [R1+0x518], R4 ;  /* 0x0005180401007387 */ /* 0x0005e80000100800 */
[----:B------:R2:W-:Y:S01]  /*e050*/  STL [R1+0x54c], R5 ;  /* 0x00054c0501007387 */ /* 0x0005e20000100800 */
[----:B-1----:R-:W-:Y:S02]  /*e060*/  IADD3.X R2, PT, PT, R12, UR19, RZ, P1, !PT ;  /* 0x000000130c027c10 */ /* 0x002fe40008ffe4ff */
[----:B--2---:R-:W-:-:S03]  /*e070*/  IADD3 R4, P1, PT, R25, UR18, RZ ;  /* 0x0000001219047c10 */ /* 0x004fc6000ff3e0ff */
[----:B------:R-:W-:Y:S01]  /*e080*/  STL [R1+0x520], R2 ;  /* 0x0005200201007387 */ /* 0x000fe20000100800 */
[----:B------:R-:W-:-:S03]  /*e090*/  IADD3.X R5, PT, PT, R13, UR19, RZ, P0, !PT ;  /* 0x000000130d057c10 */ /* 0x000fc600087fe4ff */
[----:B------:R3:W-:Y:S04]  /*e0a0*/  STL [R1+0x554], R4 ;  /* 0x0005540401007387 */ /* 0x0007e80000100800 */
[----:B------:R4:W-:Y:S01]  /*e0b0*/  STL [R1+0x528], R5 ;  /* 0x0005280501007387 */ /* 0x0009e20000100800 */
[----:B---3--:R-:W-:-:S03]  /*e0c0*/  IADD3.X R4, PT, PT, R3, UR19, RZ, P4, !PT ;  /* 0x0000001303047c10 */ /* 0x008fc6000a7fe4ff */
[----:B------:R-:W2:Y:S01]  /*e0d0*/  LDL.LU R3, [R1+0x608] ;  /* 0x0006080001037983 */ /* 0x000ea20000300800 */
[----:B------:R-:W-:-:S05]  /*e0e0*/  IADD3 R2, P0, PT, R14, UR18, RZ ;  /* 0x000000120e027c10 */ /* 0x000fca000ff1e0ff */
[----:B------:R1:W-:Y:S01]  /*e0f0*/  STL [R1+0x55c], R2 ;  /* 0x00055c0201007387 */ /* 0x0003e20000100800 */
[----:B----4-:R-:W-:-:S03]  /*e100*/  IADD3.X R5, PT, PT, R16, UR19, RZ, P5, !PT ;  /* 0x0000001310057c10 */ /* 0x010fc6000affe4ff */
[----:B------:R3:W-:Y:S01]  /*e110*/  STL [R1+0x530], R4 ;  /* 0x0005300401007387 */ /* 0x0007e20000100800 */
[----:B-1----:R-:W-:Y:S02]  /*e120*/  IADD3 R2, P4, PT, R15, UR16, RZ ;  /* 0x000000100f027c10 */ /* 0x002fe4000ff9e0ff */
[----:B---3--:R-:W-:-:S03]  /*e130*/  IADD3.X R4, PT, PT, R17, UR19, RZ, P3, !PT ;  /* 0x0000001311047c10 */ /* 0x008fc60009ffe4ff */
[----:B------:R1:W-:Y:S04]  /*e140*/  STL [R1+0x354], R2 ;  /* 0x0003540201007387 */ /* 0x0003e80000100800 */
[----:B------:R3:W-:Y:S01]  /*e150*/  STL [R1+0x538], R5 ;  /* 0x0005380501007387 */ /* 0x0007e20000100800 */
[----:B-1----:R-:W-:-:S03]  /*e160*/  IADD3.X R2, PT, PT, R28, UR19, RZ, P2, !PT ;  /* 0x000000131c027c10 */ /* 0x002fc600097fe4ff */
[----:B------:R1:W5:Y:S01]  /*e170*/  LDL.LU R28, [R1+0x604] ;  /* 0x00060400011c7983 */ /* 0x0003620000300800 */
[----:B---3--:R-:W-:-:S03]  /*e180*/  IADD3.X R5, PT, PT, R23, UR19, RZ, P1, !PT ;  /* 0x0000001317057c10 */ /* 0x008fc60008ffe4ff */
[----:B------:R3:W-:Y:S04]  /*e190*/  STL [R1+0x540], R4 ;  /* 0x0005400401007387 */ /* 0x0007e80000100800 */
[----:B------:R-:W-:Y:S01]  /*e1a0*/  STL [R1+0x548], R2 ;  /* 0x0005480201007387 */ /* 0x000fe20000100800 */
[----:B---3--:R-:W-:-:S03]  /*e1b0*/  IADD3.X R4, PT, PT, R24, UR19, RZ, P0, !PT ;  /* 0x0000001318047c10 */ /* 0x008fc600087fe4ff */
[----:B------:R3:W-:Y:S01]  /*e1c0*/  STL [R1+0x550], R5 ;  /* 0x0005500501007387 */ /* 0x0007e20000100800 */
[----:B------:R-:W-:Y:S02]  /*e1d0*/  SHF.R.S32.HI R6, RZ, 0x1f, R21 ;  /* 0x0000001fff067819 */ /* 0x000fe40000011415 */
[----:B------:R-:W-:Y:S02]  /*e1e0*/  SHF.R.S32.HI R7, RZ, 0x1f, R22 ;  /* 0x0000001fff077819 */ /* 0x000fe40000011416 */
[----:B---3--:R-:W-:-:S04]  /*e1f0*/  SHF.R.S32.HI R5, RZ, 0x1f, R20 ;  /* 0x0000001fff057819 */ /* 0x008fc80000011414 */
[----:B------:R-:W-:Y:S01]  /*e200*/  SHF.L.U64.HI R5, R20, 0x2, R5 ;  /* 0x0000000214057819 */ /* 0x000fe20000010205 */
[----:B------:R-:W-:-:S04]  /*e210*/  USHF.R.S32.HI UR8, URZ, 0x1f, UR6 ;  /* 0x0000001fff087899 */ /* 0x000fc80008011406 */
[----:B------:R-:W-:Y:S01]  /*e220*/  ULEA.HI UR8, UR8, UR6, URZ, 0x6 ;  /* 0x0000000608087291 */ /* 0x000fe2000f8f30ff */
[----:B------:R-:W-:Y:S02]  /*e230*/  CS2R R10, SRZ ;  /* 0x00000000000a7805 */ /* 0x000fe4000001ff00 */
[----:B------:R-:W-:Y:S01]  /*e240*/  CS2R R16, SRZ ;  /* 0x0000000000107805 */ /* 0x000fe2000001ff00 */
[----:B------:R-:W-:Y:S02]  /*e250*/  USHF.R.S32.HI UR8, URZ, 0x6, UR8 ;  /* 0x00000006ff087899 */ /* 0x000fe40008011408 */
[----:B------:R-:W-:Y:S02]  /*e260*/  USHF.L.U32 UR18, UR7, 0x2, URZ ;  /* 0x0000000207127899 */ /* 0x000fe400080006ff */
[----:B------:R-:W-:Y:S01]  /*e270*/  USHF.L.U64.HI UR7, UR7, 0x2, UR12 ;  /* 0x0000000207077899 */ /* 0x000fe2000801020c */
[----:B------:R-:W-:Y:S01]  /*e280*/  UMOV UR4, URZ ;  /* 0x000000ff00047c82 */ /* 0x000fe20008000000 */
[----:B------:R-:W-:Y:S01]  /*e290*/  UMOV UR10, 0x1 ;  /* 0x00000001000a7882 */ /* 0x000fe20000000000 */
[----:B------:R-:W-:-:S02]  /*e2a0*/  USHF.L.U64.HI UR11, UR13, 0x2, UR11 ;  /* 0x000000020d0b7899 */ /* 0x000fc4000801020b */
[----:B------:R-:W-:Y:S01]  /*e2b0*/  UIADD3 UR12, UPT, UPT, UR8, -0x2, URZ ;  /* 0xfffffffe080c7890 */ /* 0x000fe2000fffe0ff */
[----:B------:R-:W-:Y:S01]  /*e2c0*/  UMOV UR6, 0xffffffff ;  /* 0xffffffff00067882 */ /* 0x000fe20000000000 */
[----:B--2---:R-:W-:Y:S02]  /*e2d0*/  IADD3.X R2, PT, PT, R3, UR17, RZ, P4, !PT ;  /* 0x0000001103027c10 */ /* 0x004fe4000a7fe4ff */
[----:B------:R1:W5:Y:S04]  /*e2e0*/  LDL.LU R3, [R1+0x600] ;  /* 0x0006000001037983 */ /* 0x0003680000300800 */
[----:B------:R-:W-:Y:S04]  /*e2f0*/  STL [R1+0x558], R4 ;  /* 0x0005580401007387 */ /* 0x000fe80000100800 */
[----:B------:R2:W-:Y:S04]  /*e300*/  STL [R1+0x350], R2 ;  /* 0x0003500201007387 */ /* 0x0005e80000100800 */
[----:B------:R-:W-:Y:S04]  /*e310*/  STL [R1+0x2f0], RZ ;  /* 0x0002f0ff01007387 */ /* 0x000fe80000100800 */
        /* <DEDUP_REMOVED lines=95> */
[----:B------:R-:W-:Y:S01]  /*e910*/  STL [R1+0xa0], RZ ;  /* 0x0000a0ff01007387 */ /* 0x000fe20000100800 */
[----:B--2---:R-:W-:-:S03]  /*e920*/  SHF.R.S32.HI R2, RZ, 0x1f, R18 ;  /* 0x0000001fff027819 */ /* 0x004fc60000011412 */
[----:B------:R-:W-:Y:S01]  /*e930*/  STL [R1+0xa4], RZ ;  /* 0x0000a4ff01007387 */ /* 0x000fe20000100800 */
[----:B------:R-:W-:-:S03]  /*e940*/  SHF.R.S32.HI R4, RZ, 0x1f, R19 ;  /* 0x0000001fff047819 */ /* 0x000fc60000011413 */
[----:B------:R-:W-:Y:S04]  /*e950*/  STL [R1+0xa8], RZ ;  /* 0x0000a8ff01007387 */ /* 0x000fe80000100800 */
[----:B------:R-:W-:Y:S04]  /*e960*/  STL [R1+0xac], RZ ;  /* 0x0000acff01007387 */ /* 0x000fe80000100800 */
[----:B------:R-:W-:Y:S01]  /*e970*/  STL [R1+0x90], RZ ;  /* 0x000090ff01007387 */ /* 0x000fe20000100800 */
[----:B------:R-:W-:-:S03]  /*e980*/  SHF.L.U64.HI R8, R18, 0x2, R2 ;  /* 0x0000000212087819 */ /* 0x000fc60000010202 */
[----:B------:R-:W-:Y:S01]  /*e990*/  STL [R1+0x94], RZ ;  /* 0x000094ff01007387 */ /* 0x000fe20000100800 */
[----:B------:R-:W-:-:S03]  /*e9a0*/  SHF.L.U64.HI R2, R19, 0x2, R4 ;  /* 0x0000000213027819 */ /* 0x000fc60000010204 */
[----:B------:R-:W-:Y:S04]  /*e9b0*/  STL [R1+0x98], RZ ;  /* 0x000098ff01007387 */ /* 0x000fe80000100800 */
[----:B------:R-:W-:Y:S04]  /*e9c0*/  STL [R1+0x9c], RZ ;  /* 0x00009cff01007387 */ /* 0x000fe80000100800 */
[----:B------:R-:W-:Y:S04]  /*e9d0*/  STL [R1+0x80], RZ ;  /* 0x000080ff01007387 */ /* 0x000fe80000100800 */
[----:B------:R-:W-:Y:S04]  /*e9e0*/  STL [R1+0x84], RZ ;  /* 0x000084ff01007387 */ /* 0x000fe80000100800 */
[----:B------:R-:W-:Y:S01]  /*e9f0*/  STL [R1+0x88], RZ ;  /* 0x000088ff01007387 */ /* 0x000fe20000100800 */
[----:B------:R-:W-:-:S03]  /*ea00*/  SHF.L.U64.HI R4, R21, 0x2, R6 ;  /* 0x0000000215047819 */ /* 0x000fc60000010206 */
[----:B------:R-:W-:Y:S04]  /*ea10*/  STL [R1+0x8c], RZ ;  /* 0x00008cff01007387 */ /* 0x000fe80000100800 */
[----:B------:R-:W-:Y:S04]  /*ea20*/  STL [R1+0x70], RZ ;  /* 0x000070ff01007387 */ /* 0x000fe80000100800 */
[----:B------:R-:W-:Y:S04]  /*ea30*/  STL [R1+0x564], R8 ;  /* 0x0005640801007387 */ /* 0x000fe80000100800 */
[----:B------:R2:W-:Y:S04]  /*ea40*/  STL [R1+0x568], R2 ;  /* 0x0005680201007387 */ /* 0x0005e80000100800 */
[----:B------:R-:W-:Y:S01]  /*ea50*/  STL [R1+0x56c], R5 ;  /* 0x00056c0501007387 */ /* 0x000fe20000100800 */
[----:B--2---:R-:W-:-:S03]  /*ea60*/  SHF.L.U64.HI R2, R22, 0x2, R7 ;  /* 0x0000000216027819 */ /* 0x004fc60000010207 */
[----:B------:R-:W-:Y:S04]  /*ea70*/  STL [R1+0x570], R4 ;  /* 0x0005700401007387 */ /* 0x000fe80000100800 */
[----:B------:R2:W-:Y:S04]  /*ea80*/  STL [R1+0x574], R2 ;  /* 0x0005740201007387 */ /* 0x0005e80000100800 */
[----:B------:R1:W-:Y:S04]  /*ea90*/  STL [R1+0x74], RZ ;  /* 0x000074ff01007387 */ /* 0x0003e80000100800 */
[----:B------:R1:W-:Y:S04]  /*eaa0*/  STL [R1+0x78], RZ ;  /* 0x000078ff01007387 */ /* 0x0003e80000100800 */
[----:B------:R1:W-:Y:S01]  /*eab0*/  STL [R1+0x7c], RZ ;  /* 0x00007cff01007387 */ /* 0x0003e20000100800 */
[----:B--2---:R-:W-:-:S03]  /*eac0*/  LOP3.LUT R2, R29, 0x40, RZ, 0x3c, !PT ;  /* 0x000000401d027812 */ /* 0x004fc600078e3cff */
        /* <DEDUP_REMOVED lines=8> */
[----:B------:R1:W-:Y:S01]  /*eb50*/  STL [R1+0x5dc], R2 ;  /* 0x0005dc0201007387 */ /* 0x0003e20000100800 */
[----:B------:R-:W-:-:S02]  /*eb60*/  CS2R R8, SRZ ;  /* 0x0000000000087805 */ /* 0x000fc4000001ff00 */
[----:B------:R-:W-:Y:S02]  /*eb70*/  CS2R R18, SRZ ;  /* 0x0000000000127805 */ /* 0x000fe4000001ff00 */
[----:B------:R-:W-:-:S07]  /*eb80*/  LOP3.LUT R4, R0, 0x20, RZ, 0x3c, !PT ;  /* 0x0000002000047812 */ /* 0x000fce00078e3cff */
.L_x_1:
[----:B------:R-:W-:-:S04]  /*eb90*/  DEPBAR.LE SB0, 0x2 ;  /* 0x000080800000791a */ /* 0x000fc80000000000 */
[----:B------:R-:W-:Y:S01]  /*eba0*/  UIADD3 UR6, UPT, UPT, UR6, 0x1, URZ ;  /* 0x0000000106067890 */ /* 0x000fe2000fffe0ff */
[----:B-----5:R-:W-:Y:S01]  /*ebb0*/  STL.64 [R1+0x1648], R10 ;  /* 0x0016480a01007387 */ /* 0x020fe20000100a00 */
[----:B-1----:R-:W-:Y:S02]  /*ebc0*/  LOP3.LUT R2, R0, 0x20, RZ, 0x3c, !PT ;  /* 0x0000002000027812 */ /* 0x002fe400078e3cff */
[----:B------:R-:W-:Y:S01]  /*ebd0*/  UISETP.GT.AND UP0, UPT, UR6, 0x1, UPT ;  /* 0x000000010600788c */ /* 0x000fe2000bf04270 */
[----:B------:R-:W-:Y:S03]  /*ebe0*/  STL.64 [R1+0x1640], R8 ;  /* 0x0016400801007387 */ /* 0x000fe60000100a00 */
[----:B------:R-:W-:Y:S01]  /*ebf0*/  USEL UR6, UR6, URZ, !UP0 ;  /* 0x000000ff06067287 */ /* 0x000fe2000c000000 */
[----:B------:R-:W-:Y:S03]  /*ec00*/  STL.64 [R1+0x1638], R18 ;  /* 0x0016381201007387 */ /* 0x000fe60000100a00 */
[----:B------:R-:W-:Y:S01]  /*ec10*/  ULEA UR17, UR6, UR5, 0x11 ;  /* 0x0000000506117291 */ /* 0x000fe2000f8e88ff */
[----:B------:R-:W-:Y:S01]  /*ec20*/  BAR.SYNC.DEFER_BLOCKING 0x0 ;  /* 0x0000000000007b1d */ /* 0x000fe20000010000 */
[----:B------:R-:W-:-:S05]  /*ec30*/  ULEA UR16, UR6, UR5, 0xf ;  /* 0x0000000506107291 */ /* 0x000fca000f8e78ff */
[----:B------:R-:W-:Y:S04]  /*ec40*/  STL.64 [R1+0x1630], R16 ;  /* 0x0016301001007387 */ /* 0x000fe80000100a00 */
[----:B-----5:R-:W-:Y:S04]  /*ec50*/  STL [R1+0x7c4], R3 ;  /* 0x0007c40301007387 */ /* 0x020fe80000100800 */
[----:B------:R-:W-:Y:S04]  /*ec60*/  STL [R1+0x7c0], R28 ;  /* 0x0007c01c01007387 */ /* 0x000fe80000100800 */
[----:B------:R-:W1:Y:S04]  /*ec70*/  LDSM.16.M88.4 R12, [R29+UR17] ;  /* 0x000000111d0c783b */ /* 0x000e680008000200 */
[----:B------:R-:W2:Y:S04]  /*ec80*/  LDSM.16.M88.4 R8, [R29+UR17+0x4000] ;  /* 0x004000111d08783b */ /* 0x000ea80008000200 */
[----:B------:R-:W3:Y:S04]  /*ec90*/  LDSM.16.M88.4 R20, [R29+UR17+0xc000] ;  /* 0x00c000111d14783b */ /* 0x000ee80008000200 */
[----:B------:R-:W4:Y:S04]  /*eca0*/  LDSM.16.M88.4 R16, [R29+UR17+0x8000] ;  /* 0x008000111d10783b */ /* 0x000f280008000200 */
[----:B------:R-:W-:Y:S04]  /*ecb0*/  LDS R4, [R0+UR16+0x40000] ;  /* 0x0400001000047984 */ /* 0x000fe80008000800 */
[----:B------:R-:W-:Y:S04]  /*ecc0*/  LDS R6, [R0+UR16+0x40800] ;  /* 0x0408001000067984 */ /* 0x000fe80008000800 */
[----:B------:R-:W-:Y:S04]  /*ecd0*/  LDS R5, [R2+UR16+0x40000] ;  /* 0x0400001002057984 */ /* 0x000fe80008000800 */
[----:B------:R-:W-:Y:S04]  /*ece0*/  LDS R7, [R2+UR16+0x40800] ;  /* 0x0408001002077984 */ /* 0x000fe80008000800 */
[----:B------:R-:W-:Y:S04]  /*ecf0*/  LDSM.16.M88.4 R24, [R29+UR17+0x1c000] ;  /* 0x01c000111d18783b */ /* 0x000fe80008000200 */
[----:B-1----:R-:W-:Y:S04]  /*ed00*/  STL.64 [R1+0x50], R12 ;  /* 0x0000500c01007387 */ /* 0x002fe80000100a00 */
[----:B------:R-:W-:Y:S04]  /*ed10*/  STL.64 [R1+0x58], R14 ;  /* 0x0000580e01007387 */ /* 0x000fe80000100a00 */
[----:B--2---:R-:W-:Y:S04]  /*ed20*/  STL.64 [R1+0x40], R8 ;  /* 0x0000400801007387 */ /* 0x004fe80000100a00 */
[----:B------:R-:W-:Y:S04]  /*ed30*/  STL.64 [R1+0x48], R10 ;  /* 0x0000480a01007387 */ /* 0x000fe80000100a00 */
[----:B---3--:R-:W-:Y:S04]  /*ed40*/  STL.64 [R1+0x20], R20 ;  /* 0x0000201401007387 */ /* 0x008fe80000100a00 */
[----:B------:R-:W-:Y:S04]  /*ed50*/  STL.64 [R1+0x28], R22 ;  /* 0x0000281601007387 */ /* 0x000fe80000100a00 */
[----:B----4-:R-:W-:Y:S04]  /*ed60*/  STL.64 [R1+0x30], R16 ;  /* 0x0000301001007387 */ /* 0x010fe80000100a00 */
[----:B------:R-:W-:Y:S04]  /*ed70*/  STL.64 [R1+0x38], R18 ;  /* 0x0000381201007387 */ /* 0x000fe80000100a00 */
[----:B------:R1:W-:Y:S04]  /*ed80*/  STL.64 [R1+0x1798], R16 ;  /* 0x0017981001007387 */ /* 0x0003e80000100a00 */
[----:B------:R-:W2:Y:S04]  /*ed90*/  LDSM.16.M88.4 R20, [R29+UR17+0x18000] ;  /* 0x018000111d14783b */ /* 0x000ea80008000200 */
[----:B------:R-:W3:Y:S04]  /*eda0*/  LDSM.16.M88.4 R8, [R29+UR17+0x10000] ;  /* 0x010000111d08783b */ /* 0x000ee80008000200 */
[----:B-1----:R-:W4:Y:S04]  /*edb0*/  LDL.64 R16, [R1+0x40] ;  /* 0x0000400001107983 */ /* 0x002f280000100a00 */
[----:B------:R-:W1:Y:S04]  /*edc0*/  LDSM.16.M88.4 R12, [R29+UR17+0x14000] ;  /* 0x014000111d0c783b */ /* 0x000e680008000200 */
[----:B----4-:R4:W-:Y:S04]  /*edd0*/  STL.64 [R1+0x17b0], R16 ;  /* 0x0017b01001007387 */ /* 0x0109e80000100a00 */
[----:B----4-:R-:W4:Y:S04]  /*ede0*/  LDL.LU.64 R16, [R1+0x2f0] ;  /* 0x0002f00001107983 */ /* 0x010f280000300a00 */
[----:B------:R-:W4:Y:S04]  /*edf0*/  LDL.LU.64 R18, [R1+0x2f8] ;  /* 0x0002f80001127983 */ /* 0x000f280000300a00 */
[----:B--2---:R-:W-:Y:S04]  /*ee00*/  STL [R1+0x15bc], R22 ;  /* 0x0015bc1601007387 */ /* 0x004fe80000100800 */
[----:B---3--:R-:W-:Y:S04]  /*ee10*/  STL.64 [R1+0x18], R10 ;  /* 0x0000180a01007387 */ /* 0x008fe80000100a00 */
[----:B------:R2:W-:Y:S04]  /*ee20*/  STL.64 [R1+0x1780], R8 ;  /* 0x0017800801007387 */ /* 0x0005e80000100a00 */
[----:B--2---:R-:W2:Y:S04]  /*ee30*/  LDL.LU.64 R8, [R1+0x2d0] ;  /* 0x0002d00001087983 */ /* 0x004ea80000300a00 */
[----:B------:R-:W3:Y:S04]  /*ee40*/  LDL.LU.64 R10, [R1+0x2d8] ;  /* 0x0002d800010a7983 */ /* 0x000ee80000300a00 */
[----:B---3--:R-:W-:Y:S04]  /*ee50*/  STL.64 [R1+0x1790], R10 ;  /* 0x0017900a01007387 */ /* 0x008fe80000100a00 */
[----:B--2---:R2:W-:Y:S04]  /*ee60*/  STL.64 [R1+0x1788], R8 ;  /* 0x0017880801007387 */ /* 0x0045e80000100a00 */
[----:B--2---:R-:W2:Y:S04]  /*ee70*/  LDL.LU.64 R8, [R1+0x2e0] ;  /* 0x0002e00001087983 */ /* 0x004ea80000300a00 */
[----:B------:R-:W3:Y:S04]  /*ee80*/  LDL.LU.64 R10, [R1+0x2e8] ;  /* 0x0002e800010a7983 */ /* 0x000ee80000300a00 */
[----:B---3--:R-:W-:Y:S04]  /*ee90*/  STL.64 [R1+0x17a8], R10 ;  /* 0x0017a80a01007387 */ /* 0x008fe80000100a00 */
[----:B--2---:R2:W-:Y:S04]  /*eea0*/  STL.64 [R1+0x17a0], R8 ;  /* 0x0017a00801007387 */ /* 0x0045e80000100a00 */
[----:B--2---:R-:W2:Y:S04]  /*eeb0*/  LDL.LU.64 R8, [R1+0x240] ;  /* 0x0002400001087983 */ /* 0x004ea80000300a00 */
[----:B------:R-:W2:Y:S04]  /*eec0*/  LDL.LU.64 R10, [R1+0x248] ;  /* 0x00024800010a7983 */ /* 0x000ea80000300a00 */
[----:B------:R-:W-:Y:S04]  /*eed0*/  STL [R1+0x15b8], R23 ;  /* 0x0015b81701007387 */ /* 0x000fe80000100800 */
[----:B------:R3:W-:Y:S04]  /*eee0*/  STL.64 [R1+0x1760], R20 ;  /* 0x0017601401007387 */ /* 0x0007e80000100a00 */
[----:B---3--:R-:W4:Y:S04]  /*eef0*/  LDL.64 R20, [R1+0x50] ;  /* 0x0000500001147983 */ /* 0x008f280000100a00 */
[----:B-1----:R-:W-:Y:S04]  /*ef00*/  STL.64 [R1+0x8], R14 ;  /* 0x0000080e01007387 */ /* 0x002fe80000100a00 */
[----:B------:R1:W-:Y:S04]  /*ef10*/  STL.64 [R1+0x1768], R12 ;  /* 0x0017680c01007387 */ /* 0x0003e80000100a00 */
[----:B-1----:R-:W3:Y:S04]  /*ef20*/  LDL.LU.64 R12, [R1+0x2c0] ;  /* 0x0002c000010c7983 */ /* 0x002ee80000300a00 */
[----:B------:R-:W2:Y:S01]  /*ef30*/  LDL.LU.64 R14, [R1+0x2c8] ;  /* 0x0002c800010e7983 */ /* 0x000ea20000300a00 */
[----:B----4-:R-:W-:Y:S03]  /*ef40*/  HMMA.1688.F32.TF32 R16, R4, R20, R16 ;  /* 0x000000140410723c */ /* 0x010fe60000081010 */
[----:B--2---:R-:W-:Y:S04]  /*ef50*/  STL.64 [R1+0x1778], R14 ;  /* 0x0017780e01007387 */ /* 0x004fe80000100a00 */
[----:B---3--:R1:W-:Y:S04]  /*ef60*/  STL.64 [R1+0x1770], R12 ;  /* 0x0017700c01007387 */ /* 0x0083e80000100a00 */
[----:B-1----:R-:W2:Y:S04]  /*ef70*/  LDL.64 R12, [R1+0x20] ;  /* 0x00002000010c7983 */ /* 0x002ea80000100a00 */
[----:B------:R-:W-:Y:S04]  /*ef80*/  STL [R1+0x16cc], R26 ;  /* 0x0016cc1a01007387 */ /* 0x000fe80000100800 */
[----:B------:R-:W-:Y:S04]  /*ef90*/  STL [R1+0x16c8], R27 ;  /* 0x0016c81b01007387 */ /* 0x000fe80000100800 */
[----:B------:R-:W-:Y:S04]  /*efa0*/  STL [R1+0xf98], R29 ;  /* 0x000f981d01007387 */ /* 0x000fe80000100800 */
[----:B------:R1:W-:Y:S04]  /*efb0*/  STL.64 [R1+0x250], R16 ;  /* 0x0002501001007387 */ /* 0x0003e80000100a00 */
[----:B------:R-:W-:Y:S04]  /*efc0*/  STL.64 [R1+0x258], R18 ;  /* 0x0002581201007387 */ /* 0x000fe80000100a00 */
[----:B-1----:R-:W3:Y:S01]  /*efd0*/  LDL.LU.64 R16, [R1+0x17b0] ;  /* 0x0017b00001107983 */ /* 0x002ee20000300a00 */
[----:B------:R-:W-:-:S02]  /*efe0*/  IMAD.MOV.U32 R26, RZ, RZ, R20 ;  /* 0x000000ffff1a7224 */ /* 0x000fc400078e0014 */
[----:B------:R-:W-:Y:S02]  /*eff0*/  IMAD.MOV.U32 R3, RZ, RZ, R21 ;  /* 0x000000ffff037224 */ /* 0x000fe400078e0015 */
[----:B------:R-:W4:Y:S04]  /*f000*/  LDL.LU.64 R20, [R1+0x2b0] ;  /* 0x0002b00001147983 */ /* 0x000f280000300a00 */
[----:B------:R-:W4:Y:S01]  /*f010*/  LDL.LU.64 R22, [R1+0x2b8] ;  /* 0x0002b80001167983 */ /* 0x000f220000300a00 */
[----:B---3--:R-:W-:Y:S01]  /*f020*/  HMMA.1688.F32.TF32 R8, R4, R16, R8 ;  /* 0x000000100408723c */ /* 0x008fe20000081008 */
[----:B------:R-:W-:Y:S02]  /*f030*/  IMAD.MOV.U32 R15, RZ, RZ, R16 ;  /* 0x000000ffff0f7224 */ /* 0x000fe400078e0010 */
[----:B------:R-:W-:-:S15]  /*f040*/  IMAD.MOV.U32 R14, RZ, RZ, R17 ;  /* 0x000000ffff0e7224 */ /* 0x000fde00078e0011 */
[----:B------:R-:W-:Y:S01]  /*f050*/  NOP ;  /* 0x0000000000007918 */ /* 0x000fe20000000000 */
[----:B------:R-:W-:Y:S04]  /*f060*/  STL.64 [R1+0x240], R8 ;  /* 0x0002400801007387 */ /* 0x000fe80000100a00 */
[----:B------:R1:W-:Y:S04]  /*f070*/  STL.64 [R1+0x248], R10 ;  /* 0x0002480a01007387 */ /* 0x0003e80000100a00 */
[----:B-1----:R-:W3:Y:S04]  /*f080*/  LDL.LU.64 R10, [R1+0x17a8] ;  /* 0x0017a800010a7983 */ /* 0x002ee80000300a00 */
[----:B------:R-:W3:Y:S04]  /*f090*/  LDL.LU.64 R8, [R1+0x17a0] ;  /* 0x0017a00001087983 */ /* 0x000ee80000300a00 */
[----:B------:R-:W3:Y:S02]  /*f0a0*/  LDL.LU.64 R16, [R1+0x1798] ;  /* 0x0017980001107983 */ /* 0x000ee40000300a00 */
[----:B---3--:R-:W-:-:S15]  /*f0b0*/  HMMA.1688.F32.TF32 R8, R4, R16, R8 ;  /* 0x000000100408723c */ /* 0x008fde0000081008 */
[----:B------:R-:W-:-:S04]  /*f0c0*/  NOP ;  /* 0x0000000000007918 */ /* 0x000fc80000000000 */
[----:B------:R-:W-:Y:S04]  /*f0d0*/  STL.64 [R1+0x230], R8 ;  /* 0x0002300801007387 */ /* 0x000fe80000100a00 */
[----:B------:R1:W-:Y:S04]  /*f0e0*/  STL.64 [R1+0x238], R10 ;  /* 0x0002380a01007387 */ /* 0x0003e80000100a00 */
[----:B-1----:R-:W2:Y:S04]  /*f0f0*/  LDL.LU.64 R10, [R1+0x1790] ;  /* 0x00179000010a7983 */ /* 0x002ea80000300a00 */
[----:B------:R-:W2:Y:S04]  /*f100*/  LDL.LU.64 R8, [R1+0x1788] ;  /* 0x0017880001087983 */ /* 0x000ea80000300a00 */
[----:B------:R1:W-:Y:S02]  /*f110*/  STL.64 [R1+0x1748], R16 ;  /* 0x0017481001007387 */ /* 0x0003e40000100a00 */
[----:B-1----:R-:W-:-:S02]  /*f120*/  IMAD.MOV.U32 R16, RZ, RZ, R15 ;  /* 0x000000ffff107224 */ /* 0x002fc400078e000f */
[----:B------:R-:W-:-:S05]  /*f130*/  IMAD.MOV.U32 R17, RZ, RZ, R14 ;  /* 0x000000ffff117224 */ /* 0x000fca00078e000e */
[----:B------:R1:W-:Y:S04]  /*f140*/  STL.64 [R1+0x1758], R16 ;  /* 0x0017581001007387 */ /* 0x0003e80000100a00 */
[----:B-1----:R-:W3:Y:S04]  /*f150*/  LDL.LU.64 R16, [R1+0xe0] ;  /* 0x0000e00001107983 */ /* 0x002ee80000300a00 */
[----:B------:R-:W3:Y:S01]  /*f160*/  LDL.LU.64 R18, [R1+0xe8] ;  /* 0x0000e80001127983 */ /* 0x000ee20000300a00 */
[----:B--2---:R-:W-:-:S15]  /*f170*/  HMMA.1688.F32.TF32 R8, R4, R12, R8 ;  /* 0x0000000c0408723c */ /* 0x004fde0000081008 */
[----:B------:R-:W-:-:S04]  /*f180*/  NOP ;  /* 0x0000000000007918 */ /* 0x000fc80000000000 */
[----:B------:R1:W-:Y:S04]  /*f190*/  STL.64 [R1+0x220], R8 ;  /* 0x0002200801007387 */ /* 0x0003e80000100a00 */
[----:B------:R2:W-:Y:S04]  /*f1a0*/  STL.64 [R1+0x228], R10 ;  /* 0x0002280a01007387 */ /* 0x0005e80000100a00 */
[----:B-1----:R-:W3:Y:S01]  /*f1b0*/  LDL.LU.64 R8, [R1+0x1780] ;  /* 0x0017800001087983 */ /* 0x002ee20000300a00 */
[----:B--2---:R-:W-:-:S03]  /*f1c0*/  IMAD.MOV.U32 R11, RZ, RZ, R12 ;  /* 0x000000ffff0b7224 */ /* 0x004fc600078e000c */
[----:B------:R-:W3:Y:S01]  /*f1d0*/  LDL.LU.64 R14, [R1+0x1778] ;  /* 0x00177800010e7983 */ /* 0x000ee20000300a00 */
[----:B------:R-:W-:-:S03]  /*f1e0*/  IMAD.MOV.U32 R10, RZ, RZ, R13 ;  /* 0x000000ffff0a7224 */ /* 0x000fc600078e000d */
[----:B------:R-:W3:Y:S02]  /*f1f0*/  LDL.LU.64 R12, [R1+0x1770] ;  /* 0x00177000010c7983 */ /* 0x000ee40000300a00 */
[----:B---3--:R-:W-:-:S15]  /*f200*/  HMMA.1688.F32.TF32 R12, R4, R8, R12 ;  /* 0x00000008040c723c */ /* 0x008fde000008100c */
[----:B------:R-:W-:-:S04]  /*f210*/  NOP ;  /* 0x0000000000007918 */ /* 0x000fc80000000000 */
[----:B------:R1:W-:Y:S04]  /*f220*/  STL.64 [R1+0x210], R12 ;  /* 0x0002100c01007387 */ /* 0x0003e80000100a00 */
[----:B------:R-:W-:Y:S04]  /*f230*/  STL.64 [R1+0x218], R14 ;  /* 0x0002180e01007387 */ /* 0x000fe80000100a00 */
[----:B-1----:R-:W4:Y:S04]  /*f240*/  LDL.LU.64 R12, [R1+0x1768] ;  /* 0x00176800010c7983 */ /* 0x002f280000300a00 */
[----:B------:R1:W-:Y:S02]  /*f250*/  STL.64 [R1+0x1728], R8 ;  /* 0x0017280801007387 */ /* 0x0003e40000100a00 */
[----:B-1----:R-:W-:-:S02]  /*f260*/  IMAD.MOV.U32 R8, RZ, RZ, R11 ;  /* 0x000000ffff087224 */ /* 0x002fc400078e000b */
[----:B------:R-:W-:-:S05]  /*f270*/  IMAD.MOV.U32 R9, RZ, RZ, R10 ;  /* 0x000000ffff097224 */ /* 0x000fca00078e000a */
[----:B------:R1:W-:Y:S04]  /*f280*/  STL.64 [R1+0x1740], R8 ;  /* 0x0017400801007387 */ /* 0x0003e80000100a00 */
[----:B-1----:R-:W2:Y:S04]  /*f290*/  LDL.LU.64 R8, [R1+0x1e0] ;  /* 0x0001e00001087983 */ /* 0x002ea80000300a00 */
[----:B------:R-:W2:Y:S01]  /*f2a0*/  LDL.LU.64 R10, [R1+0x1e8] ;  /* 0x0001e800010a7983 */ /* 0x000ea20000300a00 */
[----:B----4-:R-:W-:-:S15]  /*f2b0*/  HMMA.1688.F32.TF32 R20, R4, R12, R20 ;  /* 0x0000000c0414723c */ /* 0x010fde0000081014 */
[----:B------:R-:W-:-:S04]  /*f2c0*/  NOP ;  /* 0x0000000000007918 */ /* 0x000fc80000000000 */
[----:B------:R1:W-:Y:S04]  /*f2d0*/  STL.64 [R1+0x200], R20 ;  /* 0x0002001401007387 */ /* 0x0003e80000100a00 */
[----:B------:R-:W-:Y:S04]  /*f2e0*/  STL.64 [R1+0x208], R22 ;  /* 0x0002081601007387 */ /* 0x000fe80000100a00 */
[----:B-1----:R-:W2:Y:S04]  /*f2f0*/  LDL.LU.64 R20, [R1+0x1760] ;  /* 0x0017600001147983 */ /* 0x002ea80000300a00 */
[----:B------:R-:W-:Y:S01]  /*f300*/  STL.64 [R1+0x1720], R12 ;  /* 0x0017200c01007387 */ /* 0x000fe20000100a00 */
[C---:B--2---:R-:W-:Y:S08]  /*f310*/  HMMA.1688.F32.TF32 R8, R4.reuse, R20, R8 ;  /* 0x000000140408723c */ /* 0x044ff00000081008 */
[----:B------:R-:W-:Y:S01]  /*f320*/  HMMA.1688.F32.TF32 R4, R4, R24, R16 ;  /* 0x000000180404723c */ /* 0x000fe20000081010 */
[----:B------:R1:W-:Y:S10]  /*f330*/  STL.64 [R1+0x1750], R20 ;  /* 0x0017501401007387 */ /* 0x0003f40000100a00 */
[----:B------:R2:W-:Y:S04]  /*f340*/  STL.64 [R1+0x1f0], R8 ;  /* 0x0001f00801007387 */ /* 0x0005e80000100a00 */
[----:B------:R3:W-:Y:S04]  /*f350*/  STL.64 [R1+0x1f8], R10 ;  /* 0x0001f80a01007387 */ /* 0x0007e80000100a00 */
[----:B------:R-:W4:Y:S04]  /*f360*/  LDL.LU.64 R16, [R1+0x2a0] ;  /* 0x0002a00001107983 */ /* 0x000f280000300a00 */
[----:B------:R-:W4:Y:S04]  /*f370*/  LDL.LU.64 R18, [R1+0x2a8] ;  /* 0x0002a80001127983 */ /* 0x000f280000300a00 */
[----:B------:R-:W-:Y:S04]  /*f380*/  STL.64 [R1+0x1e0], R4 ;  /* 0x0001e00401007387 */ /* 0x000fe80000100a00 */
[----:B------:R-:W-:Y:S04]  /*f390*/  STL.64 [R1+0x1e8], R6 ;  /* 0x0001e80601007387 */ /* 0x000fe80000100a00 */
[----:B-1----:R-:W4:Y:S04]  /*f3a0*/  LDL.LU.64 R20, [R1+0x1c0] ;  /* 0x0001c00001147983 */ /* 0x002f280000300a00 */
[----:B------:R-:W4:Y:S04]  /*f3b0*/  LDL.LU.64 R22, [R1+0x1c8] ;  /* 0x0001c80001167983 */ /* 0x000f280000300a00 */
[----:B--2---:R-:W2:Y:S04]  /*f3c0*/  LDL.LU.64 R8, [R1+0x290] ;  /* 0x0002900001087983 */ /* 0x004ea80000300a00 */
[----:B---3--:R-:W2:Y:S04]  /*f3d0*/  LDL.LU.64 R10, [R1+0x298] ;  /* 0x00029800010a7983 */ /* 0x008ea80000300a00 */
[----:B------:R-:W3:Y:S04]  /*f3e0*/  LDL.LU.64 R12, [R1+0x270] ;  /* 0x00027000010c7983 */ /* 0x000ee80000300a00 */
[----:B------:R-:W2:Y:S04]  /*f3f0*/  LDL.LU.64 R14, [R1+0x278] ;  /* 0x00027800010e7983 */ /* 0x000ea80000300a00 */
[----:B------:R-:W-:Y:S04]  /*f400*/  LDS R4, [R0+UR16+0x40080] ;  /* 0x0400801000047984 */ /* 0x000fe80008000800 */
[----:B------:R-:W-:Y:S04]  /*f410*/  LDS R6, [R0+UR16+0x40880] ;  /* 0x0408801000067984 */ /* 0x000fe80008000800 */
[----:B------:R-:W-:Y:S04]  /*f420*/  LDS R5, [R2+UR16+0x40080] ;  /* 0x0400801002057984 */ /* 0x000fe80008000800 */
[----:B------:R-:W4:Y:S04]  /*f430*/  LDS R7, [R2+UR16+0x40880] ;  /* 0x0408801002077984 */ /* 0x000f280008000800 */
[----:B--2---:R-:W-:Y:S04]  /*f440*/  STL.64 [R1+0x1738], R14 ;  /* 0x0017380e01007387 */ /* 0x004fe80000100a00 */
[----:B---3--:R1:W-:Y:S04]  /*f450*/  STL.64 [R1+0x1730], R12 ;  /* 0x0017300c01007387 */ /* 0x0083e80000100a00 */
[----:B-1----:R-:W2:Y:S04]  /*f460*/  LDL.LU.64 R12, [R1+0x280] ;  /* 0x00028000010c7983 */ /* 0x002ea80000300a00 */
[----:B------:R-:W2:Y:S04]  /*f470*/  LDL.LU.64 R14, [R1+0x288] ;  /* 0x00028800010e7983 */ /* 0x000ea80000300a00 */
[----:B------:R1:W-:Y:S02]  /*f480*/  STL.64 [R1+0x1718], R24 ;  /* 0x0017181801007387 */ /* 0x0003e40000100a00 */
[----:B-1----:R-:W-:-:S02]  /*f490*/  IMAD.MOV.U32 R24, RZ, RZ, R26 ;  /* 0x000000ffff187224 */ /* 0x002fc400078e001a */
[----:B------:R-:W-:-:S07]  /*f4a0*/  IMAD.MOV.U32 R25, RZ, RZ, R3 ;  /* 0x000000ffff197224 */ /* 0x000fce00078e0003 */
[----:B----4-:R-:W-:Y:S01]  /*f4b0*/  HMMA.1688.F32.TF32 R24, R4, R24, R16 ;  /* 0x000000180418723c */ /* 0x010fe20000081010 */
[----:B------:R-:W3:-:S15]  /*f4c0*/  LDL.LU.64 R16, [R1+0x1758] ;  /* 0x0017580001107983 */ /* 0x000ede0000300a00 */
[----:B------:R-:W-:-:S03]  /*f4d0*/  NOP ;  /* 0x0000000000007918 */ /* 0x000fc60000000000 */
[----:B------:R-:W-:Y:S01]  /*f4e0*/  IMAD.MOV.U32 R29, RZ, RZ, R27 ;  /* 0x000000ffff1d7224 */ /* 0x000fe200078e001b */
[----:B------:R1:W-:Y:S04]  /*f4f0*/  STL.64 [R1+0x1d0], R24 ;  /* 0x0001d01801007387 */ /* 0x0003e80000100a00 */
[----:B------:R4:W-:Y:S04]  /*f500*/  STL [R1+0x1d8], R26 ;  /* 0x0001d81a01007387 */ /* 0x0009e80000100800 */
[----:B-1----:R-:W2:Y:S04]  /*f510*/  LDL.LU.64 R24, [R1+0x180] ;  /* 0x0001800001187983 */ /* 0x002ea80000300a00 */
[----:B----4-:R-:W4:Y:S04]  /*f520*/  LDL.LU.64 R26, [R1+0x188] ;  /* 0x00018800011a7983 */ /* 0x010f280000300a00 */
[----:B------:R-:W-:Y:S01]  /*f530*/  STL [R1+0x15c0], R29 ;  /* 0x0015c01d01007387 */ /* 0x000fe20000100800 */
[----:B---3--:R-:W-:Y:S03]  /*f540*/  HMMA.1688.F32.TF32 R16, R4, R16, R20 ;  /* 0x000000100410723c */ /* 0x008fe60000081014 */
[----:B------:R-:W3:-:S15]  /*f550*/  LDL.LU.64 R20, [R1+0x1750] ;  /* 0x0017500001147983 */ /* 0x000ede0000300a00 */
[----:B------:R-:W-:Y:S01]  /*f560*/  NOP ;  /* 0x0000000000007918 */ /* 0x000fe20000000000 */
[----:B------:R1:W-:Y:S01]  /*f570*/  STL [R1+0x1c0], R16 ;  /* 0x0001c01001007387 */ /* 0x0003e20000100800 */
[----:B------:R-:W-:-:S03]  /*f580*/  IMAD.MOV.U32 R22, RZ, RZ, R17 ;  /* 0x000000ffff167224 */ /* 0x000fc600078e0011 */
[----:B------:R2:W-:Y:S04]  /*f590*/  STL [R1+0x1cc], R19 ;  /* 0x0001cc1301007387 */ /* 0x0005e80000100800 */
[----:B-1----:R-:W2:Y:S01]  /*f5a0*/  LDL.LU.64 R16, [R1+0x1748] ;  /* 0x0017480001107983 */ /* 0x002ea20000300a00 */
[----:B------:R-:W-:Y:S02]  /*f5b0*/  IMAD.MOV.U32 R23, RZ, RZ, R18 ;  /* 0x000000ffff177224 */ /* 0x000fe400078e0012 */
[----:B--2---:R-:W-:Y:S01]  /*f5c0*/  HMMA.1688.F32.TF32 R16, R4, R16, R8 ;  /* 0x000000100410723c */ /* 0x004fe20000081008 */
[----:B------:R-:W2:-:S15]  /*f5d0*/  LDL.LU.64 R8, [R1+0x1740] ;  /* 0x0017400001087983 */ /* 0x000e9e0000300a00 */
[----:B------:R-:W-:-:S03]  /*f5e0*/  NOP ;  /* 0x0000000000007918 */ /* 0x000fc60000000000 */
[----:B------:R-:W-:Y:S01]  /*f5f0*/  IMAD.MOV.U32 R29, RZ, RZ, R19 ;  /* 0x000000ffff1d7224 */ /* 0x000fe200078e0013 */
[----:B------:R1:W-:Y:S04]  /*f600*/  STL.64 [R1+0x1b0], R16 ;  /* 0x0001b01001007387 */ /* 0x0003e80000100a00 */
[----:B------:R3:W-:Y:S04]  /*f610*/  STL [R1+0x1b8], R18 ;  /* 0x0001b81201007387 */ /* 0x0007e80000100800 */
[----:B-1----:R-:W4:Y:S04]  /*f620*/  LDL.LU.64 R16, [R1+0xd0] ;  /* 0x0000d00001107983 */ /* 0x002f280000300a00 */
[----:B---3--:R-:W3:Y:S04]  /*f630*/  LDL.LU.64 R18, [R1+0xd8] ;  /* 0x0000d80001127983 */ /* 0x008ee80000300a00 */
[----:B------:R-:W-:Y:S01]  /*f640*/  STL [R1+0x1628], R29 ;  /* 0x0016281d01007387 */ /* 0x000fe20000100800 */
[----:B--2---:R-:W-:Y:S03]  /*f650*/  HMMA.1688.F32.TF32 R8, R4, R8, R12 ;  /* 0x000000080408723c */ /* 0x004fe6000008100c */
[----:B------:R-:W2:Y:S04]  /*f660*/  LDL.LU.64 R14, [R1+0x1738] ;  /* 0x00173800010e7983 */ /* 0x000ea80000300a00 */
[----:B------:R-:W2:-:S12]  /*f670*/  LDL.LU.64 R12, [R1+0x1730] ;  /* 0x00173000010c7983 */ /* 0x000e980000300a00 */
[----:B------:R1:W-:Y:S04]  /*f680*/  STL.64 [R1+0x1a0], R8 ;  /* 0x0001a00801007387 */ /* 0x0003e80000100a00 */
[----:B------:R-:W-:Y:S04]  /*f690*/  STL.64 [R1+0x1a8], R10 ;  /* 0x0001a80a01007387 */ /* 0x000fe80000100a00 */
[----:B-1----:R-:W2:Y:S02]  /*f6a0*/  LDL.LU.64 R8, [R1+0x1728] ;  /* 0x0017280001087983 */ /* 0x002ea40000300a00 */
[----:B--2---:R-:W-:-:S15]  /*f6b0*/  HMMA.1688.F32.TF32 R12, R4, R8, R12 ;  /* 0x00000008040c723c */ /* 0x004fde000008100c */
[----:B------:R-:W-:-:S04]  /*f6c0*/  NOP ;  /* 0x0000000000007918 */ /* 0x000fc80000000000 */
[----:B------:R1:W-:Y:S04]  /*f6d0*/  STL.64 [R1+0x190], R12 ;  /* 0x0001900c01007387 */ /* 0x0003e80000100a00 */
[----:B------:R-:W-:Y:S04]  /*f6e0*/  STL [R1+0x198], R14 ;  /* 0x0001980e01007387 */ /* 0x000fe80000100800 */
[----:B-1----:R-:W4:Y:S04]  /*f6f0*/  LDL.LU.64 R12, [R1+0x1720] ;  /* 0x00172000010c7983 */ /* 0x002f280000300a00 */
[----:B------:R1:W-:Y:S04]  /*f700*/  STL.64 [R1+0x1710], R8 ;  /* 0x0017100801007387 */ /* 0x0003e80000100a00 */
[----:B-1----:R-:W2:Y:S04]  /*f710*/  LDL.LU.64 R8, [R1+0x170] ;  /* 0x0001700001087983 */ /* 0x002ea80000300a00 */
[----:B------:R-:W2:Y:S01]  /*f720*/  LDL.LU.64 R10, [R1+0x178] ;  /* 0x00017800010a7983 */ /* 0x000ea20000300a00 */
[----:B------:R-:W-:-:S05]  /*f730*/  IMAD.MOV.U32 R29, RZ, RZ, R15 ;  /* 0x000000ffff1d7224 */ /* 0x000fca00078e000f */
[----:B------:R-:W-:Y:S01]  /*f740*/  STL [R1+0x162c], R29 ;  /* 0x00162c1d01007387 */ /* 0x000fe20000100800 */
[C---:B----4-:R-:W-:Y:S08]  /*f750*/  HMMA.1688.F32.TF32 R24, R4.reuse, R12, R24 ;  /* 0x0000000c0418723c */ /* 0x050ff00000081018 */
[C---:B--2---:R-:W-:Y:S11]  /*f760*/  HMMA.1688.F32.TF32 R8, R4.reuse, R20, R8 ;  /* 0x000000140408723c */ /* 0x044ff60000081008 */
[----:B------:R1:W-:Y:S04]  /*f770*/  STL.64 [R1+0x180], R24 ;  /* 0x0001801801007387 */ /* 0x0003e80000100a00 */
[----:B------:R-:W-:Y:S04]  /*f780*/  STL.64 [R1+0x188], R26 ;  /* 0x0001881a01007387 */ /* 0x000fe80000100a00 */
[----:B-1----:R-:W3:Y:S04]  /*f790*/  LDL.LU.64 R24, [R1+0x1718] ;  /* 0x0017180001187983 */ /* 0x002ee80000300a00 */
[----:B------:R-:W-:Y:S04]  /*f7a0*/  STL.64 [R1+0x1700], R12 ;  /* 0x0017000c01007387 */ /* 0x000fe80000100a00 */
[----:B------:R-:W-:Y:S04]  /*f7b0*/  STL.64 [R1+0x16c0], R22 ;  /* 0x0016c01601007387 */ /* 0x000fe80000100a00 */
[----:B------:R1:W-:Y:S04]  /*f7c0*/  STL.64 [R1+0x16b8], R20 ;  /* 0x0016b81401007387 */ /* 0x0003e80000100a00 */
[----:B------:R-:W-:Y:S04]  /*f7d0*/  STL.64 [R1+0x170], R8 ;  /* 0x0001700801007387 */ /* 0x000fe80000100a00 */
[----:B------:R-:W-:Y:S04]  /*f7e0*/  STL.64 [R1+0x178], R10 ;  /* 0x0001780a01007387 */ /* 0x000fe80000100a00 */
[----:B-1----:R-:W2:Y:S04]  /*f7f0*/  LDL.LU.64 R20, [R1+0x30] ;  /* 0x0000300001147983 */ /* 0x002ea80000300a00 */
[----:B--2---:R1:W-:Y:S04]  /*f800*/  STL.64 [R1+0x16f8], R20 ;  /* 0x0016f81401007387 */ /* 0x0043e80000100a00 */
[----:B-1----:R-:W2:Y:S01]  /*f810*/  LDL.LU.64 R20, [R1+0x40] ;  /* 0x0000400001147983 */ /* 0x002ea20000300a00 */
[----:B---3--:R-:W-:Y:S03]  /*f820*/  HMMA.1688.F32.TF32 R8, R4, R24, R16 ;  /* 0x000000180408723c */ /* 0x008fe60000081010 */
[----:B------:R-:W-:Y:S04]  /*f830*/  LDS R4, [R0+UR16+0x40100] ;  /* 0x0401001000047984 */ /* 0x000fe80008000800 */
[----:B------:R-:W-:Y:S04]  /*f840*/  LDS R6, [R0+UR16+0x40900] ;  /* 0x0409001000067984 */ /* 0x000fe80008000800 */
[----:B------:R-:W-:Y:S04]  /*f850*/  LDS R5, [R2+UR16+0x40100] ;  /* 0x0401001002057984 */ /* 0x000fe80008000800 */
[----:B------:R-:W1:Y:S04]  /*f860*/  LDS R7, [R2+UR16+0x40900] ;  /* 0x0409001002077984 */ /* 0x000e680008000800 */
[----:B------:R-:W-:Y:S01]  /*f870*/  IMAD.MOV.U32 R29, RZ, RZ, R11 ;  /* 0x000000ffff1d7224 */ /* 0x000fe200078e000b */
[----:B--2---:R2:W-:Y:S04]  /*f880*/  STL.64 [R1+0x1708], R20 ;  /* 0x0017081401007387 */ /* 0x0045e80000100a00 */
[----:B--2---:R-:W1:Y:S04]  /*f890*/  LDL.LU.64 R20, [R1+0x50] ;  /* 0x0000500001147983 */ /* 0x004e680000300a00 */
[----:B------:R2:W-:Y:S04]  /*f8a0*/  STL.64 [R1+0x160], R8 ;  /* 0x0001600801007387 */ /* 0x0005e80000100a00 */
[----:B------:R3:W-:Y:S04]  /*f8b0*/  STL [R1+0x168], R10 ;  /* 0x0001680a01007387 */ /* 0x0007e80000100800 */
[----:B--2---:R-:W1:Y:S04]  /*f8c0*/  LDL.LU.64 R8, [R1+0x150] ;  /* 0x0001500001087983 */ /* 0x004e680000300a00 */
[----:B---3--:R-:W1:Y:S04]  /*f8d0*/  LDL.LU.64 R10, [R1+0x158] ;  /* 0x00015800010a7983 */ /* 0x008e680000300a00 */
[----:B------:R-:W2:Y:S04]  /*f8e0*/  LDL.LU.64 R12, [R1+0x140] ;  /* 0x00014000010c7983 */ /* 0x000ea80000300a00 */
[----:B------:R-:W2:Y:S04]  /*f8f0*/  LDL.LU.64 R14, [R1+0x148] ;  /* 0x00014800010e7983 */ /* 0x000ea80000300a00 */
[----:B------:R3:W-:Y:S04]  /*f900*/  STL.64 [R1+0x16e0], R24 ;  /* 0x0016e01801007387 */ /* 0x0007e80000100a00 */
[----:B---3--:R-:W3:Y:S04]  /*f910*/  LDL.LU.64 R24, [R1+0x110] ;  /* 0x0001100001187983 */ /* 0x008ee80000300a00 */
[----:B------:R-:W4:Y:S04]  /*f920*/  LDL.LU.64 R26, [R1+0x118] ;  /* 0x00011800011a7983 */ /* 0x000f280000300a00 */
[----:B----4-:R-:W-:Y:S04]  /*f930*/  STL.64 [R1+0x16f0], R26 ;  /* 0x0016f01a01007387 */ /* 0x010fe80000100a00 */
[----:B---3--:R3:W-:Y:S04]  /*f940*/  STL.64 [R1+0x16e8], R24 ;  /* 0x0016e81801007387 */ /* 0x0087e80000100a00 */
[----:B---3--:R-:W3:Y:S04]  /*f950*/  LDL.LU.64 R24, [R1+0x120] ;  /* 0x0001200001187983 */ /* 0x008ee80000300a00 */
[----:B------:R-:W3:Y:S04]  /*f960*/  LDL.LU.64 R26, [R1+0x128] ;  /* 0x00012800011a7983 */ /* 0x000ee80000300a00 */
[----:B------:R-:W4:Y:S04]  /*f970*/  LDL.LU.64 R16, [R1+0x300] ;  /* 0x0003000001107983 */ /* 0x000f280000300a00 */
[----:B------:R-:W2:Y:S01]  /*f980*/  LDL.LU.64 R18, [R1+0x308] ;  /* 0x0003080001127983 */ /* 0x000ea20000300a00 */
[----:B-1----:R-:W-:Y:S01]  /*f990*/  HMMA.1688.F32.TF32 R8, R4, R20, R8 ;  /* 0x000000140408723c */ /* 0x002fe20000081008 */
[----:B------:R-:W-:-:S02]  /*f9a0*/  IMAD.MOV.U32 R3, RZ, RZ, R21 ;  /* 0x000000ffff037224 */ /* 0x000fc400078e0015 */
[----:B--2---:R-:W-:Y:S04]  /*f9b0*/  STL.64 [R1+0x16d8], R18 ;  /* 0x0016d81201007387 */ /* 0x004fe80000100a00 */
[----:B----4-:R1:W-:Y:S04]  /*f9c0*/  STL.64 [R1+0x16d0], R16 ;  /* 0x0016d01001007387 */ /* 0x0103e80000100a00 */
[----:B-1----:R-:W2:Y:S08]  /*f9d0*/  LDL.LU.64 R16, [R1+0x20] ;  /* 0x0000200001107983 */ /* 0x002eb00000300a00 */
[----:B------:R1:W-:Y:S04]  /*f9e0*/  STL.64 [R1+0x150], R8 ;  /* 0x0001500801007387 */ /* 0x0003e80000100a00 */
[----:B------:R4:W-:Y:S04]  /*f9f0*/  STL.64 [R1+0x158], R10 ;  /* 0x0001580a01007387 */ /* 0x0009e80000100a00 */
[----:B-1----:R-:W2:Y:S01]  /*fa00*/  LDL.LU.64 R8, [R1+0x1710] ;  /* 0x0017100001087983 */ /* 0x002ea20000300a00 */
[----:B----4-:R-:W-:-:S03]  /*fa10*/  IMAD.MOV.U32 R10, RZ, RZ, R20 ;  /* 0x000000ffff0a7224 */ /* 0x010fc600078e0014 */
[----:B------:R-:W4:Y:S02]  /*fa20*/  LDL.LU.64 R20, [R1+0x1708] ;  /* 0x0017080001147983 */ /* 0x000f240000300a00 */
[----:B----4-:R-:W-:Y:S01]  /*fa30*/  HMMA.1688.F32.TF32 R12, R4, R20, R12 ;  /* 0x00000014040c723c */ /* 0x010fe2000008100c */
[----:B------:R-:W-:-:S15]  /*fa40*/  IMAD.MOV.U32 R11, RZ, RZ, R21 ;  /* 0x000000ffff0b7224 */ /* 0x000fde00078e0015 */
[----:B------:R-:W-:-:S03]  /*fa50*/  NOP ;  /* 0x0000000000007918 */ /* 0x000fc60000000000 */
[----:B------:R1:W-:Y:S04]  /*fa60*/  STL.64 [R1+0x140], R12 ;  /* 0x0001400c01007387 */ /* 0x0003e80000100a00 */
[----:B------:R4:W-:Y:S04]  /*fa70*/  STL.64 [R1+0x148], R14 ;  /* 0x0001480e01007387 */ /* 0x0009e80000100a00 */
[----:B-1----:R-:W2:Y:S01]  /*fa80*/  LDL.LU.64 R12, [R1+0x1700] ;  /* 0x00170000010c7983 */ /* 0x002ea20000300a00 */
[----:B----4-:R-:W-:-:S03]  /*fa90*/  IMAD.MOV.U32 R14, RZ, RZ, R20 ;  /* 0x000000ffff0e7224 */ /* 0x010fc600078e0014 */
[----:B------:R-:W3:Y:S02]  /*faa0*/  LDL.LU.64 R20, [R1+0x16f8] ;  /* 0x0016f80001147983 */ /* 0x000ee40000300a00 */
[----:B---3--:R-:W-:-:S15]  /*fab0*/  HMMA.1688.F32.TF32 R24, R4, R20, R24 ;  /* 0x000000140418723c */ /* 0x008fde0000081018 */
[----:B------:R-:W-:-:S04]  /*fac0*/  NOP ;  /* 0x0000000000007918 */ /* 0x000fc80000000000 */
[----:B------:R-:W-:Y:S04]  /*fad0*/  STL.64 [R1+0x130], R24 ;  /* 0x0001301801007387 */ /* 0x000fe80000100a00 */
[----:B------:R1:W-:Y:S04]  /*fae0*/  STL.64 [R1+0x138], R26 ;  /* 0x0001381a01007387 */ /* 0x0003e80000100a00 */
[----:B-1----:R-:W2:Y:S04]  /*faf0*/  LDL.LU.64 R26, [R1+0x16f0] ;  /* 0x0016f000011a7983 */ /* 0x002ea80000300a00 */
[----:B------:R-:W2:Y:S01]  /*fb00*/  LDL.LU.64 R24, [R1+0x16e8] ;  /* 0x0016e80001187983 */ /* 0x000ea20000300a00 */
[----:B------:R-:W-:-:S02]  /*fb10*/  IMAD.MOV.U32 R28, RZ, RZ, R20 ;  /* 0x000000ffff1c7224 */ /* 0x000fc400078e0014 */
[----:B------:R-:W-:Y:S02]  /*fb20*/  IMAD.MOV.U32 R15, RZ, RZ, R21 ;  /* 0x000000ffff0f7224 */ /* 0x000fe400078e0015 */
[----:B------:R-:W3:Y:S04]  /*fb30*/  LDL.LU.64 R20, [R1+0x100] ;  /* 0x0001000001147983 */ /* 0x000ee80000300a00 */
[----:B------:R-:W3:Y:S01]  /*fb40*/  LDL.LU.64 R22, [R1+0x108] ;  /* 0x0001080001167983 */ /* 0x000ee20000300a00 */
[----:B--2---:R-:W-:-:S15]  /*fb50*/  HMMA.1688.F32.TF32 R24, R4, R16, R24 ;  /* 0x000000100418723c */ /* 0x004fde0000081018 */
[----:B------:R-:W-:-:S04]  /*fb60*/  NOP ;  /* 0x0000000000007918 */ /* 0x000fc80000000000 */
[----:B------:R1:W-:Y:S04]  /*fb70*/  STL.64 [R1+0x120], R24 ;  /* 0x0001201801007387 */ /* 0x0003e80000100a00 */
[----:B------:R2:W-:Y:S04]  /*fb80*/  STL.64 [R1+0x128], R26 ;  /* 0x0001281a01007387 */ /* 0x0005e80000100a00 */
[----:B-1----:R-:W4:Y:S01]  /*fb90*/  LDL.LU.64 R24, [R1+0x16e0] ;  /* 0x0016e00001187983 */ /* 0x002f220000300a00 */
[----:B--2---:R-:W-:-:S03]  /*fba0*/  IMAD.MOV.U32 R26, RZ, RZ, R16 ;  /* 0x000000ffff1a7224 */ /* 0x004fc600078e0010 */
[----:B------:R-:W2:Y:S01]  /*fbb0*/  LDL.LU.64 R18, [R1+0x16d8] ;  /* 0x0016d80001127983 */ /* 0x000ea20000300a00 */
[----:B------:R-:W-:-:S03]  /*fbc0*/  IMAD.MOV.U32 R27, RZ, RZ, R17 ;  /* 0x000000ffff1b7224 */ /* 0x000fc600078e0011 */
[----:B------:R-:W2:Y:S01]  /*fbd0*/  LDL.LU.64 R16, [R1+0x16d0] ;  /* 0x0016d00001107983 */ /* 0x000ea20000300a00 */
[C---:B---3--:R-:W-:Y:S08]  /*fbe0*/  HMMA.1688.F32.TF32 R20, R4.reuse, R12, R20 ;  /* 0x0000000c0414723c */ /* 0x048ff00000081014 */
[----:B--2---:R-:W-:-:S15]  /*fbf0*/  HMMA.1688.F32.TF32 R16, R4, R8, R16 ;  /* 0x000000080410723c */ /* 0x004fde0000081010 */
[----:B------:R-:W-:-:S04]  /*fc00*/  NOP ;  /* 0x0000000000007918 */ /* 0x000fc80000000000 */
[----:B------:R1:W-:Y:S04]  /*fc10*/  STL.64 [R1+0x110], R16 ;  /* 0x0001101001007387 */ /* 0x0003e80000100a00 */
[----:B------:R2:W-:Y:S04]  /*fc20*/  STL.64 [R1+0x118], R18 ;  /* 0x0001181201007387 */ /* 0x0005e80000100a00 */
[----:B-1----:R-:W4:Y:S04]  /*fc30*/  LDL.LU.64 R16, [R1+0xb0] ;  /* 0x0000b00001107983 */ /* 0x002f280000300a00 */
[----:B--2---:R-:W4:Y:S04]  /*fc40*/  LDL.LU.64 R18, [R1+0xb8] ;  /* 0x0000b80001127983 */ /* 0x004f280000300a00 */
[----:B------:R1:W-:Y:S02]  /*fc50*/  STL.64 [R1+0x1658], R8 ;  /* 0x0016580801007387 */ /* 0x0003e40000100a00 */
[----:B-1----:R-:W-:-:S02]  /*fc60*/  IMAD.MOV.U32 R8, RZ, RZ, R26 ;  /* 0x000000ffff087224 */ /* 0x002fc400078e001a */
[----:B------:R-:W-:Y:S01]  /*fc70*/  IMAD.MOV.U32 R9, RZ, RZ, R27 ;  /* 0x000000ffff097224 */ /* 0x000fe200078e001b */
[----:B------:R-:W2:Y:S04]  /*fc80*/  LDL.LU R26, [R1+0x16cc] ;  /* 0x0016cc00011a7983 */ /* 0x000ea80000300800 */
[----:B------:R-:W2:Y:S04]  /*fc90*/  LDL.LU R27, [R1+0x16c8] ;  /* 0x0016c800011b7983 */ /* 0x000ea80000300800 */
[----:B------:R1:W-:Y:S02]  /*fca0*/  STL.64 [R1+0x1670], R8 ;  /* 0x0016700801007387 */ /* 0x0003e40000100a00 */
[----:B-1----:R-:W-:-:S02]  /*fcb0*/  IMAD.MOV.U32 R8, RZ, RZ, R28 ;  /* 0x000000ffff087224 */ /* 0x002fc400078e001c */
[----:B------:R-:W-:-:S05]  /*fcc0*/  IMAD.MOV.U32 R9, RZ, RZ, R15 ;  /* 0x000000ffff097224 */ /* 0x000fca00078e000f */
[----:B------:R1:W-:Y:S02]  /*fcd0*/  STL.64 [R1+0x1688], R8 ;  /* 0x0016880801007387 */ /* 0x0003e40000100a00 */
[----:B-1----:R-:W-:Y:S02]  /*fce0*/  IMAD.MOV.U32 R8, RZ, RZ, R14 ;  /* 0x000000ffff087224 */ /* 0x002fe400078e000e */
[----:B------:R-:W-:-:S05]  /*fcf0*/  IMAD.MOV.U32 R9, RZ, RZ, R11 ;  /* 0x000000ffff097224 */ /* 0x000fca00078e000b */
[----:B------:R-:W-:Y:S04]  /*fd00*/  STL.64 [R1+0x16a0], R8 ;  /* 0x0016a00801007387 */ /* 0x000fe80000100a00 */
[----:B------:R-:W-:Y:S04]  /*fd10*/  STL.64 [R1+0x100], R20 ;  /* 0x0001001401007387 */ /* 0x000fe80000100a00 */
[----:B------:R1:W-:Y:S04]  /*fd20*/  STL.64 [R1+0x108], R22 ;  /* 0x0001081601007387 */ /* 0x0003e80000100a00 */
[----:B-1----:R-:W3:Y:S04]  /*fd30*/  LDL.LU.64 R22, [R1+0x16c0] ;  /* 0x0016c00001167983 */ /* 0x002ee80000300a00 */
[----:B------:R-:W2:Y:S04]  /*fd40*/  LDL.LU.64 R20, [R1+0x16b8] ;  /* 0x0016b80001147983 */ /* 0x000ea80000300a00 */
[----:B------:R1:W-:Y:S04]  /*fd50*/  STL.64 [R1+0x1650], R12 ;  /* 0x0016500c01007387 */ /* 0x0003e80000100a00 */
[----:B-1----:R-:W4:Y:S04]  /*fd60*/  LDL.LU.64 R12, [R1+0xc0] ;  /* 0x0000c000010c7983 */ /* 0x002f280000300a00 */
[----:B------:R-:W4:Y:S04]  /*fd70*/  LDL.LU.64 R14, [R1+0xc8] ;  /* 0x0000c800010e7983 */ /* 0x000f280000300a00 */
[----:B---3--:R-:W-:Y:S04]  /*fd80*/  STL.64 [R1+0x1668], R22 ;  /* 0x0016681601007387 */ /* 0x008fe80000100a00 */
[----:B--2---:R-:W-:Y:S01]  /*fd90*/  STL.64 [R1+0x1660], R20 ;  /* 0x0016601401007387 */ /* 0x004fe20000100a00 */
[C---:B----4-:R-:W-:Y:S08]  /*fda0*/  HMMA.1688.F32.TF32 R12, R4.reuse, R20, R12 ;  /* 0x00000014040c723c */ /* 0x050ff0000008100c */
[----:B------:R-:W-:Y:S11]  /*fdb0*/  HMMA.1688.F32.TF32 R4, R4, R24, R16 ;  /* 0x000000180404723c */ /* 0x000ff60000081010 */
[----:B------:R-:W-:Y:S04]  /*fdc0*/  STL.64 [R1+0xf0], R12 ;  /* 0x0000f00c01007387 */ /* 0x000fe80000100a00 */
[----:B------:R-:W-:Y:S04]  /*fdd0*/  STL.64 [R1+0xf8], R14 ;  /* 0x0000f80e01007387 */ /* 0x000fe80000100a00 */
[----:B------:R-:W-:Y:S04]  /*fde0*/  STL.64 [R1+0x1680], R26 ;  /* 0x0016801a01007387 */ /* 0x000fe80000100a00 */
[----:B------:R1:W-:Y:S04]  /*fdf0*/  STL.64 [R1+0x1678], R24 ;  /* 0x0016781801007387 */ /* 0x0003e80000100a00 */
[----:B------:R-:W-:Y:S04]  /*fe00*/  STL.64 [R1+0xe0], R4 ;  /* 0x0000e00401007387 */ /* 0x000fe80000100a00 */
[----:B------:R-:W-:Y:S04]  /*fe10*/  STL.64 [R1+0xe8], R6 ;  /* 0x0000e80601007387 */ /* 0x000fe80000100a00 */
[----:B-1----:R-:W2:Y:S04]  /*fe20*/  LDL.LU.64 R24, [R1+0x80] ;  /* 0x0000800001187983 */ /* 0x002ea80000300a00 */
[----:B------:R-:W3:Y:S04]  /*fe30*/  LDL.LU.64 R26, [R1+0x88] ;  /* 0x00008800011a7983 */ /* 0x000ee80000300a00 */
[----:B------:R-:W-:Y:S04]  /*fe40*/  LDS R4, [R0+UR16+0x40180] ;  /* 0x0401801000047984 */ /* 0x000fe80008000800 */
[----:B------:R-:W-:Y:S04]  /*fe50*/  LDS R6, [R0+UR16+0x40980] ;  /* 0x0409801000067984 */ /* 0x000fe80008000800 */
[----:B------:R-:W-:Y:S04]  /*fe60*/  LDS R5, [R2+UR16+0x40180] ;  /* 0x0401801002057984 */ /* 0x000fe80008000800 */
[----:B------:R-:W1:Y:S04]  /*fe70*/  LDS R7, [R2+UR16+0x40980] ;  /* 0x0409801002077984 */ /* 0x000e680008000800 */
[----:B---3--:R-:W-:Y:S04]  /*fe80*/  STL.64 [R1+0x1698], R26 ;  /* 0x0016981a01007387 */ /* 0x008fe80000100a00 */
[----:B--2---:R2:W-:Y:S04]  /*fe90*/  STL.64 [R1+0x1690], R24 ;  /* 0x0016901801007387 */ /* 0x0045e80000100a00 */
[----:B--2---:R-:W2:Y:S04]  /*fea0*/  LDL.LU.64 R24, [R1+0x90] ;  /* 0x0000900001187983 */ /* 0x004ea80000300a00 */
[----:B------:R-:W3:Y:S01]  /*feb0*/  LDL.LU.64 R26, [R1+0x98] ;  /* 0x00009800011a7983 */ /* 0x000ee20000300a00 */
[----:B------:R-:W-:-:S02]  /*fec0*/  IMAD.MOV.U32 R8, RZ, RZ, R10 ;  /* 0x000000ffff087224 */ /* 0x000fc400078e000a */
[----:B------:R-:W-:Y:S01]  /*fed0*/  IMAD.MOV.U32 R9, RZ, RZ, R3 ;  /* 0x000000ffff097224 */ /* 0x000fe200078e0003 */
[----:B---3--:R-:W-:Y:S04]  /*fee0*/  STL.64 [R1+0x16b0], R26 ;  /* 0x0016b01a01007387 */ /* 0x008fe80000100a00 */
[----:B--2---:R2:W-:Y:S04]  /*fef0*/  STL.64 [R1+0x16a8], R24 ;  /* 0x0016a81801007387 */ /* 0x0045e80000100a00 */
[----:B--2---:R-:W1:Y:S04]  /*ff00*/  LDL.LU.64 R24, [R1+0xa0] ;  /* 0x0000a00001187983 */ /* 0x004e680000300a00 */
[----:B------:R-:W1:Y:S04]  /*ff10*/  LDL.LU.64 R26, [R1+0xa8] ;  /* 0x0000a800011a7983 */ /* 0x000e680000300a00 */
[----:B------:R-:W2:Y:S04]  /*ff20*/  LDL.LU.64 R20, [R1+0x70] ;  /* 0x0000700001147983 */ /* 0x000ea80000300a00 */
[----:B------:R-:W2:Y:S04]  /*ff30*/  LDL.LU.64 R22, [R1+0x78] ;  /* 0x0000780001167983 */ /* 0x000ea80000300a00 */
[----:B------:R-:W3:Y:S04]  /*ff40*/  LDL.LU.64 R12, [R1+0x260] ;  /* 0x00026000010c7983 */ /* 0x000ee80000300a00 */
[----:B------:R-:W3:Y:S04]  /*ff50*/  LDL.LU.64 R14, [R1+0x268] ;  /* 0x00026800010e7983 */ /* 0x000ee80000300a00 */
[----:B------:R-:W4:Y:S04]  /*ff60*/  LDL.LU.64 R16, [R1+0x60] ;  /* 0x0000600001107983 */ /* 0x000f280000300a00 */
[----:B------:R-:W4:Y:S01]  /*ff70*/  LDL.LU.64 R18, [R1+0x68] ;  /* 0x0000680001127983 */ /* 0x000f220000300a00 */
[----:B-1----:R-:W-:Y:S03]  /*ff80*/  HMMA.1688.F32.TF32 R8, R4, R8, R24 ;  /* 0x000000080408723c */ /* 0x002fe60000081018 */
[----:B------:R-:W2:Y:S04]  /*ff90*/  LDL.LU.64 R26, [R1+0x16b0] ;  /* 0x0016b000011a7983 */ /* 0x000ea80000300a00 */
[----:B------:R-:W2:-:S12]  /*ffa0*/  LDL.LU.64 R24, [R1+0x16a8] ;  /* 0x0016a80001187983 */ /* 0x000e980000300a00 */
[----:B------:R1:W-:Y:S04]  /*ffb0*/  STL.64 [R1+0xd0], R8 ;  /* 0x0000d00801007387 */ /* 0x0003e80000100a00 */
[----:B-1----:R-:W2:Y:S01]  /*ffc0*/  LDL.LU.64 R8, [R1+0x16a0] ;  /* 0x0016a00001087983 */ /* 0x002ea20000300a00 */
[----:B------:R-:W-:Y:S02]  /*ffd0*/  IMAD.MOV.U32 R28, RZ, RZ, R10 ;  /* 0x000000ffff1c7224 */ /* 0x000fe400078e000a */
[----:B------:R-:W-:-:S05]  /*ffe0*/  IMAD.MOV.U32 R3, RZ, RZ, R11 ;  /* 0x000000ffff037224 */ /* 0x000fca00078e000b */
[----:B------:R-:W-:Y:S04]  /*fff0*/  STL [R1+0x149c], R3 ;  /* 0x00149c0301007387 */ /* 0x000fe80000100800 */
[----:B------:R-:W-:Y:S01]  /*10000*/  STL [R1+0x1498], R28 ;  /* 0x0014981c01007387 */ /* 0x000fe20000100800 */
[----:B--2---:R-:W-:Y:S03]  /*10010*/  HMMA.1688.F32.TF32 R8, R4, R8, R24 ;  /* 0x000000080408723c */ /* 0x004fe60000081018 */
[----:B------:R-:W2:Y:S04]  /*10020*/  LDL.LU.64 R26, [R1+0x1698] ;  /* 0x00169800011a7983 */ /* 0x000ea80000300a00 */
[----:B------:R-:W2:-:S12]  /*10030*/  LDL.LU.64 R24, [R1+0x1690] ;  /* 0x0016900001187983 */ /* 0x000e980000300a00 */
[----:B------:R1:W-:Y:S04]  /*10040*/  STL.64 [R1+0xc0], R8 ;  /* 0x0000c00801007387 */ /* 0x0003e80000100a00 */
[----:B------:R2:W-:Y:S04]  /*10050*/  STL.64 [R1+0xc8], R10 ;  /* 0x0000c80a01007387 */ /* 0x0005e80000100a00 */
[----:B-1----:R-:W2:Y:S02]  /*10060*/  LDL.LU.64 R8, [R1+0x1688] ;  /* 0x0016880001087983 */ /* 0x002ea40000300a00 */
[----:B--2---:R-:W-:Y:S02]  /*10070*/  HMMA.1688.F32.TF32 R8, R4, R8, R24 ;  /* 0x000000080408723c */ /* 0x004fe40000081018 */
[----:B------:R-:W2:Y:S04]  /*10080*/  LDL.LU.64 R26, [R1+0x1680] ;  /* 0x00168000011a7983 */ /* 0x000ea80000300a00 */
[----:B------:R-:W2:-:S13]  /*10090*/  LDL.LU.64 R24, [R1+0x1678] ;  /* 0x0016780001187983 */ /* 0x000e9a0000300a00 */
        /* <DEDUP_REMOVED lines=11> */
[----:B-1----:R-:W3:Y:S02]  /*10150*/  LDL.LU.64 R8, [R1+0x1658] ;  /* 0x0016580001087983 */ /* 0x002ee40000300a00 */
[----:B---3--:R-:W-:Y:S02]  /*10160*/  HMMA.1688.F32.TF32 R8, R4, R8, R12 ;  /* 0x000000080408723c */ /* 0x008fe4000008100c */
[----:B------:R-:W4:-:S15]  /*10170*/  LDL.LU.64 R12, [R1+0x1650] ;  /* 0x00165000010c7983 */ /* 0x000f1e0000300a00 */
[----:B------:R-:W-:Y:S02]  /*10180*/  NOP ;  /* 0x0000000000007918 */ /* 0x000fe40000000000 */
[----:B------:R-:W-:Y:S01]  /*10190*/  STL.64 [R1+0x90], R8 ;  /* 0x0000900801007387 */ /* 0x000fe20000100a00 */
[----:B------:R-:W-:-:S03]  /*101a0*/  IMAD.MOV.U32 R28, RZ, RZ, R11 ;  /* 0x000000ffff1c7224 */ /* 0x000fc600078e000b */
[----:B------:R1:W-:Y:S04]  /*101b0*/  STL [R1+0x98], R10 ;  /* 0x0000980a01007387 */ /* 0x0003e80000100800 */
[----:B-1----:R-:W2:Y:S04]  /*101c0*/  LDL.LU.64 R10, [R1+0x1648] ;  /* 0x00164800010a7983 */ /* 0x002ea80000300a00 */
[----:B------:R-:W2:Y:S04]  /*101d0*/  LDL.LU.64 R8, [R1+0x1640] ;  /* 0x0016400001087983 */ /* 0x000ea80000300a00 */
[----:B------:R-:W-:Y:S01]  /*101e0*/  STL [R1+0x14f0], R28 ;  /* 0x0014f01c01007387 */ /* 0x000fe20000100800 */
[C---:B----4-:R-:W-:Y:S03]  /*101f0*/  HMMA.1688.F32.TF32 R12, R4.reuse, R12, R16 ;  /* 0x0000000c040c723c */ /* 0x050fe60000081010 */
[----:B------:R-:W3:Y:S04]  /*10200*/  LDL.LU.64 R18, [R1+0x1638] ;  /* 0x0016380001127983 */ /* 0x000ee80000300a00 */
[----:B------:R-:W3:Y:S01]  /*10210*/  LDL.LU.64 R16, [R1+0x1630] ;  /* 0x0016300001107983 */ /* 0x000ee20000300a00 */
[----:B--2---:R-:W-:Y:S11]  /*10220*/  HMMA.1688.F32.TF32 R8, R4, R20, R8 ;  /* 0x000000140408723c */ /* 0x004ff60000081008 */
[----:B------:R-:W-:Y:S04]  /*10230*/  STL.64 [R1+0x80], R12 ;  /* 0x0000800c01007387 */ /* 0x000fe80000100a00 */
[----:B------:R-:W-:Y:S04]  /*10240*/  STL.64 [R1+0x88], R14 ;  /* 0x0000880e01007387 */ /* 0x000fe80000100a00 */
[----:B------:R-:W-:Y:S04]  /*10250*/  LDS R14, [R0+UR16+0x41900] ;  /* 0x04190010000e7984 */ /* 0x000fe80008000800 */
[----:B------:R-:W-:Y:S04]  /*10260*/  LDS R15, [R2+UR16+0x41900] ;  /* 0x04190010020f7984 */ /* 0x000fe80008000800 */
[----:B------:R-:W-:Y:S01]  /*10270*/  LDS R12, [R0+UR16+0x41100] ;  /* 0x04110010000c7984 */ /* 0x000fe20008000800 */
[----:B------:R-:W-:-:S02]  /*10280*/  IMAD.MOV.U32 R21, RZ, RZ, R10 ;  /* 0x000000ffff157224 */ /* 0x000fc400078e000a */
[----:B------:R-:W-:Y:S01]  /*10290*/  IMAD.MOV.U32 R20, RZ, RZ, R11 ;  /* 0x000000ffff147224 */ /* 0x000fe200078e000b */
[----:B------:R-:W-:Y:S04]  /*102a0*/  STL.64 [R1+0x70], R8 ;  /* 0x0000700801007387 */ /* 0x000fe80000100a00 */
[----:B------:R-:W-:Y:S04]  /*102b0*/  LDS R10, [R0+UR16+0x41880] ;  /* 0x04188010000a7984 */ /* 0x000fe80008000800 */
[----:B------:R-:W1:Y:S04]  /*102c0*/  LDS R11, [R2+UR16+0x41880] ;  /* 0x04188010020b7984 */ /* 0x000e680008000800 */
[----:B------:R-:W-:Y:S04]  /*102d0*/  LDS R8, [R0+UR16+0x41080] ;  /* 0x0410801000087984 */ /* 0x000fe80008000800 */
[----:B------:R-:W2:Y:S04]  /*102e0*/  LDS R9, [R2+UR16+0x41080] ;  /* 0x0410801002097984 */ /* 0x000ea80008000800 */
[----:B------:R-:W4:Y:S04]  /*102f0*/  LDS R13, [R2+UR16+0x41100] ;  /* 0x04110010020d7984 */ /* 0x000f280008000800 */
[----:B------:R-:W-:Y:S04]  /*10300*/  STL.64 [R1+0x15d0], R22 ;  /* 0x0015d01601007387 */ /* 0x000fe80000100a00 */
[----:B------:R-:W-:Y:S01]  /*10310*/  STL.64 [R1+0x15c8], R20 ;  /* 0x0015c81401007387 */ /* 0x000fe20000100a00 */
[----:B---3--:R-:W-:Y:S03]  /*10320*/  HMMA.1688.F32.TF32 R4, R4, R24, R16 ;  /* 0x000000180404723c */ /* 0x008fe60000081010 */
[----:B------:R-:W-:Y:S04]  /*10330*/  LDS R18, [R0+UR16+0x41980] ;  /* 0x0419801000127984 */ /* 0x000fe80008000800 */
[----:B------:R-:W3:Y:S04]  /*10340*/  LDS R19, [R2+UR16+0x41980] ;  /* 0x0419801002137984 */ /* 0x000ee80008000800 */
[----:B------:R-:W-:Y:S04]  /*10350*/  LDS R16, [R0+UR16+0x41180] ;  /* 0x0411801000107984 */ /* 0x000fe80008000800 */
[----:B------:R-:W3:Y:S04]  /*10360*/  LDS R17, [R2+UR16+0x41180] ;  /* 0x0411801002117984 */ /* 0x000ee80008000800 */
[----:B------:R-:W-:Y:S04]  /*10370*/  STL.64 [R1+0x60], R4 ;  /* 0x0000600401007387 */ /* 0x000fe80000100a00 */
[----:B------:R-:W-:Y:S04]  /*10380*/  STL [R1+0x6c], R7 ;  /* 0x00006c0701007387 */ /* 0x000fe80000100800 */
[----:B------:R-:W-:Y:S04]  /*10390*/  STL.64 [R1+0x1618], R26 ;  /* 0x0016181a01007387 */ /* 0x000fe80000100a00 */
[----:B-1----:R-:W-:Y:S04]  /*103a0*/  STL.64 [R1+0x15a0], R10 ;  /* 0x0015a00a01007387 */ /* 0x002fe80000100a00 */
[----:B--2---:R-:W-:Y:S04]  /*103b0*/  STL.64 [R1+0x1598], R8 ;  /* 0x0015980801007387 */ /* 0x004fe80000100a00 */
[----:B------:R-:W-:Y:S04]  /*103c0*/  STL.64 [R1+0x1500], R14 ;  /* 0x0015000e01007387 */ /* 0x000fe80000100a00 */
[----:B----4-:R1:W-:Y:S01]  /*103d0*/  STL.64 [R1+0x14f8], R12 ;  /* 0x0014f80c01007387 */ /* 0x0103e20000100a00 */
[----:B------:R-:W-:-:S03]  /*103e0*/  IMAD.MOV.U32 R28, RZ, RZ, R6 ;  /* 0x000000ffff1c7224 */ /* 0x000fc600078e0006 */
[----:B------:R-:W-:Y:S04]  /*103f0*/  LDS R4, [R0+UR16+0x41000] ;  /* 0x0410001000047984 */ /* 0x000fe80008000800 */
[----:B------:R-:W-:Y:S04]  /*10400*/  LDS R6, [R0+UR16+0x41800] ;  /* 0x0418001000067984 */ /* 0x000fe80008000800 */
[----:B-1----:R-:W2:Y:S04]  /*10410*/  LDL.LU R12, [R1+0x170] ;  /* 0x00017000010c7983 */ /* 0x002ea80000300800 */
[----:B------:R-:W2:Y:S04]  /*10420*/  LDL.LU R13, [R1+0x174] ;  /* 0x00017400010d7983 */ /* 0x000ea80000300800 */
[----:B------:R-:W4:Y:S04]  /*10430*/  LDL.LU R14, [R1+0x178] ;  /* 0x00017800010e7983 */ /* 0x000f280000300800 */
[----:B------:R-:W4:Y:S04]  /*10440*/  LDL.LU R15, [R1+0x17c] ;  /* 0x00017c00010f7983 */ /* 0x000f280000300800 */
[----:B------:R-:W-:Y:S04]  /*10450*/  LDS R5, [R2+UR16+0x41000] ;  /* 0x0410001002057984 */ /* 0x000fe80008000800 */
[----:B------:R-:W1:Y:S04]  /*10460*/  LDS R7, [R2+UR16+0x41800] ;  /* 0x0418001002077984 */ /* 0x000e680008000800 */
[----:B----4-:R4:W-:Y:S04]  /*10470*/  STL.64 [R1+0x1510], R14 ;  /* 0x0015100e01007387 */ /* 0x0109e80000100a00 */
[----:B--2---:R-:W-:Y:S04]  /*10480*/  STL.64 [R1+0x1508], R12 ;  /* 0x0015080c01007387 */ /* 0x004fe80000100a00 */
[----:B----4-:R-:W2:Y:S04]  /*10490*/  LDL R14, [R1+0x8] ;  /* 0x00000800010e7983 */ /* 0x010ea80000100800 */
[----:B------:R-:W2:Y:S04]  /*104a0*/  LDL R15, [R1+0xc] ;  /* 0x00000c00010f7983 */ /* 0x000ea80000100800 */
[----:B--2---:R-:W-:Y:S04]  /*104b0*/  STL.64 [R1+0x15d8], R14 ;  /* 0x0015d80e01007387 */ /* 0x004fe80000100a00 */
[----:B---3--:R-:W-:Y:S04]  /*104c0*/  STL.64 [R1+0x1468], R18 ;  /* 0x0014681201007387 */ /* 0x008fe80000100a00 */
[----:B------:R2:W-:Y:S04]  /*104d0*/  STL.64 [R1+0x1460], R16 ;  /* 0x0014601001007387 */ /* 0x0005e80000100a00 */
[----:B--2---:R-:W2:Y:S04]  /*104e0*/  LDL.LU R16, [R1+0x160] ;  /* 0x0001600001107983 */ /* 0x004ea80000300800 */
[----:B------:R-:W2:Y:S04]  /*104f0*/  LDL.LU R17, [R1+0x164] ;  /* 0x0001640001117983 */ /* 0x000ea80000300800 */
[----:B------:R-:W3:Y:S01]  /*10500*/  LDL.LU R18, [R1+0x168] ;  /* 0x0001680001127983 */ /* 0x000ee20000300800 */
[----:B------:R-:W-:-:S03]  /*10510*/  IMAD.MOV.U32 R19, RZ, RZ, R29 ;  /* 0x000000ffff137224 */ /* 0x000fc600078e001d */
[----:B------:R-:W4:Y:S04]  /*10520*/  LDL.LU R29, [R1+0x162c] ;  /* 0x00162c00011d7983 */ /* 0x000f280000300800 */
[----:B---3--:R-:W-:Y:S04]  /*10530*/  STL.64 [R1+0x1520], R18 ;  /* 0x0015201201007387 */ /* 0x008fe80000100a00 */
[----:B--2---:R2:W-:Y:S04]  /*10540*/  STL.64 [R1+0x1518], R16 ;  /* 0x0015181001007387 */ /* 0x0045e80000100a00 */
[----:B--2---:R-:W2:Y:S04]  /*10550*/  LDL.LU R16, [R1+0x180] ;  /* 0x0001800001107983 */ /* 0x004ea80000300800 */
[----:B------:R-:W2:Y:S04]  /*10560*/  LDL.LU R17, [R1+0x184] ;  /* 0x0001840001117983 */ /* 0x000ea80000300800 */
[----:B------:R-:W3:Y:S04]  /*10570*/  LDL.LU R18, [R1+0x188] ;  /* 0x0001880001127983 */ /* 0x000ee80000300800 */
[----:B------:R-:W3:Y:S04]  /*10580*/  LDL.LU R19, [R1+0x18c] ;  /* 0x00018c0001137983 */ /* 0x000ee80000300800 */
[----:B---3--:R4:W-:Y:S04]  /*10590*/  STL.64 [R1+0x1530], R18 ;  /* 0x0015301201007387 */ /* 0x0089e80000100a00 */
[----:B--2---:R2:W-:Y:S01]  /*105a0*/  STL.64 [R1+0x1528], R16 ;  /* 0x0015281001007387 */ /* 0x0045e20000100a00 */
[----:B----4-:R-:W-:-:S03]  /*105b0*/  IMAD.MOV.U32 R19, RZ, RZ, R29 ;  /* 0x000000ffff137224 */ /* 0x010fc600078e001d */
[----:B--2---:R-:W2:Y:S04]  /*105c0*/  LDL.LU R16, [R1+0x190] ;  /* 0x0001900001107983 */ /* 0x004ea80000300800 */
[----:B------:R-:W2:Y:S04]  /*105d0*/  LDL.LU R17, [R1+0x194] ;  /* 0x0001940001117983 */ /* 0x000ea80000300800 */
[----:B------:R-:W3:Y:S04]  /*105e0*/  LDL.LU R18, [R1+0x198] ;  /* 0x0001980001127983 */ /* 0x000ee80000300800 */
[----:B------:R-:W4:Y:S04]  /*105f0*/  LDL.LU R29, [R1+0x1628] ;  /* 0x00162800011d7983 */ /* 0x000f280000300800 */
[----:B------:R-:W2:Y:S04]  /*10600*/  LDL.LU R20, [R1+0x200] ;  /* 0x0002000001147983 */ /* 0x000ea80000300800 */
[----:B------:R-:W2:Y:S04]  /*10610*/  LDL.LU R21, [R1+0x204] ;  /* 0x0002040001157983 */ /* 0x000ea80000300800 */
[----:B------:R-:W2:Y:S04]  /*10620*/  LDL.LU R22, [R1+0x208] ;  /* 0x0002080001167983 */ /* 0x000ea80000300800 */
[----:B------:R-:W2:Y:S04]  /*10630*/  LDL.LU R23, [R1+0x20c] ;  /* 0x00020c0001177983 */ /* 0x000ea80000300800 */
[----:B--2---:R-:W-:Y:S04]  /*10640*/  STL.64 [R1+0x15e8], R22 ;  /* 0x0015e81601007387 */ /* 0x004fe80000100a00 */
[----:B------:R2:W-:Y:S04]  /*10650*/  STL.64 [R1+0x15e0], R20 ;  /* 0x0015e01401007387 */ /* 0x0005e80000100a00 */
[----:B------:R-:W2:Y:S04]  /*10660*/  LDL R14, [R1+0x18] ;  /* 0x00001800010e7983 */ /* 0x000ea80000100800 */
[----:B------:R-:W2:Y:S04]  /*10670*/  LDL R15, [R1+0x1c] ;  /* 0x00001c00010f7983 */ /* 0x000ea80000100800 */
[----:B------:R-:W1:Y:S04]  /*10680*/  LDL.LU R24, [R1+0x250] ;  /* 0x0002500001187983 */ /* 0x000e680000300800 */
[----:B------:R-:W1:Y:S04]  /*10690*/  LDL.LU R25, [R1+0x254] ;  /* 0x0002540001197983 */ /* 0x000e680000300800 */
[----:B------:R-:W1:Y:S04]  /*106a0*/  LDL.LU R26, [R1+0x258] ;  /* 0x00025800011a7983 */ /* 0x000e680000300800 */
[----:B------:R-:W1:Y:S04]  /*106b0*/  LDL.LU R27, [R1+0x25c] ;  /* 0x00025c00011b7983 */ /* 0x000e680000300800 */
[----:B--2---:R-:W-:Y:S04]  /*106c0*/  STL.64 [R1+0x15f0], R14 ;  /* 0x0015f00e01007387 */ /* 0x004fe80000100a00 */
[----:B------:R-:W2:Y:S04]  /*106d0*/  LDL.LU R20, [R1+0x210] ;  /* 0x0002100001147983 */ /* 0x000ea80000300800 */
[----:B------:R-:W2:Y:S04]  /*106e0*/  LDL.LU R21, [R1+0x214] ;  /* 0x0002140001157983 */ /* 0x000ea80000300800 */
[----:B------:R-:W2:Y:S04]  /*106f0*/  LDL.LU R22, [R1+0x218] ;  /* 0x0002180001167983 */ /* 0x000ea80000300800 */
[----:B------:R-:W2:Y:S04]  /*10700*/  LDL.LU R23, [R1+0x21c] ;  /* 0x00021c0001177983 */ /* 0x000ea80000300800 */
[----:B------:R-:W2:Y:S04]  /*10710*/  LDL.64 R10, [R1+0x48] ;  /* 0x00004800010a7983 */ /* 0x000ea80000100a00 */
[----:B--2---:R2:W-:Y:S04]  /*10720*/  STL.64 [R1+0x1620], R10 ;  /* 0x0016200a01007387 */ /* 0x0045e80000100a00 */
[----:B--2---:R-:W1:Y:S04]  /*10730*/  LDL.64 R10, [R1+0x58] ;  /* 0x00005800010a7983 */ /* 0x004e680000100a00 */
[----:B------:R-:W-:Y:S04]  /*10740*/  STL.64 [R1+0x1600], R22 ;  /* 0x0016001601007387 */ /* 0x000fe80000100a00 */
[----:B------:R2:W-:Y:S04]  /*10750*/  STL.64 [R1+0x15f8], R20 ;  /* 0x0015f81401007387 */ /* 0x0005e80000100a00 */
[----:B------:R-:W3:Y:S04]  /*10760*/  LDL R14, [R1+0x28] ;  /* 0x00002800010e7983 */ /* 0x000ee80000100800 */
[----:B------:R-:W3:Y:S04]  /*10770*/  LDL R15, [R1+0x2c] ;  /* 0x00002c00010f7983 */ /* 0x000ee80000100800 */
[----:B--2---:R-:W2:Y:S04]  /*10780*/  LDL.LU R20, [R1+0x220] ;  /* 0x0002200001147983 */ /* 0x004ea80000300800 */
[----:B------:R-:W2:Y:S04]  /*10790*/  LDL.LU R21, [R1+0x224] ;  /* 0x0002240001157983 */ /* 0x000ea80000300800 */
[----:B------:R-:W2:Y:S04]  /*107a0*/  LDL.LU R22, [R1+0x228] ;  /* 0x0002280001167983 */ /* 0x000ea80000300800 */
[----:B------:R-:W2:Y:S04]  /*107b0*/  LDL.LU R23, [R1+0x22c] ;  /* 0x00022c0001177983 */ /* 0x000ea80000300800 */
[----:B--2---:R-:W-:Y:S04]  /*107c0*/  STL.64 [R1+0x1610], R22 ;  /* 0x0016101601007387 */ /* 0x004fe80000100a00 */
[----:B------:R2:W-:Y:S04]  /*107d0*/  STL.64 [R1+0x1608], R20 ;  /* 0x0016081401007387 */ /* 0x0005e80000100a00 */
[----:B--2---:R-:W2:Y:S04]  /*107e0*/  LDL.LU R20, [R1+0x230] ;  /* 0x0002300001147983 */ /* 0x004ea80000300800 */
[----:B------:R-:W2:Y:S04]  /*107f0*/  LDL.LU R21, [R1+0x234] ;  /* 0x0002340001157983 */ /* 0x000ea80000300800 */
[----:B------:R-:W2:Y:S04]  /*10800*/  LDL.LU R22, [R1+0x238] ;  /* 0x0002380001167983 */ /* 0x000ea80000300800 */
[----:B------:R-:W2:Y:S04]  /*10810*/  LDL.LU R23, [R1+0x23c] ;  /* 0x00023c0001177983 */ /* 0x000ea80000300800 */
[----:B---3--:R-:W-:Y:S04]  /*10820*/  STL.64 [R1+0x1548], R18 ;  /* 0x0015481201007387 */ /* 0x008fe80000100a00 */
[----:B------:R3:W-:Y:S04]  /*10830*/  STL.64 [R1+0x1540], R16 ;  /* 0x0015401001007387 */ /* 0x0007e80000100a00 */
[----:B---3--:R-:W3:Y:S04]  /*10840*/  LDL.LU R16, [R1+0x1a0] ;  /* 0x0001a00001107983 */ /* 0x008ee80000300800 */
[----:B------:R-:W3:Y:S04]  /*10850*/  LDL.LU R17, [R1+0x1a4] ;  /* 0x0001a40001117983 */ /* 0x000ee80000300800 */
[----:B------:R-:W2:Y:S04]  /*10860*/  LDL.LU R18, [R1+0x1a8] ;  /* 0x0001a80001127983 */ /* 0x000ea80000300800 */
[----:B------:R-:W2:Y:S01]  /*10870*/  LDL.LU R19, [R1+0x1ac] ;  /* 0x0001ac0001137983 */ /* 0x000ea20000300800 */
[----:B-1----:R-:W-:Y:S01]  /*10880*/  HMMA.1688.F32.TF32 R24, R4, R10, R24 ;  /* 0x0000000a0418723c */ /* 0x002fe20000081018 */
[----:B------:R-:W-:-:S02]  /*10890*/  IMAD.MOV.U32 R12, RZ, RZ, R10 ;  /* 0x000000ffff0c7224 */ /* 0x000fc400078e000a */
[----:B------:R-:W-:Y:S01]  /*108a0*/  IMAD.MOV.U32 R3, RZ, RZ, R11 ;  /* 0x000000ffff037224 */ /* 0x000fe200078e000b */
[----:B--2---:R1:W-:Y:S04]  /*108b0*/  STL.64 [R1+0x1558], R18 ;  /* 0x0015581201007387 */ /* 0x0043e80000100a00 */
[----:B---3--:R-:W-:Y:S04]  /*108c0*/  STL.64 [R1+0x1550], R16 ;  /* 0x0015501001007387 */ /* 0x008fe80000100a00 */
[----:B-1----:R-:W2:Y:S04]  /*108d0*/  LDL R18, [R1+0x38] ;  /* 0x0000380001127983 */ /* 0x002ea80000100800 */
[----:B------:R-:W2:Y:S04]  /*108e0*/  LDL R19, [R1+0x3c] ;  /* 0x00003c0001137983 */ /* 0x000ea80000100800 */
[----:B------:R-:W3:Y:S04]  /*108f0*/  LDL.LU.64 R10, [R1+0x1620] ;  /* 0x00162000010a7983 */ /* 0x000ee80000300a00 */
[----:B------:R1:W-:Y:S04]  /*10900*/  STL.64 [R1+0x250], R24 ;  /* 0x0002501801007387 */ /* 0x0003e80000100a00 */
[----:B------:R4:W-:Y:S01]  /*10910*/  STL [R1+0x258], R26 ;  /* 0x0002581a01007387 */ /* 0x0009e20000100800 */
[----:B-1----:R-:W-:-:S03]  /*10920*/  IMAD.MOV.U32 R25, RZ, RZ, R27 ;  /* 0x000000ffff197224 */ /* 0x002fc600078e001b */
[----:B----4-:R-:W4:Y:S04]  /*10930*/  LDL.LU.64 R26, [R1+0x1618] ;  /* 0x00161800011a7983 */ /* 0x010f280000300a00 */
[----:B----4-:R-:W-:Y:S04]  /*10940*/  STL.64 [R1+0x15b0], R26 ;  /* 0x0015b01a01007387 */ /* 0x010fe80000100a00 */
[----:B------:R1:W-:Y:S04]  /*10950*/  STL [R1+0x15a8], R25 ;  /* 0x0015a81901007387 */ /* 0x0003e80000100800 */
[----:B------:R-:W4:Y:S04]  /*10960*/  LDL.LU R24, [R1+0x240] ;  /* 0x0002400001187983 */ /* 0x000f280000300800 */
[----:B-1----:R-:W4:Y:S04]  /*10970*/  LDL.LU R25, [R1+0x244] ;  /* 0x0002440001197983 */ /* 0x002f280000300800 */
[----:B------:R-:W4:Y:S04]  /*10980*/  LDL.LU R26, [R1+0x248] ;  /* 0x00024800011a7983 */ /* 0x000f280000300800 */
[----:B------:R-:W4:Y:S01]  /*10990*/  LDL.LU R27, [R1+0x24c] ;  /* 0x00024c00011b7983 */ /* 0x000f220000300800 */
[----:B--2---:R-:W-:Y:S01]  /*109a0*/  HMMA.1688.F32.TF32 R20, R4, R18, R20 ;  /* 0x000000120414723c */ /* 0x004fe20000081014 */
[----:B---3--:R-:W-:-:S02]  /*109b0*/  IMAD.MOV.U32 R16, RZ, RZ, R10 ;  /* 0x000000ffff107224 */ /* 0x008fc400078e000a */
[----:B------:R-:W-:-:S05]  /*109c0*/  IMAD.MOV.U32 R13, RZ, RZ, R11 ;  /* 0x000000ffff0d7224 */ /* 0x000fca00078e000b */
[----:B----4-:R-:W-:-:S15]  /*109d0*/  HMMA.1688.F32.TF32 R24, R4, R10, R24 ;  /* 0x0000000a0418723c */ /* 0x010fde0000081018 */
[----:B------:R-:W-:-:S04]  /*109e0*/  NOP ;  /* 0x0000000000007918 */ /* 0x000fc80000000000 */
[----:B------:R1:W-:Y:S04]  /*109f0*/  STL.64 [R1+0x240], R24 ;  /* 0x0002401801007387 */ /* 0x0003e80000100a00 */
[----:B------:R2:W-:Y:S04]  /*10a00*/  STL.64 [R1+0x248], R26 ;  /* 0x0002481a01007387 */ /* 0x0005e80000100a00 */
[----:B-1----:R-:W3:Y:S04]  /*10a10*/  LDL.LU R24, [R1+0x1f0] ;  /* 0x0001f00001187983 */ /* 0x002ee80000300800 */
[----:B------:R-:W3:Y:S04]  /*10a20*/  LDL.LU R25, [R1+0x1f4] ;  /* 0x0001f40001197983 */ /* 0x000ee80000300800 */
[----:B--2---:R-:W3:Y:S04]  /*10a30*/  LDL.LU R26, [R1+0x1f8] ;  /* 0x0001f800011a7983 */ /* 0x004ee80000300800 */
[----:B------:R-:W3:Y:S04]  /*10a40*/  LDL.LU R27, [R1+0x1fc] ;  /* 0x0001fc00011b7983 */ /* 0x000ee80000300800 */
[----:B------:R-:W2:Y:S04]  /*10a50*/  LDL.LU R8, [R1+0x1e0] ;  /* 0x0001e00001087983 */ /* 0x000ea80000300800 */
[----:B------:R-:W2:Y:S04]  /*10a60*/  LDL.LU R9, [R1+0x1e4] ;  /* 0x0001e40001097983 */ /* 0x000ea80000300800 */
[----:B------:R-:W2:Y:S04]  /*10a70*/  LDL.LU R10, [R1+0x1e8] ;  /* 0x0001e800010a7983 */ /* 0x000ea80000300800 */
[----:B------:R-:W2:Y:S04]  /*10a80*/  LDL.LU R11, [R1+0x1ec] ;  /* 0x0001ec00010b7983 */ /* 0x000ea80000300800 */
[----:B------:R-:W-:Y:S04]  /*10a90*/  STL.64 [R1+0x230], R20 ;  /* 0x0002301401007387 */ /* 0x000fe80000100a00 */
[----:B------:R1:W-:Y:S04]  /*10aa0*/  STL.64 [R1+0x238], R22 ;  /* 0x0002381601007387 */ /* 0x0003e80000100a00 */
[----:B-1----:R-:W4:Y:S04]  /*10ab0*/  LDL.LU.64 R22, [R1+0x1610] ;  /* 0x0016100001167983 */ /* 0x002f280000300a00 */
[----:B------:R-:W4:Y:S04]  /*10ac0*/  LDL.LU.64 R20, [R1+0x1608] ;  /* 0x0016080001147983 */ /* 0x000f280000300a00 */
[----:B------:R1:W-:Y:S02]  /*10ad0*/  STL.64 [R1+0x1568], R18 ;  /* 0x0015681201007387 */ /* 0x0003e40000100a00 */
[----:B-1----:R-:W-:-:S02]  /*10ae0*/  IMAD.MOV.U32 R18, RZ, RZ, R16 ;  /* 0x000000ffff127224 */ /* 0x002fc400078e0010 */
[----:B------:R-:W-:-:S05]  /*10af0*/  IMAD.MOV.U32 R19, RZ, RZ, R13 ;  /* 0x000000ffff137224 */ /* 0x000fca00078e000d */
[----:B------:R1:W-:Y:S02]  /*10b00*/  STL.64 [R1+0x1580], R18 ;  /* 0x0015801201007387 */ /* 0x0003e40000100a00 */
[----:B-1----:R-:W-:Y:S02]  /*10b10*/  IMAD.MOV.U32 R18, RZ, RZ, R12 ;  /* 0x000000ffff127224 */ /* 0x002fe400078e000c */
[----:B----4-:R-:W-:Y:S01]  /*10b20*/  HMMA.1688.F32.TF32 R12, R4, R14, R20 ;  /* 0x0000000e040c723c */ /* 0x010fe20000081014 */
[----:B------:R-:W4:Y:S04]  /*10b30*/  LDL.LU.64 R22, [R1+0x1600] ;  /* 0x0016000001167983 */ /* 0x000f280000300a00 */
[----:B------:R-:W4:-:S14]  /*10b40*/  LDL.LU.64 R20, [R1+0x15f8] ;  /* 0x0015f80001147983 */ /* 0x000f1c0000300a00 */
[----:B------:R-:W-:Y:S04]  /*10b50*/  STL.64 [R1+0x220], R12 ;  /* 0x0002200c01007387 */ /* 0x000fe80000100a00 */
[----:B------:R1:W-:Y:S04]  /*10b60*/  STL.64 [R1+0x228], R14 ;  /* 0x0002280e01007387 */ /* 0x0003e80000100a00 */
[----:B-1----:R-:W4:Y:S02]  /*10b70*/  LDL.LU.64 R14, [R1+0x15f0] ;  /* 0x0015f000010e7983 */ /* 0x002f240000300a00 */
[----:B----4-:R-:W-:Y:S02]  /*10b80*/  HMMA.1688.F32.TF32 R12, R4, R14, R20 ;  /* 0x0000000e040c723c */ /* 0x010fe40000081014 */
[----:B------:R-:W4:Y:S04]  /*10b90*/  LDL.LU.64 R22, [R1+0x15e8] ;  /* 0x0015e80001167983 */ /* 0x000f280000300a00 */
[----:B------:R-:W4:-:S13]  /*10ba0*/  LDL.LU.64 R20, [R1+0x15e0] ;  /* 0x0015e00001147983 */ /* 0x000f1a0000300a00 */
[----:B------:R-:W-:Y:S04]  /*10bb0*/  STL.64 [R1+0x210], R12 ;  /* 0x0002100c01007387 */ /* 0x000fe80000100a00 */
[----:B------:R1:W-:Y:S04]  /*10bc0*/  STL.64 [R1+0x218], R14 ;  /* 0x0002180e01007387 */ /* 0x0003e80000100a00 */
[----:B-1----:R-:W4:Y:S02]  /*10bd0*/  LDL.LU.64 R14, [R1+0x15d8] ;  /* 0x0015d800010e7983 */ /* 0x002f240000300a00 */
[----:B----4-:R-:W-:-:S15]  /*10be0*/  HMMA.1688.F32.TF32 R20, R4, R14, R20 ;  /* 0x0000000e0414723c */ /* 0x010fde0000081014 */
[----:B------:R-:W-:-:S04]  /*10bf0*/  NOP ;  /* 0x0000000000007918 */ /* 0x000fc80000000000 */
[----:B------:R-:W-:Y:S04]  /*10c00*/  STL.64 [R1+0x200], R20 ;  /* 0x0002001401007387 */ /* 0x000fe80000100a00 */
[----:B------:R1:W-:Y:S04]  /*10c10*/  STL.64 [R1+0x208], R22 ;  /* 0x0002081601007387 */ /* 0x0003e80000100a00 */
[----:B-1----:R-:W4:Y:S04]  /*10c20*/  LDL.LU.64 R22, [R1+0x15d0] ;  /* 0x0015d00001167983 */ /* 0x002f280000300a00 */
[----:B------:R-:W2:Y:S04]  /*10c30*/  LDL.LU.64 R20, [R1+0x15c8] ;  /* 0x0015c80001147983 */ /* 0x000ea80000300a00 */
[----:B------:R1:W-:Y:S04]  /*10c40*/  STL.64 [R1+0x1538], R14 ;  /* 0x0015380e01007387 */ /* 0x0003e80000100a00 */
[----:B-1----:R-:W2:Y:S04]  /*10c50*/  LDL.LU.64 R14, [R1+0x18] ;  /* 0x00001800010e7983 */ /* 0x002ea80000300a00 */
[----:B--2---:R1:W-:Y:S04]  /*10c60*/  STL.64 [R1+0x1560], R14 ;  /* 0x0015600e01007387 */ /* 0x0043e80000100a00 */
[----:B------:R-:W2:Y:S04]  /*10c70*/  LDL.LU R12, [R1+0x1b0] ;  /* 0x0001b000010c7983 */ /* 0x000ea80000300800 */
[----:B------:R-:W2:Y:S04]  /*10c80*/  LDL.LU R13, [R1+0x1b4] ;  /* 0x0001b400010d7983 */ /* 0x000ea80000300800 */
[----:B-1----:R-:W2:Y:S01]  /*10c90*/  LDL.LU R14, [R1+0x1b8] ;  /* 0x0001b800010e7983 */ /* 0x002ea20000300800 */
[----:B------:R-:W-:-:S03]  /*10ca0*/  IMAD.MOV.U32 R15, RZ, RZ, R29 ;  /* 0x000000ffff0f7224 */ /* 0x000fc600078e001d */
[----:B------:R-:W3:Y:S04]  /*10cb0*/  LDL.LU R29, [R1+0x15c0] ;  /* 0x0015c000011d7983 */ /* 0x000ee80000300800 */
[----:B--2---:R4:W-:Y:S04]  /*10cc0*/  STL.64 [R1+0x1578], R14 ;  /* 0x0015780e01007387 */ /* 0x0049e80000100a00 */
[----:B------:R1:W-:Y:S01]  /*10cd0*/  STL.64 [R1+0x1570], R12 ;  /* 0x0015700c01007387 */ /* 0x0003e20000100a00 */
[----:B----4-:R-:W-:-:S03]  /*10ce0*/  IMAD.MOV.U32 R14, RZ, RZ, R23 ;  /* 0x000000ffff0e7224 */ /* 0x010fc600078e0017 */
[----:B-1----:R-:W2:Y:S01]  /*10cf0*/  LDL.LU R12, [R1+0x1c0] ;  /* 0x0001c000010c7983 */ /* 0x002ea20000300800 */
[----:B------:R-:W-:-:S03]  /*10d00*/  IMAD.MOV.U32 R13, RZ, RZ, R22 ;  /* 0x000000ffff0d7224 */ /* 0x000fc600078e0016 */
[----:B------:R-:W3:Y:S04]  /*10d10*/  LDL.LU R22, [R1+0x15bc] ;  /* 0x0015bc0001167983 */ /* 0x000ee80000300800 */
[----:B------:R-:W3:Y:S04]  /*10d20*/  LDL.LU R23, [R1+0x15b8] ;  /* 0x0015b80001177983 */ /* 0x000ee80000300800 */
[----:B------:R-:W4:Y:S01]  /*10d30*/  LDL.LU R15, [R1+0x1cc] ;  /* 0x0001cc00010f7983 */ /* 0x000f220000300800 */
[C---:B---3--:R-:W-:Y:S03]  /*10d40*/  HMMA.1688.F32.TF32 R24, R4.reuse, R22, R24 ;  /* 0x000000160418723c */ /* 0x048fe60000081018 */
[----:B----4-:R-:W-:Y:S04]  /*10d50*/  STL.64 [R1+0x1590], R14 ;  /* 0x0015900e01007387 */ /* 0x010fe80000100a00 */
[----:B--2---:R1:W-:Y:S04]  /*10d60*/  STL.64 [R1+0x1588], R12 ;  /* 0x0015880c01007387 */ /* 0x0043e80000100a00 */
[----:B-1----:R-:W2:Y:S04]  /*10d70*/  LDL.LU R12, [R1+0x1d0] ;  /* 0x0001d000010c7983 */ /* 0x002ea80000300800 */
[----:B------:R-:W2:Y:S04]  /*10d80*/  LDL.LU R13, [R1+0x1d4] ;  /* 0x0001d400010d7983 */ /* 0x000ea80000300800 */
[----:B------:R-:W2:Y:S04]  /*10d90*/  LDL.LU R14, [R1+0x1d8] ;  /* 0x0001d800010e7983 */ /* 0x000ea80000300800 */
[----:B------:R-:W-:Y:S04]  /*10da0*/  STL.64 [R1+0x1f0], R24 ;  /* 0x0001f01801007387 */ /* 0x000fe80000100a00 */
[----:B------:R1:W-:Y:S04]  /*10db0*/  STL.64 [R1+0x1f8], R26 ;  /* 0x0001f81a01007387 */ /* 0x0003e80000100a00 */
[----:B-1----:R-:W3:Y:S04]  /*10dc0*/  LDL.LU.64 R26, [R1+0x15b0] ;  /* 0x0015b000011a7983 */ /* 0x002ee80000300a00 */
[----:B------:R-:W4:Y:S01]  /*10dd0*/  LDL.LU R25, [R1+0x15a8] ;  /* 0x0015a80001197983 */ /* 0x000f220000300800 */
[----:B------:R-:W-:Y:S01]  /*10de0*/  IMAD.MOV.U32 R19, RZ, RZ, R3 ;  /* 0x000000ffff137224 */ /* 0x000fe200078e0003 */
[----:B---3--:R-:W-:Y:S02]  /*10df0*/  HMMA.1688.F32.TF32 R4, R4, R26, R8 ;  /* 0x0000001a0404723c */ /* 0x008fe40000081008 */
[----:B------:R-:W2:Y:S04]  /*10e00*/  LDL.LU.64 R10, [R1+0x15a0] ;  /* 0x0015a000010a7983 */ /* 0x000ea80000300a00 */
[----:B------:R-:W2:Y:S01]  /*10e10*/  LDL.LU.64 R8, [R1+0x1598] ;  /* 0x0015980001087983 */ /* 0x000ea20000300a00 */
[----:B------:R-:W-:-:S12]  /*10e20*/  IMAD.MOV.U32 R15, RZ, RZ, R29 ;  /* 0x000000ffff0f7224 */ /* 0x000fd800078e001d */
[----:B------:R-:W-:Y:S04]  /*10e30*/  STL.64 [R1+0x1e0], R4 ;  /* 0x0001e00401007387 */ /* 0x000fe80000100a00 */
[----:B------:R1:W-:Y:S04]  /*10e40*/  STL.64 [R1+0x1e8], R6 ;  /* 0x0001e80601007387 */ /* 0x0003e80000100a00 */
[----:B-1----:R-:W3:Y:S01]  /*10e50*/  LDL.LU.64 R6, [R1+0x28] ;  /* 0x0000280001067983 */ /* 0x002ee20000300a00 */
[----:B--2---:R-:W-:Y:S03]  /*10e60*/  HMMA.1688.F32.TF32 R16, R8, R18, R12 ;  /* 0x000000120810723c */ /* 0x004fe6000008100c */
[----:B------:R-:W2:Y:S04]  /*10e70*/  LDL.LU.64 R14, [R1+0x1590] ;  /* 0x00159000010e7983 */ /* 0x000ea80000300a00 */
[----:B------:R-:W2:-:S12]  /*10e80*/  LDL.LU.64 R12, [R1+0x1588] ;  /* 0x00158800010c7983 */ /* 0x000e980000300a00 */
[----:B------:R-:W-:Y:S01]  /*10e90*/  STL.64 [R1+0x1d0], R16 ;  /* 0x0001d01001007387 */ /* 0x000fe20000100a00 */
[----:B------:R-:W-:-:S03]  /*10ea0*/  IMAD.MOV.U32 R29, RZ, RZ, R19 ;  /* 0x000000ffff1d7224 */ /* 0x000fc600078e0013 */
[----:B------:R1:W-:Y:S04]  /*10eb0*/  STL [R1+0x1d8], R18 ;  /* 0x0001d81201007387 */ /* 0x0003e80000100800 */
[----:B-1----:R-:W2:Y:S04]  /*10ec0*/  LDL.LU.64 R18, [R1+0x1580] ;  /* 0x0015800001127983 */ /* 0x002ea80000300a00 */
[----:B------:R-:W-:Y:S01]  /*10ed0*/  STL [R1+0x1390], R29 ;  /* 0x0013901d01007387 */ /* 0x000fe20000100800 */
[----:B--2---:R-:W-:Y:S03]  /*10ee0*/  HMMA.1688.F32.TF32 R16, R8, R18, R12 ;  /* 0x000000120810723c */ /* 0x004fe6000008100c */
[----:B------:R-:W2:Y:S04]  /*10ef0*/  LDL.LU.64 R14, [R1+0x1578] ;  /* 0x00157800010e7983 */ /* 0x000ea80000300a00 */
[----:B------:R-:W2:-:S12]  /*10f00*/  LDL.LU.64 R12, [R1+0x1570] ;  /* 0x00157000010c7983 */ /* 0x000e980000300a00 */
[----:B------:R-:W-:Y:S04]  /*10f10*/  STL.64 [R1+0x1c0], R16 ;  /* 0x0001c01001007387 */ /* 0x000fe80000100a00 */
[----:B------:R1:W-:Y:S04]  /*10f20*/  STL.64 [R1+0x1c8], R18 ;  /* 0x0001c81201007387 */ /* 0x0003e80000100a00 */
[----:B-1----:R-:W2:Y:S02]  /*10f30*/  LDL.LU.64 R18, [R1+0x1568] ;  /* 0x0015680001127983 */ /* 0x002ea40000300a00 */
[----:B--2---:R-:W-:Y:S02]  /*10f40*/  HMMA.1688.F32.TF32 R16, R8, R18, R12 ;  /* 0x000000120810723c */ /* 0x004fe4000008100c */
[----:B------:R-:W2:-:S15]  /*10f50*/  LDL.LU.64 R14, [R1+0x1560] ;  /* 0x00156000010e7983 */ /* 0x000e9e0000300a00 */
[----:B------:R-:W-:Y:S02]  /*10f60*/  NOP ;  /* 0x0000000000007918 */ /* 0x000fe40000000000 */
[----:B------:R-:W-:Y:S01]  /*10f70*/  STL.64 [R1+0x1b0], R16 ;  /* 0x0001b01001007387 */ /* 0x000fe20000100a00 */
[----:B------:R-:W-:-:S03]  /*10f80*/  IMAD.MOV.U32 R29, RZ, RZ, R19 ;  /* 0x000000ffff1d7224 */ /* 0x000fc600078e0013 */
[----:B------:R1:W-:Y:S04]  /*10f90*/  STL [R1+0x1b8], R18 ;  /* 0x0001b81201007387 */ /* 0x0003e80000100800 */
[----:B-1----:R-:W3:Y:S04]  /*10fa0*/  LDL.LU.64 R18, [R1+0x1558] ;  /* 0x0015580001127983 */ /* 0x002ee80000300a00 */
[----:B------:R-:W3:Y:S04]  /*10fb0*/  LDL.LU.64 R16, [R1+0x1550] ;  /* 0x0015500001107983 */ /* 0x000ee80000300a00 */
[----:B------:R-:W-:Y:S01]  /*10fc0*/  STL [R1+0x13c8], R29 ;  /* 0x0013c81d01007387 */ /* 0x000fe20000100800 */
[----:B---3--:R-:W-:-:S15]  /*10fd0*/  HMMA.1688.F32.TF32 R16, R8, R6, R16 ;  /* 0x000000060810723c */ /* 0x008fde0000081010 */
[----:B------:R-:W-:-:S04]  /*10fe0*/  NOP ;  /* 0x0000000000007918 */ /* 0x000fc80000000000 */
[----:B------:R-:W-:Y:S04]  /*10ff0*/  STL.64 [R1+0x1a0], R16 ;  /* 0x0001a01001007387 */ /* 0x000fe80000100a00 */
[----:B------:R1:W-:Y:S04]  /*11000*/  STL.64 [R1+0x1a8], R18 ;  /* 0x0001a81201007387 */ /* 0x0003e80000100a00 */
[----:B-1----:R-:W3:Y:S04]  /*11010*/  LDL.LU.64 R18, [R1+0x1548] ;  /* 0x0015480001127983 */ /* 0x002ee80000300a00 */
[----:B------:R-:W3:Y:S01]  /*11020*/  LDL.LU.64 R16, [R1+0x1540] ;  /* 0x0015400001107983 */ /* 0x000ee20000300a00 */
[----:B--2---:R-:W-:-:S02]  /*11030*/  IMAD.MOV.U32 R5, RZ, RZ, R14 ;  /* 0x000000ffff057224 */ /* 0x004fc400078e000e */
[----:B------:R-:W-:Y:S01]  /*11040*/  IMAD.MOV.U32 R4, RZ, RZ, R15 ;  /* 0x000000ffff047224 */ /* 0x000fe200078e000f */
[----:B---3--:R-:W-:Y:S01]  /*11050*/  HMMA.1688.F32.TF32 R16, R8, R14, R16 ;  /* 0x0000000e0810723c */ /* 0x008fe20000081010 */
[----:B------:R-:W2:-:S15]  /*11060*/  LDL.LU.64 R14, [R1+0x1538] ;  /* 0x00153800010e7983 */ /* 0x000e9e0000300a00 */
[----:B------:R-:W-:-:S03]  /*11070*/  NOP ;  /* 0x0000000000007918 */ /* 0x000fc60000000000 */
[----:B------:R-:W-:Y:S01]  /*11080*/  STL.64 [R1+0x190], R16 ;  /* 0x0001901001007387 */ /* 0x000fe20000100a00 */
[----:B------:R-:W-:-:S03]  /*11090*/  IMAD.MOV.U32 R29, RZ, RZ, R19 ;  /* 0x000000ffff1d7224 */ /* 0x000fc600078e0013 */
[----:B------:R1:W-:Y:S04]  /*110a0*/  STL [R1+0x198], R18 ;  /* 0x0001981201007387 */ /* 0x0003e80000100800 */
[----:B-1----:R-:W2:Y:S04]  /*110b0*/  LDL.LU.64 R18, [R1+0x1530] ;  /* 0x0015300001127983 */ /* 0x002ea80000300a00 */
[----:B------:R-:W2:Y:S02]  /*110c0*/  LDL.LU.64 R16, [R1+0x1528] ;  /* 0x0015280001107983 */ /* 0x000ea40000300a00 */
[----:B--2---:R-:W-:Y:S02]  /*110d0*/  HMMA.1688.F32.TF32 R12, R8, R14, R16 ;  /* 0x0000000e080c723c */ /* 0x004fe40000081010 */
[----:B------:R-:W2:Y:S04]  /*110e0*/  LDL.LU.64 R18, [R1+0x1520] ;  /* 0x0015200001127983 */ /* 0x000ea80000300a00 */
[----:B------:R-:W2:-:S13]  /*110f0*/  LDL.LU.64 R16, [R1+0x1518] ;  /* 0x0015180001107983 */ /* 0x000e9a0000300a00 */
[----:B------:R-:W-:Y:S04]  /*11100*/  STL.64 [R1+0x180], R12 ;  /* 0x0001800c01007387 */ /* 0x000fe80000100a00 */
[----:B------:R1:W-:Y:S04]  /*11110*/  STL.64 [R1+0x188], R14 ;  /* 0x0001880e01007387 */ /* 0x0003e80000100a00 */
[----:B-1----:R-:W3:Y:S04]  /*11120*/  LDL.LU.64 R14, [R1+0x1510] ;  /* 0x00151000010e7983 */ /* 0x002ee80000300a00 */
[----:B------:R-:W3:Y:S02]  /*11130*/  LDL.LU.64 R12, [R1+0x1508] ;  /* 0x00150800010c7983 */ /* 0x000ee40000300a00 */
[C---:B---3--:R-:W-:Y:S08]  /*11140*/  HMMA.1688.F32.TF32 R12, R8.reuse, R22, R12 ;  /* 0x00000016080c723c */ /* 0x048ff0000008100c */
[----:B--2---:R-:W-:Y:S11]  /*11150*/  HMMA.1688.F32.TF32 R8, R8, R26, R16 ;  /* 0x0000001a0808723c */ /* 0x004ff60000081010 */
[----:B------:R-:W-:Y:S04]  /*11160*/  STL.64 [R1+0x170], R12 ;  /* 0x0001700c01007387 */ /* 0x000fe80000100a00 */
[----:B------:R1:W-:Y:S04]  /*11170*/  STL.64 [R1+0x178], R14 ;  /* 0x0001780e01007387 */ /* 0x0003e80000100a00 */
[----:B-1----:R-:W2:Y:S04]  /*11180*/  LDL.LU.64 R14, [R1+0x1500] ;  /* 0x00150000010e7983 */ /* 0x002ea80000300a00 */
[----:B------:R-:W2:Y:S04]  /*11190*/  LDL.LU.64 R12, [R1+0x14f8] ;  /* 0x0014f800010c7983 */ /* 0x000ea80000300a00 */
[----:B------:R-:W-:Y:S04]  /*111a0*/  STL.64 [R1+0x1480], R22 ;  /* 0x0014801601007387 */ /* 0x000fe80000100a00 */
[----:B------:R-:W-:Y:S04]  /*111b0*/  STL.64 [R1+0x1478], R26 ;  /* 0x0014781a01007387 */ /* 0x000fe80000100a00 */
[----:B----4-:R-:W-:Y:S04]  /*111c0*/  STL [R1+0x1470], R25 ;  /* 0x0014701901007387 */ /* 0x010fe80000100800 */
[----:B------:R1:W-:Y:S04]  /*111d0*/  STL.64 [R1+0x160], R8 ;  /* 0x0001600801007387 */ /* 0x0003e80000100a00 */
[----:B------:R3:W-:Y:S04]  /*111e0*/  STL.64 [R1+0x168], R10 ;  /* 0x0001680a01007387 */ /* 0x0007e80000100a00 */
[----:B-1----:R-:W4:Y:S04]  /*111f0*/  LDL.LU R8, [R1+0x70] ;  /* 0x0000700001087983 */ /* 0x002f280000300800 */
[----:B------:R-:W4:Y:S01]  /*11200*/  LDL.LU R9, [R1+0x74] ;  /* 0x0000740001097983 */ /* 0x000f220000300800 */
[----:B---3--:R-:W-:-:S02]  /*11210*/  IMAD.MOV.U32 R11, RZ, RZ, R20 ;  /* 0x000000ffff0b7224 */ /* 0x008fc400078e0014 */
[----:B------:R-:W-:Y:S01]  /*11220*/  IMAD.MOV.U32 R10, RZ, RZ, R21 ;  /* 0x000000ffff0a7224 */ /* 0x000fe200078e0015 */
[----:B------:R-:W3:Y:S04]  /*11230*/  LDL.LU R20, [R1+0x120] ;  /* 0x0001200001147983 */ /* 0x000ee80000300800 */
[----:B------:R-:W3:Y:S04]  /*11240*/  LDL.LU R21, [R1+0x124] ;  /* 0x0001240001157983 */ /* 0x000ee80000300800 */
[----:B------:R-:W2:Y:S04]  /*11250*/  LDL.LU R22, [R1+0x128] ;  /* 0x0001280001167983 */ /* 0x000ea80000300800 */
[----:B------:R-:W2:Y:S04]  /*11260*/  LDL.LU R23, [R1+0x12c] ;  /* 0x00012c0001177983 */ /* 0x000ea80000300800 */
[----:B--2---:R1:W-:Y:S04]  /*11270*/  STL.64 [R1+0x14b8], R22 ;  /* 0x0014b81601007387 */ /* 0x0043e80000100a00 */
[----:B---3--:R-:W-:Y:S04]  /*11280*/  STL.64 [R1+0x14b0], R20 ;  /* 0x0014b01401007387 */ /* 0x008fe80000100a00 */
[----:B-1----:R-:W2:Y:S04]  /*11290*/  LDL.LU.64 R22, [R1+0x48] ;  /* 0x0000480001167983 */ /* 0x002ea80000300a00 */
[----:B--2---:R1:W-:Y:S04]  /*112a0*/  STL.64 [R1+0x14d0], R22 ;  /* 0x0014d01601007387 */ /* 0x0043e80000100a00 */
[----:B------:R-:W2:Y:S04]  /*112b0*/  LDL.LU R16, [R1+0x130] ;  /* 0x0001300001107983 */ /* 0x000ea80000300800 */
[----:B------:R-:W2:Y:S04]  /*112c0*/  LDL.LU R17, [R1+0x134] ;  /* 0x0001340001117983 */ /* 0x000ea80000300800 */
[----:B------:R-:W3:Y:S04]  /*112d0*/  LDL.LU R18, [R1+0x138] ;  /* 0x0001380001127983 */ /* 0x000ee80000300800 */
[----:B------:R-:W3:Y:S04]  /*112e0*/  LDL.LU R19, [R1+0x13c] ;  /* 0x00013c0001137983 */ /* 0x000ee80000300800 */
[----:B-1----:R-:W2:Y:S04]  /*112f0*/  LDL.LU.64 R22, [R1+0x58] ;  /* 0x0000580001167983 */ /* 0x002ea80000300a00 */
[----:B---3--:R-:W-:Y:S04]  /*11300*/  STL.64 [R1+0x14c8], R18 ;  /* 0x0014c81201007387 */ /* 0x008fe80000100a00 */
[----:B--2---:R1:W-:Y:S04]  /*11310*/  STL.64 [R1+0x14c0], R16 ;  /* 0x0014c01001007387 */ /* 0x0043e80000100a00 */
[----:B-1----:R-:W2:Y:S04]  /*11320*/  LDL.LU R16, [R1+0x140] ;  /* 0x0001400001107983 */ /* 0x002ea80000300800 */
[----:B------:R-:W2:Y:S04]  /*11330*/  LDL.LU R17, [R1+0x144] ;  /* 0x0001440001117983 */ /* 0x000ea80000300800 */
[----:B------:R-:W3:Y:S04]  /*11340*/  LDL.LU R18, [R1+0x148] ;  /* 0x0001480001127983 */ /* 0x000ee80000300800 */
[----:B------:R-:W3:Y:S04]  /*11350*/  LDL.LU R19, [R1+0x14c] ;  /* 0x00014c0001137983 */ /* 0x000ee80000300800 */
[----:B---3--:R-:W-:Y:S04]  /*11360*/  STL.64 [R1+0x14e0], R18 ;  /* 0x0014e01201007387 */ /* 0x008fe80000100a00 */
[----:B--2---:R1:W-:Y:S04]  /*11370*/  STL.64 [R1+0x14d8], R16 ;  /* 0x0014d81001007387 */ /* 0x0043e80000100a00 */
[----:B-1----:R-:W2:Y:S04]  /*11380*/  LDL.LU R16, [R1+0x150] ;  /* 0x0001500001107983 */ /* 0x002ea80000300800 */
[----:B------:R-:W2:Y:S04]  /*11390*/  LDL.LU R17, [R1+0x154] ;  /* 0x0001540001117983 */ /* 0x000ea80000300800 */
[----:B------:R-:W2:Y:S04]  /*113a0*/  LDL.LU R18, [R1+0x158] ;  /* 0x0001580001127983 */ /* 0x000ea80000300800 */
[----:B------:R-:W2:Y:S04]  /*113b0*/  LDL.LU R19, [R1+0x15c] ;  /* 0x00015c0001137983 */ /* 0x000ea80000300800 */
[----:B------:R-:W3:Y:S04]  /*113c0*/  LDL.LU.64 R26, [R1+0x38] ;  /* 0x00003800011a7983 */ /* 0x000ee80000300a00 */
[----:B------:R-:W-:Y:S04]  /*113d0*/  STL.64 [R1+0x13d8], R10 ;  /* 0x0013d80a01007387 */ /* 0x000fe80000100a00 */
[----:B----4-:R1:W-:Y:S04]  /*113e0*/  STL.64 [R1+0x13d0], R8 ;  /* 0x0013d00801007387 */ /* 0x0103e80000100a00 */
[----:B-1----:R-:W4:Y:S04]  /*113f0*/  LDL.LU R8, [R1+0x80] ;  /* 0x0000800001087983 */ /* 0x002f280000300800 */
[----:B------:R-:W4:Y:S04]  /*11400*/  LDL.LU R9, [R1+0x84] ;  /* 0x0000840001097983 */ /* 0x000f280000300800 */
[----:B------:R-:W2:Y:S04]  /*11410*/  LDL.LU R10, [R1+0x88] ;  /* 0x00008800010a7983 */ /* 0x000ea80000300800 */
[----:B------:R-:W2:Y:S01]  /*11420*/  LDL.LU R11, [R1+0x8c] ;  /* 0x00008c00010b7983 */ /* 0x000ea20000300800 */
[----:B------:R-:W-:-:S02]  /*11430*/  IMAD.MOV.U32 R3, RZ, RZ, R6 ;  /* 0x000000ffff037224 */ /* 0x000fc400078e0006 */
[----:B------:R-:W-:Y:S02]  /*11440*/  IMAD.MOV.U32 R6, RZ, RZ, R28 ;  /* 0x000000ffff067224 */ /* 0x000fe400078e001c */
[----:B------:R-:W-:Y:S01]  /*11450*/  IMAD.MOV.U32 R24, RZ, RZ, R7 ;  /* 0x000000ffff187224 */ /* 0x000fe200078e0007 */
[----:B--2---:R1:W-:Y:S04]  /*11460*/  STL.64 [R1+0x13e8], R10 ;  /* 0x0013e80a01007387 */ /* 0x0043e80000100a00 */
[----:B----4-:R-:W-:Y:S01]  /*11470*/  STL.64 [R1+0x13e0], R8 ;  /* 0x0013e00801007387 */ /* 0x010fe20000100a00 */
[----:B-1----:R-:W-:Y:S02]  /*11480*/  IMAD.MOV.U32 R11, RZ, RZ, R4 ;  /* 0x000000ffff0b7224 */ /* 0x002fe400078e0004 */
[----:B------:R-:W-:Y:S01]  /*11490*/  IMAD.MOV.U32 R10, RZ, RZ, R5 ;  /* 0x000000ffff0a7224 */ /* 0x000fe200078e0005 */
[----:B------:R-:W2:Y:S04]  /*114a0*/  LDL.LU R4, [R1+0x60] ;  /* 0x0000600001047983 */ /* 0x000ea80000300800 */
[----:B------:R-:W2:Y:S04]  /*114b0*/  LDL.LU R5, [R1+0x64] ;  /* 0x0000640001057983 */ /* 0x000ea80000300800 */
[----:B------:R-:W4:Y:S04]  /*114c0*/  LDL.LU R28, [R1+0x14f0] ;  /* 0x0014f000011c7983 */ /* 0x000f280000300800 */
[----:B------:R-:W2:Y:S01]  /*114d0*/  LDL.LU R7, [R1+0x6c] ;  /* 0x00006c0001077983 */ /* 0x000ea20000300800 */
[----:B------:R-:W-:Y:S03]  /*114e0*/  HMMA.1688.F32.TF32 R16, R12, R22, R16 ;  /* 0x000000160c10723c */ /* 0x000fe60000081010 */
[----:B--2---:R-:W-:Y:S04]  /*114f0*/  STL.64 [R1+0x13f8], R6 ;  /* 0x0013f80601007387 */ /* 0x004fe80000100a00 */
[----:B------:R1:W-:Y:S04]  /*11500*/  STL.64 [R1+0x13f0], R4 ;  /* 0x0013f00401007387 */ /* 0x0003e80000100a00 */
[----:B-1----:R-:W2:Y:S04]  /*11510*/  LDL.LU R4, [R1+0x90] ;  /* 0x0000900001047983 */ /* 0x002ea80000300800 */
[----:B------:R-:W2:Y:S04]  /*11520*/  LDL.LU R5, [R1+0x94] ;  /* 0x0000940001057983 */ /* 0x000ea80000300800 */
[----:B------:R-:W2:Y:S01]  /*11530*/  LDL.LU R6, [R1+0x98] ;  /* 0x0000980001067983 */ /* 0x000ea20000300800 */
[----:B----4-:R-:W-:-:S03]  /*11540*/  IMAD.MOV.U32 R7, RZ, RZ, R28 ;  /* 0x000000ffff077224 */ /* 0x010fc600078e001c */
[----:B------:R-:W4:Y:S04]  /*11550*/  LDL.LU R28, [R1+0x14ec] ;  /* 0x0014ec00011c7983 */ /* 0x000f280000300800 */
[----:B--2---:R1:W-:Y:S04]  /*11560*/  STL.64 [R1+0x1408], R6 ;  /* 0x0014080601007387 */ /* 0x0043e80000100a00 */
[----:B------:R2:W-:Y:S01]  /*11570*/  STL.64 [R1+0x1400], R4 ;  /* 0x0014000401007387 */ /* 0x0005e20000100a00 */
[----:B-1----:R-:W-:-:S03]  /*11580*/  IMAD.MOV.U32 R6, RZ, RZ, R3 ;  /* 0x000000ffff067224 */ /* 0x002fc600078e0003 */
[----:B------:R-:W3:Y:S04]  /*11590*/  LDL.LU R3, [R1+0x14e8] ;  /* 0x0014e80001037983 */ /* 0x000ee80000300800 */
[----:B------:R-:W-:Y:S01]  /*115a0*/  STL.64 [R1+0x150], R16 ;  /* 0x0001501001007387 */ /* 0x000fe20000100a00 */
[----:B--2---:R-:W-:-:S03]  /*115b0*/  IMAD.MOV.U32 R5, RZ, RZ, R22 ;  /* 0x000000ffff057224 */ /* 0x004fc600078e0016 */
[----:B------:R1:W-:Y:S01]  /*115c0*/  STL.64 [R1+0x158], R18 ;  /* 0x0001581201007387 */ /* 0x0003e20000100a00 */
[----:B------:R-:W-:-:S03]  /*115d0*/  IMAD.MOV.U32 R4, RZ, RZ, R23 ;  /* 0x000000ffff047224 */ /* 0x000fc600078e0017 */
[----:B-1----:R-:W2:Y:S04]  /*115e0*/  LDL.LU.64 R18, [R1+0x14e0] ;  /* 0x0014e00001127983 */ /* 0x002ea80000300a00 */
[----:B------:R-:W2:Y:S04]  /*115f0*/  LDL.LU.64 R16, [R1+0x14d8] ;  /* 0x0014d80001107983 */ /* 0x000ea80000300a00 */
[----:B------:R-:W2:Y:S02]  /*11600*/  LDL.LU.64 R22, [R1+0x14d0] ;  /* 0x0014d00001167983 */ /* 0x000ea40000300a00 */
[----:B--2---:R-:W-:Y:S01]  /*11610*/  HMMA.1688.F32.TF32 R16, R12, R22, R16 ;  /* 0x000000160c10723c */ /* 0x004fe20000081010 */
[----:B------:R-:W-:-:S02]  /*11620*/  IMAD.MOV.U32 R9, RZ, RZ, R22 ;  /* 0x000000ffff097224 */ /* 0x000fc400078e0016 */
[----:B------:R-:W-:-:S15]  /*11630*/  IMAD.MOV.U32 R8, RZ, RZ, R23 ;  /* 0x000000ffff087224 */ /* 0x000fde00078e0017 */
[----:B------:R-:W-:Y:S01]  /*11640*/  NOP ;  /* 0x0000000000007918 */ /* 0x000fe20000000000 */
[----:B------:R-:W-:Y:S04]  /*11650*/  STL.64 [R1+0x140], R16 ;  /* 0x0001401001007387 */ /* 0x000fe80000100a00 */
[----:B------:R1:W-:Y:S04]  /*11660*/  STL.64 [R1+0x148], R18 ;  /* 0x0001481201007387 */ /* 0x0003e80000100a00 */
[----:B-1----:R-:W3:Y:S04]  /*11670*/  LDL.LU.64 R18, [R1+0x14c8] ;  /* 0x0014c80001127983 */ /* 0x002ee80000300a00 */
[----:B------:R-:W3:Y:S04]  /*11680*/  LDL.LU.64 R16, [R1+0x14c0] ;  /* 0x0014c00001107983 */ /* 0x000ee80000300a00 */
[----:B------:R-:W2:Y:S04]  /*11690*/  LDL.LU.64 R22, [R1+0x14b8] ;  /* 0x0014b80001167983 */ /* 0x000ea80000300a00 */
[----:B------:R-:W2:Y:S01]  /*116a0*/  LDL.LU.64 R20, [R1+0x14b0] ;  /* 0x0014b00001147983 */ /* 0x000ea20000300a00 */
[----:B------:R-:W-:Y:S01]  /*116b0*/  IMAD.MOV.U32 R7, RZ, RZ, R24 ;  /* 0x000000ffff077224 */ /* 0x000fe200078e0018 */
[C---:B---3--:R-:W-:Y:S08]  /*116c0*/  HMMA.1688.F32.TF32 R16, R12.reuse, R26, R16 ;  /* 0x0000001a0c10723c */ /* 0x048ff00000081010 */
[----:B--2---:R-:W-:Y:S11]  /*116d0*/  HMMA.1688.F32.TF32 R20, R12, R6, R20 ;  /* 0x000000060c14723c */ /* 0x004ff60000081014 */
[----:B------:R1:W-:Y:S04]  /*116e0*/  STL.64 [R1+0x130], R16 ;  /* 0x0001301001007387 */ /* 0x0003e80000100a00 */
[----:B------:R-:W-:Y:S04]  /*116f0*/  STL.64 [R1+0x138], R18 ;  /* 0x0001381201007387 */ /* 0x000fe80000100a00 */
[----:B------:R2:W-:Y:S01]  /*11700*/  STL.64 [R1+0x1418], R6 ;  /* 0x0014180601007387 */ /* 0x0005e20000100a00 */
[----:B-1----:R-:W-:-:S02]  /*11710*/  IMAD.MOV.U32 R17, RZ, RZ, R26 ;  /* 0x000000ffff117224 */ /* 0x002fc400078e001a */
[----:B------:R-:W-:Y:S01]  /*11720*/  IMAD.MOV.U32 R16, RZ, RZ, R27 ;  /* 0x000000ffff107224 */ /* 0x000fe200078e001b */
[----:B------:R-:W-:Y:S01]  /*11730*/  STL.64 [R1+0x120], R20 ;  /* 0x0001201401007387 */ /* 0x000fe20000100a00 */
[----:B--2---:R-:W-:Y:S02]  /*11740*/  IMAD.MOV.U32 R6, RZ, RZ, R17 ;  /* 0x000000ffff067224 */ /* 0x004fe400078e0011 */
[----:B------:R-:W-:Y:S01]  /*11750*/  IMAD.MOV.U32 R7, RZ, RZ, R16 ;  /* 0x000000ffff077224 */ /* 0x000fe200078e0010 */
[----:B------:R-:W-:Y:S04]  /*11760*/  STL.64 [R1+0x128], R22 ;  /* 0x0001281601007387 */ /* 0x000fe80000100a00 */
[----:B------:R-:W-:Y:S04]  /*11770*/  STL.64 [R1+0x1430], R6 ;  /* 0x0014300601007387 */ /* 0x000fe80000100a00 */
[----:B------:R-:W2:Y:S04]  /*11780*/  LDL.LU R16, [R1+0xe0] ;  /* 0x0000e00001107983 */ /* 0x000ea80000300800 */
[----:B------:R-:W2:Y:S04]  /*11790*/  LDL.LU R17, [R1+0xe4] ;  /* 0x0000e40001117983 */ /* 0x000ea80000300800 */
[----:B------:R-:W3:Y:S04]  /*117a0*/  LDL.LU R18, [R1+0xe8] ;  /* 0x0000e80001127983 */ /* 0x000ee80000300800 */
[----:B------:R-:W3:Y:S04]  /*117b0*/  LDL.LU R19, [R1+0xec] ;  /* 0x0000ec0001137983 */ /* 0x000ee80000300800 */
        /* <DEDUP_REMOVED lines=11> */
[----:B------:R-:W2:Y:S01]  /*11870*/  LDL.LU R19, [R1+0x11c] ;  /* 0x00011c0001137983 */ /* 0x000ea20000300800 */
[----:B------:R-:W-:-:S02]  /*11880*/  IMAD.MOV.U32 R6, RZ, RZ, R9 ;  /* 0x000000ffff067224 */ /* 0x000fc400078e0009 */
[----:B------:R-:W-:Y:S01]  /*11890*/  IMAD.MOV.U32 R7, RZ, RZ, R8 ;  /* 0x000000ffff077224 */ /* 0x000fe200078e0008 */
[----:B------:R-:W3:Y:S04]  /*118a0*/  LDL.LU.64 R22, [R1+0x8] ;  /* 0x0000080001167983 */ /* 0x000ee80000300a00 */
[----:B------:R-:W3:Y:S04]  /*118b0*/  LDL.LU R24, [R1+0xf0] ;  /* 0x0000f00001187983 */ /* 0x000ee80000300800 */
[----:B------:R-:W3:Y:S04]  /*118c0*/  LDL.LU R25, [R1+0xf4] ;  /* 0x0000f40001197983 */ /* 0x000ee80000300800 */
[----:B------:R-:W3:Y:S04]  /*118d0*/  LDL.LU R26, [R1+0xf8] ;  /* 0x0000f800011a7983 */ /* 0x000ee80000300800 */
[----:B------:R-:W3:Y:S04]  /*118e0*/  LDL.LU R27, [R1+0xfc] ;  /* 0x0000fc00011b7983 */ /* 0x000ee80000300800 */
[----:B------:R-:W-:Y:S01]  /*118f0*/  STL.64 [R1+0x1448], R6 ;  /* 0x0014480601007387 */ /* 0x000fe20000100a00 */
[----:B--2---:R-:W-:-:S15]  /*11900*/  HMMA.1688.F32.TF32 R16, R12, R10, R16 ;  /* 0x0000000a0c10723c */ /* 0x004fde0000081010 */
[----:B------:R-:W-:-:S04]  /*11910*/  NOP ;  /* 0x0000000000007918 */ /* 0x000fc80000000000 */
[----:B------:R-:W-:Y:S04]  /*11920*/  STL.64 [R1+0x110], R16 ;  /* 0x0001101001007387 */ /* 0x000fe80000100a00 */
[----:B------:R1:W-:Y:S04]  /*11930*/  STL.64 [R1+0x118], R18 ;  /* 0x0001181201007387 */ /* 0x0003e80000100a00 */
[----:B-1----:R-:W3:Y:S04]  /*11940*/  LDL.LU.64 R18, [R1+0x14a8] ;  /* 0x0014a80001127983 */ /* 0x002ee80000300a00 */
[----:B------:R-:W3:Y:S04]  /*11950*/  LDL.LU.64 R16, [R1+0x14a0] ;  /* 0x0014a00001107983 */ /* 0x000ee80000300a00 */
[----:B------:R1:W-:Y:S04]  /*11960*/  STL.64 [R1+0x1410], R10 ;  /* 0x0014100a01007387 */ /* 0x0003e80000100a00 */
[----:B------:R-:W2:Y:S04]  /*11970*/  LDL.LU R8, [R1+0xa0] ;  /* 0x0000a00001087983 */ /* 0x000ea80000300800 */
[----:B------:R-:W2:Y:S04]  /*11980*/  LDL.LU R9, [R1+0xa4] ;  /* 0x0000a40001097983 */ /* 0x000ea80000300800 */
[----:B-1----:R-:W2:Y:S04]  /*11990*/  LDL.LU R10, [R1+0xa8] ;  /* 0x0000a800010a7983 */ /* 0x002ea80000300800 */
[----:B------:R-:W2:Y:S04]  /*119a0*/  LDL.LU R11, [R1+0xac] ;  /* 0x0000ac00010b7983 */ /* 0x000ea80000300800 */
[----:B--2---:R-:W-:Y:S04]  /*119b0*/  STL.64 [R1+0x1428], R10 ;  /* 0x0014280a01007387 */ /* 0x004fe80000100a00 */
[----:B------:R1:W-:Y:S04]  /*119c0*/  STL.64 [R1+0x1420], R8 ;  /* 0x0014200801007387 */ /* 0x0003e80000100a00 */
[----:B-1----:R-:W2:Y:S04]  /*119d0*/  LDL.LU R8, [R1+0xb0] ;  /* 0x0000b00001087983 */ /* 0x002ea80000300800 */
[----:B------:R-:W2:Y:S01]  /*119e0*/  LDL.LU R9, [R1+0xb4] ;  /* 0x0000b40001097983 */ /* 0x000ea20000300800 */
[----:B------:R-:W-:-:S02]  /*119f0*/  IMAD.MOV.U32 R10, RZ, RZ, R3 ;  /* 0x000000ffff0a7224 */ /* 0x000fc400078e0003 */
[----:B----4-:R-:W-:Y:S01]  /*11a00*/  IMAD.MOV.U32 R11, RZ, RZ, R28 ;  /* 0x000000ffff0b7224 */ /* 0x010fe200078e001c */
[----:B------:R-:W4:Y:S04]  /*11a10*/  LDL.LU R3, [R1+0x149c] ;  /* 0x00149c0001037983 */ /* 0x000f280000300800 */
[----:B------:R-:W3:Y:S04]  /*11a20*/  LDL.LU R28, [R1+0x1498] ;  /* 0x00149800011c7983 */ /* 0x000ee80000300800 */
[----:B------:R-:W-:Y:S04]  /*11a30*/  STL.64 [R1+0x1440], R10 ;  /* 0x0014400a01007387 */ /* 0x000fe80000100a00 */
[----:B--2---:R1:W-:Y:S04]  /*11a40*/  STL.64 [R1+0x1438], R8 ;  /* 0x0014380801007387 */ /* 0x0043e80000100a00 */
[----:B-1----:R-:W2:Y:S04]  /*11a50*/  LDL.LU R8, [R1+0xc0] ;  /* 0x0000c00001087983 */ /* 0x002ea80000300800 */
[----:B------:R-:W2:Y:S04]  /*11a60*/  LDL.LU R9, [R1+0xc4] ;  /* 0x0000c40001097983 */ /* 0x000ea80000300800 */
[----:B------:R-:W2:Y:S04]  /*11a70*/  LDL.LU R10, [R1+0xc8] ;  /* 0x0000c800010a7983 */ /* 0x000ea80000300800 */
[----:B------:R-:W2:Y:S01]  /*11a80*/  LDL.LU R11, [R1+0xcc] ;  /* 0x0000cc00010b7983 */ /* 0x000ea20000300800 */
[----:B---3--:R-:W-:Y:S01]  /*11a90*/  HMMA.1688.F32.TF32 R16, R12, R22, R16 ;  /* 0x000000160c10723c */ /* 0x008fe20000081010 */
[----:B------:R-:W-:-:S02]  /*11aa0*/  IMAD.MOV.U32 R7, RZ, RZ, R4 ;  /* 0x000000ffff077224 */ /* 0x000fc400078e0004 */
[----:B------:R-:W-:Y:S01]  /*11ab0*/  IMAD.MOV.U32 R4, RZ, RZ, R22 ;  /* 0x000000ffff047224 */ /* 0x000fe200078e0016 */
[----:B--2---:R4:W-:Y:S04]  /*11ac0*/  STL.64 [R1+0x1458], R10 ;  /* 0x0014580a01007387 */ /* 0x0049e80000100a00 */
[----:B------:R1:W-:Y:S01]  /*11ad0*/  STL.64 [R1+0x1450], R8 ;  /* 0x0014500801007387 */ /* 0x0003e20000100a00 */
[----:B----4-:R-:W-:-:S03]  /*11ae0*/  IMAD.MOV.U32 R11, RZ, RZ, R3 ;  /* 0x000000ffff0b7224 */ /* 0x010fc600078e0003 */
[----:B-1----:R-:W2:Y:S04]  /*11af0*/  LDL.LU R8, [R1+0xd0] ;  /* 0x0000d00001087983 */ /* 0x002ea80000300800 */
[----:B------:R-:W2:Y:S01]  /*11b00*/  LDL.LU R9, [R1+0xd4] ;  /* 0x0000d40001097983 */ /* 0x000ea20000300800 */
[----:B------:R-:W-:-:S03]  /*11b10*/  IMAD.MOV.U32 R3, RZ, RZ, R23 ;  /* 0x000000ffff037224 */ /* 0x000fc600078e0017 */
[----:B------:R-:W-:Y:S04]  /*11b20*/  STL.64 [R1+0x100], R16 ;  /* 0x0001001001007387 */ /* 0x000fe80000100a00 */
[----:B------:R1:W-:Y:S04]  /*11b30*/  STL.64 [R1+0x108], R18 ;  /* 0x0001081201007387 */ /* 0x0003e80000100a00 */
[----:B-1----:R-:W3:Y:S04]  /*11b40*/  LDL.LU.64 R18, [R1+0x1490] ;  /* 0x0014900001127983 */ /* 0x002ee80000300a00 */
[----:B------:R-:W3:Y:S04]  /*11b50*/  LDL.LU.64 R16, [R1+0x1488] ;  /* 0x0014880001107983 */ /* 0x000ee80000300a00 */
[----:B------:R-:W4:Y:S02]  /*11b60*/  LDL.LU.64 R22, [R1+0x1480] ;  /* 0x0014800001167983 */ /* 0x000f240000300a00 */
[----:B----4-:R-:W-:-:S15]  /*11b70*/  HMMA.1688.F32.TF32 R24, R12, R22, R24 ;  /* 0x000000160c18723c */ /* 0x010fde0000081018 */
[----:B------:R-:W-:-:S04]  /*11b80*/  NOP ;  /* 0x0000000000007918 */ /* 0x000fc80000000000 */
        /* <DEDUP_REMOVED lines=10> */
[----:B------:R1:W-:Y:S02]  /*11c30*/  STL.64 [R1+0xe8], R14 ;  /* 0x0000e80e01007387 */ /* 0x0003e40000100a00 */
[----:B-1----:R-:W-:Y:S02]  /*11c40*/  IMAD.MOV.U32 R14, RZ, RZ, R4 ;  /* 0x000000ffff0e7224 */ /* 0x002fe400078e0004 */
[----:B------:R-:W-:Y:S01]  /*11c50*/  IMAD.MOV.U32 R15, RZ, RZ, R3 ;  /* 0x000000ffff0f7224 */ /* 0x000fe200078e0003 */
[----:B--2---:R-:W-:Y:S01]  /*11c60*/  HMMA.1688.F32.TF32 R4, R16, R6, R8 ;  /* 0x000000061004723c */ /* 0x004fe20000081008 */
[----:B------:R-:W2:Y:S04]  /*11c70*/  LDL.LU.64 R10, [R1+0x1458] ;  /* 0x00145800010a7983 */ /* 0x000ea80000300a00 */
[----:B------:R-:W2:-:S14]  /*11c80*/  LDL.LU.64 R8, [R1+0x1450] ;  /* 0x0014500001087983 */ /* 0x000e9c0000300a00 */
[----:B------:R-:W-:Y:S01]  /*11c90*/  IMAD.MOV.U32 R28, RZ, RZ, R6 ;  /* 0x000000ffff1c7224 */ /* 0x000fe200078e0006 */
[----:B------:R2:W-:Y:S01]  /*11ca0*/  STL.64 [R1+0xd0], R4 ;  /* 0x0000d00401007387 */ /* 0x0005e20000100a00 */
[----:B------:R-:W-:-:S03]  /*11cb0*/  IMAD.MOV.U32 R3, RZ, RZ, R7 ;  /* 0x000000ffff037224 */ /* 0x000fc600078e0007 */
[----:B------:R-:W2:Y:S04]  /*11cc0*/  LDL.LU.64 R6, [R1+0x1448] ;  /* 0x0014480001067983 */ /* 0x000ea80000300a00 */
[----:B------:R-:W-:Y:S04]  /*11cd0*/  STL [R1+0x12b0], R3 ;  /* 0x0012b00301007387 */ /* 0x000fe80000100800 */
        /* <DEDUP_REMOVED lines=8> */
[----:B------:R-:W2:Y:S04]  /*11d60*/  LDL.LU.64 R10, [R1+0x1428] ;  /* 0x00142800010a7983 */ /* 0x000ea80000300a00 */
[----:B------:R-:W2:-:S13]  /*11d70*/  LDL.LU.64 R8, [R1+0x1420] ;  /* 0x0014200001087983 */ /* 0x000e9a0000300a00 */
[----:B------:R-:W-:Y:S01]  /*11d80*/  IMAD.MOV.U32 R3, RZ, RZ, R6 ;  /* 0x000000ffff037224 */ /* 0x000fe200078e0006 */
[----:B------:R2:W-:Y:S01]  /*11d90*/  STL.64 [R1+0xb0], R4 ;  /* 0x0000b00401007387 */ /* 0x0005e20000100a00 */
[----:B------:R-:W-:-:S03]  /*11da0*/  IMAD.MOV.U32 R28, RZ, RZ, R7 ;  /* 0x000000ffff1c7224 */ /* 0x000fc600078e0007 */
[----:B------:R-:W2:Y:S04]  /*11db0*/  LDL.LU.64 R6, [R1+0x1418] ;  /* 0x0014180001067983 */ /* 0x000ea80000300a00 */
[----:B------:R-:W-:Y:S04]  /*11dc0*/  STL [R1+0x1304], R28 ;  /* 0x0013041c01007387 */ /* 0x000fe80000100800 */
[----:B------:R-:W-:Y:S01]  /*11dd0*/  STL [R1+0x1300], R3 ;  /* 0x0013000301007387 */ /* 0x000fe20000100800 */
[----:B--2---:R-:W-:Y:S03]  /*11de0*/  HMMA.1688.F32.TF32 R4, R16, R6, R8 ;  /* 0x000000061004723c */ /* 0x004fe60000081008 */
[----:B------:R-:W2:-:S15]  /*11df0*/  LDL.LU.64 R10, [R1+0x1410] ;  /* 0x00141000010a7983 */ /* 0x000e9e0000300a00 */
[----:B------:R-:W-:Y:S01]  /*11e00*/  NOP ;  /* 0x0000000000007918 */ /* 0x000fe20000000000 */
[----:B------:R-:W-:Y:S04]  /*11e10*/  STL.64 [R1+0xa0], R4 ;  /* 0x0000a00401007387 */ /* 0x000fe80000100a00 */
[----:B------:R1:W-:Y:S04]  /*11e20*/  STL.64 [R1+0xa8], R6 ;  /* 0x0000a80601007387 */ /* 0x0003e80000100a00 */
[----:B-1----:R-:W2:Y:S04]  /*11e30*/  LDL.LU.64 R6, [R1+0x1408] ;  /* 0x0014080001067983 */ /* 0x002ea80000300a00 */
[----:B------:R-:W2:Y:S02]  /*11e40*/  LDL.LU.64 R4, [R1+0x1400] ;  /* 0x0014000001047983 */ /* 0x000ea40000300a00 */
[----:B--2---:R-:W-:Y:S02]  /*11e50*/  HMMA.1688.F32.TF32 R8, R16, R10, R4 ;  /* 0x0000000a1008723c */ /* 0x004fe40000081004 */
[----:B------:R-:W2:Y:S04]  /*11e60*/  LDL.LU.64 R6, [R1+0x13f8] ;  /* 0x0013f80001067983 */ /* 0x000ea80000300a00 */
[----:B------:R-:W2:-:S13]  /*11e70*/  LDL.LU.64 R4, [R1+0x13f0] ;  /* 0x0013f00001047983 */ /* 0x000e9a0000300a00 */
[----:B------:R-:W-:Y:S01]  /*11e80*/  IMAD.MOV.U32 R28, RZ, RZ, R10 ;  /* 0x000000ffff1c7224 */ /* 0x000fe200078e000a */
[----:B------:R1:W-:Y:S01]  /*11e90*/  STL.64 [R1+0x90], R8 ;  /* 0x0000900801007387 */ /* 0x0003e20000100a00 */
[----:B------:R-:W-:-:S03]  /*11ea0*/  IMAD.MOV.U32 R3, RZ, RZ, R11 ;  /* 0x000000ffff037224 */ /* 0x000fc600078e000b */
[----:B------:R-:W3:Y:S04]  /*11eb0*/  LDL.LU.64 R10, [R1+0x13e8] ;  /* 0x0013e800010a7983 */ /* 0x000ee80000300a00 */
[----:B-1----:R-:W3:Y:S04]  /*11ec0*/  LDL.LU.64 R8, [R1+0x13e0] ;  /* 0x0013e00001087983 */ /* 0x002ee80000300a00 */
[----:B------:R-:W2:Y:S01]  /*11ed0*/  LDL R24, [R1+0x5dc] ;  /* 0x0005dc0001187983 */ /* 0x000ea20000100800 */
[----:B---3--:R-:W-:Y:S03]  /*11ee0*/  HMMA.1688.F32.TF32 R12, R16, R14, R8 ;  /* 0x0000000e100c723c */ /* 0x008fe60000081008 */
[----:B------:R-:W3:Y:S04]  /*11ef0*/  LDL.LU.64 R10, [R1+0x13d8] ;  /* 0x0013d800010a7983 */ /* 0x000ee80000300a00 */
[----:B------:R-:W3:-:S12]  /*11f00*/  LDL.LU.64 R8, [R1+0x13d0] ;  /* 0x0013d00001087983 */ /* 0x000ed80000300a00 */
[----:B------:R-:W-:Y:S04]  /*11f10*/  STL.64 [R1+0x1210], R14 ;  /* 0x0012100e01007387 */ /* 0x000fe80000100a00 */
[----:B------:R-:W-:Y:S04]  /*11f20*/  STL.64 [R1+0x1208], R12 ;  /* 0x0012080c01007387 */ /* 0x000fe80000100a00 */
[----:B--2---:R-:W-:Y:S01]  /*11f30*/  LDSM.16.M88.4 R12, [R24+UR17+0x8000] ;  /* 0x00800011180c783b */ /* 0x004fe20008000200 */
[C---:B---3--:R-:W-:Y:S03]  /*11f40*/  HMMA.1688.F32.TF32 R8, R16.reuse, R22, R8 ;  /* 0x000000161008723c */ /* 0x048fe60000081008 */
[----:B------:R-:W1:Y:S05]  /*11f50*/  LDSM.16.M88.4 R20, [R24+UR17+0x4000] ;  /* 0x004000111814783b */ /* 0x000e6a0008000200 */
[----:B------:R-:W-:Y:S01]  /*11f60*/  HMMA.1688.F32.TF32 R16, R16, R26, R4 ;  /* 0x0000001a1010723c */ /* 0x000fe20000081004 */
[----:B------:R-:W-:Y:S04]  /*11f70*/  LDS R4, [R0+UR16+0x42000] ;  /* 0x0420001000047984 */ /* 0x000fe80008000800 */
[----:B------:R-:W-:Y:S04]  /*11f80*/  LDS R6, [R0+UR16+0x42800] ;  /* 0x0428001000067984 */ /* 0x000fe80008000800 */
[----:B------:R-:W-:Y:S04]  /*11f90*/  LDS R5, [R2+UR16+0x42000] ;  /* 0x0420001002057984 */ /* 0x000fe80008000800 */
[----:B------:R-:W-:Y:S04]  /*11fa0*/  STL.64 [R1+0x1200], R10 ;  /* 0x0012000a01007387 */ /* 0x000fe80000100a00 */
[----:B------:R-:W-:Y:S04]  /*11fb0*/  STL.64 [R1+0x11f8], R8 ;  /* 0x0011f80801007387 */ /* 0x000fe80000100a00 */
[----:B------:R-:W-:Y:S04]  /*11fc0*/  STL.64 [R1+0x1220], R18 ;  /* 0x0012201201007387 */ /* 0x000fe80000100a00 */
[----:B------:R-:W-:Y:S04]  /*11fd0*/  STL.64 [R1+0x1218], R16 ;  /* 0x0012181001007387 */ /* 0x000fe80000100a00 */
[----:B------:R-:W2:Y:S04]  /*11fe0*/  LDSM.16.M88.4 R16, [R24+UR17] ;  /* 0x000000111810783b */ /* 0x000ea80008000200 */
[----:B------:R-:W3:Y:S04]  /*11ff0*/  LDSM.16.M88.4 R8, [R24+UR17+0xc000] ;  /* 0x00c000111808783b */ /* 0x000ee80008000200 */
[----:B-1----:R-:W-:Y:S04]  /*12000*/  STL.64 [R1+0x40], R20 ;  /* 0x0000401401007387 */ /* 0x002fe80000100a00 */
[----:B------:R-:W-:Y:S04]  /*12010*/  STL.64 [R1+0x48], R22 ;  /* 0x0000481601007387 */ /* 0x000fe80000100a00 */
[----:B------:R-:W1:Y:S04]  /*12020*/  LDSM.16.M88.4 R20, [R24+UR17+0x18000] ;  /* 0x018000111814783b */ /* 0x000e680008000200 */
[----:B------:R-:W-:Y:S04]  /*12030*/  LDS R7, [R2+UR16+0x42800] ;  /* 0x0428001002077984 */ /* 0x000fe80008000800 */
[----:B--2---:R-:W-:Y:S04]  /*12040*/  STL.64 [R1+0x50], R16 ;  /* 0x0000501001007387 */ /* 0x004fe80000100a00 */
[----:B------:R-:W-:Y:S04]  /*12050*/  STL.64 [R1+0x30], R12 ;  /* 0x0000300c01007387 */ /* 0x000fe80000100a00 */
[----:B------:R-:W-:Y:S04]  /*12060*/  STL.64 [R1+0x38], R14 ;  /* 0x0000380e01007387 */ /* 0x000fe80000100a00 */
[----:B------:R-:W-:Y:S04]  /*12070*/  STL.64 [R1+0x58], R18 ;  /* 0x0000581201007387 */ /* 0x000fe80000100a00 */
[----:B------:R-:W2:Y:S04]  /*12080*/  LDSM.16.M88.4 R12, [R24+UR17+0x10000] ;  /* 0x01000011180c783b */ /* 0x000ea80008000200 */
[----:B---3--:R-:W-:Y:S04]  /*12090*/  STL.64 [R1+0x20], R8 ;  /* 0x0000200801007387 */ /* 0x008fe80000100a00 */
[----:B------:R-:W-:Y:S04]  /*120a0*/  STL.64 [R1+0x28], R10 ;  /* 0x0000280a01007387 */ /* 0x000fe80000100a00 */
[----:B------:R-:W3:Y:S04]  /*120b0*/  LDSM.16.M88.4 R8, [R24+UR17+0x14000] ;  /* 0x014000111808783b */ /* 0x000ee80008000200 */
[----:B-1----:R-:W-:Y:S04]  /*120c0*/  STL [R1+0x1184], R22 ;  /* 0x0011841601007387 */ /* 0x002fe80000100800 */
[----:B--2---:R-:W-:Y:S04]  /*120d0*/  STL.64 [R1+0x18], R14 ;  /* 0x0000180e01007387 */ /* 0x004fe80000100a00 */
[----:B------:R-:W-:Y:S04]  /*120e0*/  STL [R1+0x1180], R23 ;  /* 0x0011801701007387 */ /* 0x000fe80000100800 */
[----:B------:R-:W-:Y:S04]  /*120f0*/  STL.64 [R1+0x1388], R20 ;  /* 0x0013881401007387 */ /* 0x000fe80000100a00 */
[----:B---3--:R-:W-:Y:S04]  /*12100*/  STL.64 [R1+0x8], R10 ;  /* 0x0000080a01007387 */ /* 0x008fe80000100a00 */
[----:B------:R1:W-:Y:S04]  /*12110*/  STL.64 [R1+0x1398], R8 ;  /* 0x0013980801007387 */ /* 0x0003e80000100a00 */
[----:B-1----:R-:W2:Y:S04]  /*12120*/  LDL.LU R8, [R1+0x250] ;  /* 0x0002500001087983 */ /* 0x002ea80000300800 */
[----:B------:R-:W2:Y:S04]  /*12130*/  LDL.LU R9, [R1+0x254] ;  /* 0x0002540001097983 */ /* 0x000ea80000300800 */
[----:B------:R-:W2:Y:S04]  /*12140*/  LDL.LU R10, [R1+0x258] ;  /* 0x00025800010a7983 */ /* 0x000ea80000300800 */
[----:B------:R-:W3:Y:S04]  /*12150*/  LDL.LU R20, [R1+0x230] ;  /* 0x0002300001147983 */ /* 0x000ee80000300800 */
[----:B------:R-:W3:Y:S04]  /*12160*/  LDL.LU R21, [R1+0x234] ;  /* 0x0002340001157983 */ /* 0x000ee80000300800 */
[----:B------:R-:W2:Y:S04]  /*12170*/  LDL.LU R22, [R1+0x238] ;  /* 0x0002380001167983 */ /* 0x000ea80000300800 */
[----:B------:R-:W2:Y:S01]  /*12180*/  LDL.LU R23, [R1+0x23c] ;  /* 0x00023c0001177983 */ /* 0x000ea20000300800 */
[----:B----4-:R-:W-:-:S03]  /*12190*/  IMAD.MOV.U32 R11, RZ, RZ, R25 ;  /* 0x000000ffff0b7224 */ /* 0x010fc600078e0019 */
[----:B------:R-:W1:Y:S04]  /*121a0*/  LDSM.16.M88.4 R24, [R24+UR17+0x1c000] ;  /* 0x01c000111818783b */ /* 0x000e680008000200 */
[----:B--2---:R-:W-:Y:S04]  /*121b0*/  STL.64 [R1+0x13b8], R22 ;  /* 0x0013b81601007387 */ /* 0x004fe80000100a00 */
[----:B---3--:R2:W-:Y:S04]  /*121c0*/  STL.64 [R1+0x13b0], R20 ;  /* 0x0013b01401007387 */ /* 0x0085e80000100a00 */
[----:B--2---:R-:W2:Y:S04]  /*121d0*/  LDL.64 R20, [R1+0x40] ;  /* 0x0000400001147983 */ /* 0x004ea80000100a00 */
[----:B-1----:R-:W-:Y:S04]  /*121e0*/  STL [R1+0x11a0], R26 ;  /* 0x0011a01a01007387 */ /* 0x002fe80000100800 */
[----:B------:R-:W-:Y:S04]  /*121f0*/  STL [R1+0x119c], R27 ;  /* 0x00119c1b01007387 */ /* 0x000fe80000100800 */
[----:B------:R1:W-:Y:S04]  /*12200*/  STL.64 [R1+0x1380], R24 ;  /* 0x0013801801007387 */ /* 0x0003e80000100a00 */
[----:B-1----:R-:W3:Y:S04]  /*12210*/  LDL.LU R24, [R1+0x220] ;  /* 0x0002200001187983 */ /* 0x002ee80000300800 */
[----:B------:R-:W3:Y:S04]  /*12220*/  LDL.LU R25, [R1+0x224] ;  /* 0x0002240001197983 */ /* 0x000ee80000300800 */
[----:B------:R-:W4:Y:S04]  /*12230*/  LDL.LU R26, [R1+0x228] ;  /* 0x00022800011a7983 */ /* 0x000f280000300800 */
[----:B------:R-:W4:Y:S01]  /*12240*/  LDL.LU R27, [R1+0x22c] ;  /* 0x00022c00011b7983 */ /* 0x000f220000300800 */
[----:B------:R-:W-:Y:S03]  /*12250*/  HMMA.1688.F32.TF32 R8, R4, R16, R8 ;  /* 0x000000100408723c */ /* 0x000fe60000081008 */
[----:B----4-:R-:W-:Y:S04]  /*12260*/  STL.64 [R1+0x13a8], R26 ;  /* 0x0013a81a01007387 */ /* 0x010fe80000100a00 */
[----:B---3--:R1:W-:Y:S04]  /*12270*/  STL.64 [R1+0x13a0], R24 ;  /* 0x0013a01801007387 */ /* 0x0083e80000100a00 */
[----:B-1----:R-:W3:Y:S01]  /*12280*/  LDL.64 R24, [R1+0x30] ;  /* 0x0000300001187983 */ /* 0x002ee20000100a00 */
[----:B------:R-:W-:-:S02]  /*12290*/  IMAD.MOV.U32 R15, RZ, RZ, R16 ;  /* 0x000000ffff0f7224 */ /* 0x000fc400078e0010 */
[----:B------:R-:W-:Y:S01]  /*122a0*/  IMAD.MOV.U32 R14, RZ, RZ, R17 ;  /* 0x000000ffff0e7224 */ /* 0x000fe200078e0011 */
[----:B---3--:R1:W-:Y:S04]  /*122b0*/  STL.64 [R1+0x13c0], R24 ;  /* 0x0013c01801007387 */ /* 0x0083e80000100a00 */
[----:B-1----:R-:W2:Y:S04]  /*122c0*/  LDL.LU R24, [R1+0x240] ;  /* 0x0002400001187983 */ /* 0x002ea80000300800 */
[----:B------:R-:W2:Y:S04]  /*122d0*/  LDL.LU R25, [R1+0x244] ;  /* 0x0002440001197983 */ /* 0x000ea80000300800 */
[----:B------:R-:W2:Y:S04]  /*122e0*/  LDL.LU R26, [R1+0x248] ;  /* 0x00024800011a7983 */ /* 0x000ea80000300800 */
[----:B------:R-:W2:Y:S04]  /*122f0*/  LDL.LU R27, [R1+0x24c] ;  /* 0x00024c00011b7983 */ /* 0x000ea80000300800 */
[----:B------:R1:W-:Y:S04]  /*12300*/  STL.64 [R1+0x250], R8 ;  /* 0x0002500801007387 */ /* 0x0003e80000100a00 */
[----:B------:R3:W-:Y:S04]  /*12310*/  STL.64 [R1+0x258], R10 ;  /* 0x0002580a01007387 */ /* 0x0007e80000100a00 */
[----:B------:R-:W4:Y:S04]  /*12320*/  LDL.LU R16, [R1+0x180] ;  /* 0x0001800001107983 */ /* 0x000f280000300800 */
[----:B------:R-:W4:Y:S04]  /*12330*/  LDL.LU R17, [R1+0x184] ;  /* 0x0001840001117983 */ /* 0x000f280000300800 */
[----:B------:R-:W2:Y:S04]  /*12340*/  LDL.LU R18, [R1+0x188] ;  /* 0x0001880001127983 */ /* 0x000ea80000300800 */
[----:B------:R-:W2:Y:S04]  /*12350*/  LDL.LU R19, [R1+0x18c] ;  /* 0x00018c0001137983 */ /* 0x000ea80000300800 */
[----:B-1----:R-:W4:Y:S04]  /*12360*/  LDL.LU R8, [R1+0x210] ;  /* 0x0002100001087983 */ /* 0x002f280000300800 */
[----:B------:R-:W4:Y:S04]  /*12370*/  LDL.LU R9, [R1+0x214] ;  /* 0x0002140001097983 */ /* 0x000f280000300800 */
[----:B---3--:R-:W3:Y:S04]  /*12380*/  LDL.LU R10, [R1+0x218] ;  /* 0x00021800010a7983 */ /* 0x008ee80000300800 */
[----:B------:R-:W3:Y:S04]  /*12390*/  LDL.LU R11, [R1+0x21c] ;  /* 0x00021c00010b7983 */ /* 0x000ee80000300800 */
[----:B--2---:R-:W-:Y:S04]  /*123a0*/  STL.64 [R1+0x1310], R18 ;  /* 0x0013101201007387 */ /* 0x004fe80000100a00 */
[----:B----4-:R1:W-:Y:S04]  /*123b0*/  STL.64 [R1+0x1308], R16 ;  /* 0x0013081001007387 */ /* 0x0103e80000100a00 */
[----:B-1----:R-:W2:Y:S04]  /*123c0*/  LDL.LU R16, [R1+0x190] ;  /* 0x0001900001107983 */ /* 0x002ea80000300800 */
[----:B------:R-:W2:Y:S04]  /*123d0*/  LDL.LU R17, [R1+0x194] ;  /* 0x0001940001117983 */ /* 0x000ea80000300800 */
[----:B------:R-:W4:Y:S01]  /*123e0*/  LDL.LU R18, [R1+0x198] ;  /* 0x0001980001127983 */ /* 0x000f220000300800 */
[----:B------:R-:W-:Y:S01]  /*123f0*/  HMMA.1688.F32.TF32 R24, R4, R20, R24 ;  /* 0x000000140418723c */ /* 0x000fe20000081018 */
[----:B------:R-:W-:-:S02]  /*12400*/  IMAD.MOV.U32 R19, RZ, RZ, R29 ;  /* 0x000000ffff137224 */ /* 0x000fc400078e001d */
[----:B------:R-:W2:Y:S04]  /*12410*/  LDL.LU R29, [R1+0x13c8] ;  /* 0x0013c800011d7983 */ /* 0x000ea80000300800 */
[----:B----4-:R1:W-:Y:S04]  /*12420*/  STL.64 [R1+0x1320], R18 ;  /* 0x0013201201007387 */ /* 0x0103e80000100a00 */
[----:B--2---:R2:W-:Y:S01]  /*12430*/  STL.64 [R1+0x1318], R16 ;  /* 0x0013181001007387 */ /* 0x0045e20000100a00 */
[----:B-1----:R-:W-:-:S03]  /*12440*/  IMAD.MOV.U32 R19, RZ, RZ, R20 ;  /* 0x000000ffff137224 */ /* 0x002fc600078e0014 */
[----:B--2---:R-:W2:Y:S01]  /*12450*/  LDL.LU.64 R16, [R1+0x20] ;  /* 0x0000200001107983 */ /* 0x004ea20000300a00 */
[----:B------:R-:W-:-:S03]  /*12460*/  IMAD.MOV.U32 R18, RZ, RZ, R21 ;  /* 0x000000ffff127224 */ /* 0x000fc600078e0015 */
[----:B------:R1:W-:Y:S04]  /*12470*/  STL.64 [R1+0x240], R24 ;  /* 0x0002401801007387 */ /* 0x0003e80000100a00 */
[----:B------:R4:W-:Y:S04]  /*12480*/  STL.64 [R1+0x248], R26 ;  /* 0x0002481a01007387 */ /* 0x0009e80000100a00 */
[----:B-1----:R-:W2:Y:S04]  /*12490*/  LDL.LU.64 R24, [R1+0x13c0] ;  /* 0x0013c00001187983 */ /* 0x002ea80000300a00 */
[----:B------:R-:W2:Y:S04]  /*124a0*/  LDL.LU.64 R22, [R1+0x13b8] ;  /* 0x0013b80001167983 */ /* 0x000ea80000300a00 */
[----:B------:R-:W2:Y:S02]  /*124b0*/  LDL.LU.64 R20, [R1+0x13b0] ;  /* 0x0013b00001147983 */ /* 0x000ea40000300a00 */
[----:B--2---:R-:W-:-:S15]  /*124c0*/  HMMA.1688.F32.TF32 R20, R4, R24, R20 ;  /* 0x000000180414723c */ /* 0x004fde0000081014 */
[----:B------:R-:W-:-:S04]  /*124d0*/  NOP ;  /* 0x0000000000007918 */ /* 0x000fc80000000000 */
[----:B------:R1:W-:Y:S04]  /*124e0*/  STL.64 [R1+0x230], R20 ;  /* 0x0002301401007387 */ /* 0x0003e80000100a00 */
[----:B------:R-:W-:Y:S04]  /*124f0*/  STL.64 [R1+0x238], R22 ;  /* 0x0002381601007387 */ /* 0x000fe80000100a00 */
[----:B----4-:R-:W2:Y:S01]  /*12500*/  LDL.LU.64 R26, [R1+0x13a8] ;  /* 0x0013a800011a7983 */ /* 0x010ea20000300a00 */
[----:B-1----:R-:W-:Y:S02]  /*12510*/  IMAD.MOV.U32 R21, RZ, RZ, R24 ;  /* 0x000000ffff157224 */ /* 0x002fe400078e0018 */
[----:B------:R-:W-:-:S02]  /*12520*/  IMAD.MOV.U32 R20, RZ, RZ, R25 ;  /* 0x000000ffff147224 */ /* 0x000fc400078e0019 */
[----:B------:R-:W2:Y:S04]  /*12530*/  LDL.LU.64 R24, [R1+0x13a0] ;  /* 0x0013a00001187983 */ /* 0x000ea80000300a00 */
[----:B------:R1:W-:Y:S01]  /*12540*/  STL.64 [R1+0x1330], R16 ;  /* 0x0013301001007387 */ /* 0x0003e20000100a00 */
[C---:B---3--:R-:W-:Y:S08]  /*12550*/  HMMA.1688.F32.TF32 R8, R4.reuse, R12, R8 ;  /* 0x0000000c0408723c */ /* 0x048ff00000081008 */
[----:B--2---:R-:W-:Y:S01]  /*12560*/  HMMA.1688.F32.TF32 R24, R4, R16, R24 ;  /* 0x000000100418723c */ /* 0x004fe20000081018 */
[----:B-1----:R-:W-:-:S02]  /*12570*/  IMAD.MOV.U32 R16, RZ, RZ, R21 ;  /* 0x000000ffff107224 */ /* 0x002fc400078e0015 */
[----:B------:R-:W-:-:S15]  /*12580*/  IMAD.MOV.U32 R17, RZ, RZ, R20 ;  /* 0x000000ffff117224 */ /* 0x000fde00078e0014 */
[----:B------:R-:W-:Y:S01]  /*12590*/  NOP ;  /* 0x0000000000007918 */ /* 0x000fe20000000000 */
[----:B------:R-:W-:Y:S04]  /*125a0*/  STL.64 [R1+0x220], R24 ;  /* 0x0002201801007387 */ /* 0x000fe80000100a00 */
[----:B------:R-:W-:Y:S04]  /*125b0*/  STL.64 [R1+0x228], R26 ;  /* 0x0002281a01007387 */ /* 0x000fe80000100a00 */
[----:B------:R1:W-:Y:S02]  /*125c0*/  STL.64 [R1+0x1348], R16 ;  /* 0x0013481001007387 */ /* 0x0003e40000100a00 */
[----:B-1----:R-:W-:-:S02]  /*125d0*/  IMAD.MOV.U32 R16, RZ, RZ, R19 ;  /* 0x000000ffff107224 */ /* 0x002fc400078e0013 */
[----:B------:R-:W-:-:S05]  /*125e0*/  IMAD.MOV.U32 R17, RZ, RZ, R18 ;  /* 0x000000ffff117224 */ /* 0x000fca00078e0012 */
[----:B------:R1:W-:Y:S04]  /*125f0*/  STL.64 [R1+0x1360], R16 ;  /* 0x0013601001007387 */ /* 0x0003e80000100a00 */
[----:B------:R-:W2:Y:S04]  /*12600*/  LDL.LU R20, [R1+0x200] ;  /* 0x0002000001147983 */ /* 0x000ea80000300800 */
[----:B------:R-:W2:Y:S04]  /*12610*/  LDL.LU R21, [R1+0x204] ;  /* 0x0002040001157983 */ /* 0x000ea80000300800 */
[----:B------:R-:W2:Y:S01]  /*12620*/  LDL.LU R22, [R1+0x208] ;  /* 0x0002080001167983 */ /* 0x000ea20000300800 */
[----:B-1----:R-:W-:-:S02]  /*12630*/  IMAD.MOV.U32 R16, RZ, RZ, R15 ;  /* 0x000000ffff107224 */ /* 0x002fc400078e000f */
[----:B------:R-:W-:Y:S01]  /*12640*/  IMAD.MOV.U32 R17, RZ, RZ, R14 ;  /* 0x000000ffff117224 */ /* 0x000fe200078e000e */
[----:B------:R-:W2:Y:S04]  /*12650*/  LDL.LU R23, [R1+0x20c] ;  /* 0x00020c0001177983 */ /* 0x000ea80000300800 */
[----:B------:R-:W3:Y:S04]  /*12660*/  LDL.LU R24, [R1+0x1f0] ;  /* 0x0001f00001187983 */ /* 0x000ee80000300800 */
[----:B------:R-:W3:Y:S04]  /*12670*/  LDL.LU R25, [R1+0x1f4] ;  /* 0x0001f40001197983 */ /* 0x000ee80000300800 */
[----:B------:R-:W3:Y:S04]  /*12680*/  LDL.LU R26, [R1+0x1f8] ;  /* 0x0001f800011a7983 */ /* 0x000ee80000300800 */
[----:B------:R-:W3:Y:S04]  /*12690*/  LDL.LU R27, [R1+0x1fc] ;  /* 0x0001fc00011b7983 */ /* 0x000ee80000300800 */
[----:B------:R1:W-:Y:S04]  /*126a0*/  STL.64 [R1+0x1378], R16 ;  /* 0x0013781001007387 */ /* 0x0003e80000100a00 */
[----:B-1----:R-:W4:Y:S04]  /*126b0*/  LDL.LU R16, [R1+0x1e0] ;  /* 0x0001e00001107983 */ /* 0x002f280000300800 */
[----:B------:R-:W4:Y:S04]  /*126c0*/  LDL.LU R17, [R1+0x1e4] ;  /* 0x0001e40001117983 */ /* 0x000f280000300800 */
[----:B------:R-:W4:Y:S04]  /*126d0*/  LDL.LU R18, [R1+0x1e8] ;  /* 0x0001e80001127983 */ /* 0x000f280000300800 */
[----:B------:R-:W4:Y:S04]  /*126e0*/  LDL.LU R19, [R1+0x1ec] ;  /* 0x0001ec0001137983 */ /* 0x000f280000300800 */
[----:B------:R1:W-:Y:S04]  /*126f0*/  STL.64 [R1+0x210], R8 ;  /* 0x0002100801007387 */ /* 0x0003e80000100a00 */
[----:B------:R-:W-:Y:S04]  /*12700*/  STL.64 [R1+0x218], R10 ;  /* 0x0002180a01007387 */ /* 0x000fe80000100a00 */
[----:B-1----:R-:W2:Y:S04]  /*12710*/  LDL.LU.64 R8, [R1+0x1398] ;  /* 0x0013980001087983 */ /* 0x002ea80000300a00 */
[----:B------:R1:W-:Y:S04]  /*12720*/  STL.64 [R1+0x1328], R12 ;  /* 0x0013280c01007387 */ /* 0x0003e80000100a00 */
[----:B-1----:R-:W2:Y:S04]  /*12730*/  LDL.LU R12, [R1+0x1a0] ;  /* 0x0001a000010c7983 */ /* 0x002ea80000300800 */
[----:B------:R-:W2:Y:S04]  /*12740*/  LDL.LU R13, [R1+0x1a4] ;  /* 0x0001a400010d7983 */ /* 0x000ea80000300800 */
[----:B------:R-:W2:Y:S04]  /*12750*/  LDL.LU R14, [R1+0x1a8] ;  /* 0x0001a800010e7983 */ /* 0x000ea80000300800 */
[----:B------:R-:W2:Y:S04]  /*12760*/  LDL.LU R15, [R1+0x1ac] ;  /* 0x0001ac00010f7983 */ /* 0x000ea80000300800 */
[----:B--2---:R-:W-:Y:S04]  /*12770*/  STL.64 [R1+0x1340], R14 ;  /* 0x0013400e01007387 */ /* 0x004fe80000100a00 */
[----:B------:R1:W-:Y:S04]  /*12780*/  STL.64 [R1+0x1338], R12 ;  /* 0x0013380c01007387 */ /* 0x0003e80000100a00 */
[----:B-1----:R-:W2:Y:S04]  /*12790*/  LDL.LU R12, [R1+0x1b0] ;  /* 0x0001b000010c7983 */ /* 0x002ea80000300800 */
[----:B------:R-:W2:Y:S04]  /*127a0*/  LDL.LU R13, [R1+0x1b4] ;  /* 0x0001b400010d7983 */ /* 0x000ea80000300800 */
[----:B------:R-:W2:Y:S01]  /*127b0*/  LDL.LU R14, [R1+0x1b8] ;  /* 0x0001b800010e7983 */ /* 0x000ea20000300800 */
[----:B------:R-:W-:-:S03]  /*127c0*/  IMAD.MOV.U32 R15, RZ, RZ, R29 ;  /* 0x000000ffff0f7224 */ /* 0x000fc600078e001d */
[----:B------:R-:W3:Y:S01]  /*127d0*/  LDL.LU R29, [R1+0x1390] ;  /* 0x00139000011d7983 */ /* 0x000ee20000300800 */
[C---:B------:R-:W-:Y:S03]  /*127e0*/  HMMA.1688.F32.TF32 R20, R4.reuse, R8, R20 ;  /* 0x000000080414723c */ /* 0x040fe60000081014 */
[----:B--2---:R-:W-:Y:S04]  /*127f0*/  STL.64 [R1+0x1358], R14 ;  /* 0x0013580e01007387 */ /* 0x004fe80000100a00 */
        /* <DEDUP_REMOVED lines=9> */
[----:B------:R-:W2:Y:S04]  /*12890*/  LDL.LU R14, [R1+0x1d8] ;  /* 0x0001d800010e7983 */ /* 0x000ea80000300800 */
[----:B------:R1:W-:Y:S04]  /*128a0*/  STL.64 [R1+0x200], R20 ;  /* 0x0002001401007387 */ /* 0x0003e80000100a00 */
[----:B------:R-:W-:Y:S04]  /*128b0*/  STL [R1+0x208], R22 ;  /* 0x0002081601007387 */ /* 0x000fe80000100800 */
[----:B-1----:R-:W3:Y:S02]  /*128c0*/  LDL.LU.64 R20, [R1+0x1388] ;  /* 0x0013880001147983 */ /* 0x002ee40000300a00 */
[----:B---3--:R-:W-:-:S15]  /*128d0*/  HMMA.1688.F32.TF32 R24, R4, R20, R24 ;  /* 0x000000140418723c */ /* 0x008fde0000081018 */
[----:B------:R-:W-:-:S04]  /*128e0*/  NOP ;  /* 0x0000000000007918 */ /* 0x000fc80000000000 */
[----:B------:R1:W-:Y:S04]  /*128f0*/  STL.64 [R1+0x1f0], R24 ;  /* 0x0001f01801007387 */ /* 0x0003e80000100a00 */
[----:B------:R-:W-:Y:S04]  /*12900*/  STL.64 [R1+0x1f8], R26 ;  /* 0x0001f81a01007387 */ /* 0x000fe80000100a00 */
[----:B-1----:R-:W4:Y:S01]  /*12910*/  LDL.LU.64 R24, [R1+0x1380] ;  /* 0x0013800001187983 */ /* 0x002f220000300a00 */
[----:B------:R-:W-:Y:S01]  /*12920*/  IMAD.MOV.U32 R15, RZ, RZ, R29 ;  /* 0x000000ffff0f7224 */ /* 0x000fe200078e001d */
[----:B----4-:R-:W-:Y:S02]  /*12930*/  HMMA.1688.F32.TF32 R4, R4, R24, R16 ;  /* 0x000000180404723c */ /* 0x010fe40000081010 */
[----:B------:R-:W2:-:S15]  /*12940*/  LDL.LU.64 R16, [R1+0x1378] ;  /* 0x0013780001107983 */ /* 0x000e9e0000300a00 */
[----:B------:R-:W-:Y:S02]  /*12950*/  NOP ;  /* 0x0000000000007918 */ /* 0x000fe40000000000 */
[----:B------:R-:W-:Y:S04]  /*12960*/  STL.64 [R1+0x1e0], R4 ;  /* 0x0001e00401007387 */ /* 0x000fe80000100a00 */
[----:B------:R-:W-:Y:S04]  /*12970*/  STL.64 [R1+0x1e8], R6 ;  /* 0x0001e80601007387 */ /* 0x000fe80000100a00 */
[----:B------:R-:W-:Y:S04]  /*12980*/  LDS R4, [R0+UR16+0x42080] ;  /* 0x0420801000047984 */ /* 0x000fe80008000800 */
[----:B------:R-:W-:Y:S04]  /*12990*/  LDS R6, [R0+UR16+0x42880] ;  /* 0x0428801000067984 */ /* 0x000fe80008000800 */
[----:B------:R-:W-:Y:S04]  /*129a0*/  LDS R5, [R2+UR16+0x42080] ;  /* 0x0420801002057984 */ /* 0x000fe80008000800 */
[----:B------:R-:W2:Y:S02]  /*129b0*/  LDS R7, [R2+UR16+0x42880] ;  /* 0x0428801002077984 */ /* 0x000ea40008000800 */
[----:B--2---:R-:W-:Y:S02]  /*129c0*/  HMMA.1688.F32.TF32 R16, R4, R16, R12 ;  /* 0x000000100410723c */ /* 0x004fe4000008100c */
[----:B------:R-:W2:Y:S04]  /*129d0*/  LDL.LU.64 R14, [R1+0x1370] ;  /* 0x00137000010e7983 */ /* 0x000ea80000300a00 */
[----:B------:R-:W2:-:S13]  /*129e0*/  LDL.LU.64 R12, [R1+0x1368] ;  /* 0x00136800010c7983 */ /* 0x000e9a0000300a00 */
        /* <DEDUP_REMOVED lines=17> */
[----:B------:R-:W-:Y:S04]  /*12b00*/  STL.64 [R1+0x1b8], R18 ;  /* 0x0001b81201007387 */ /* 0x000fe80000100a00 */
[----:B-1----:R-:W2:Y:S02]  /*12b10*/  LDL.LU.64 R16, [R1+0x1330] ;  /* 0x0013300001107983 */ /* 0x002ea40000300a00 */
[----:B--2---:R-:W-:Y:S01]  /*12b20*/  HMMA.1688.F32.TF32 R12, R4, R16, R12 ;  /* 0x00000010040c723c */ /* 0x004fe2000008100c */
[----:B------:R-:W-:-:S02]  /*12b30*/  IMAD.MOV.U32 R26, RZ, RZ, R16 ;  /* 0x000000ffff1a7224 */ /* 0x000fc400078e0010 */
[----:B------:R-:W-:-:S15]  /*12b40*/  IMAD.MOV.U32 R22, RZ, RZ, R17 ;  /* 0x000000ffff167224 */ /* 0x000fde00078e0011 */
[----:B------:R-:W-:Y:S01]  /*12b50*/  NOP ;  /* 0x0000000000007918 */ /* 0x000fe20000000000 */
[----:B------:R1:W-:Y:S04]  /*12b60*/  STL.64 [R1+0x1a0], R12 ;  /* 0x0001a00c01007387 */ /* 0x0003e80000100a00 */
[----:B------:R-:W-:Y:S04]  /*12b70*/  STL.64 [R1+0x1a8], R14 ;  /* 0x0001a80e01007387 */ /* 0x000fe80000100a00 */
[----:B-1----:R-:W2:Y:S04]  /*12b80*/  LDL.LU.64 R12, [R1+0x1328] ;  /* 0x00132800010c7983 */ /* 0x002ea80000300a00 */
[----:B------:R-:W2:Y:S04]  /*12b90*/  LDL.LU.64 R18, [R1+0x1320] ;  /* 0x0013200001127983 */ /* 0x000ea80000300a00 */
[----:B------:R-:W2:Y:S02]  /*12ba0*/  LDL.LU.64 R16, [R1+0x1318] ;  /* 0x0013180001107983 */ /* 0x000ea40000300a00 */
[----:B--2---:R-:W-:-:S15]  /*12bb0*/  HMMA.1688.F32.TF32 R16, R4, R12, R16 ;  /* 0x0000000c0410723c */ /* 0x004fde0000081010 */
[----:B------:R-:W-:-:S04]  /*12bc0*/  NOP ;  /* 0x0000000000007918 */ /* 0x000fc80000000000 */
[----:B------:R-:W-:Y:S01]  /*12bd0*/  STL.64 [R1+0x190], R16 ;  /* 0x0001901001007387 */ /* 0x000fe20000100a00 */
[----:B------:R-:W-:-:S03]  /*12be0*/  IMAD.MOV.U32 R23, RZ, RZ, R19 ;  /* 0x000000ffff177224 */ /* 0x000fc600078e0013 */
[----:B------:R1:W-:Y:S04]  /*12bf0*/  STL [R1+0x198], R18 ;  /* 0x0001981201007387 */ /* 0x0003e80000100800 */
[----:B-1----:R-:W2:Y:S04]  /*12c00*/  LDL.LU.64 R18, [R1+0x1310] ;  /* 0x0013100001127983 */ /* 0x002ea80000300a00 */
[----:B------:R-:W2:Y:S04]  /*12c10*/  LDL.LU.64 R16, [R1+0x1308] ;  /* 0x0013080001107983 */ /* 0x000ea80000300a00 */
[----:B------:R1:W-:Y:S04]  /*12c20*/  STL.64 [R1+0x12f8], R12 ;  /* 0x0012f80c01007387 */ /* 0x0003e80000100a00 */
[----:B-1----:R-:W3:Y:S04]  /*12c30*/  LDL.LU R12, [R1+0x170] ;  /* 0x00017000010c7983 */ /* 0x002ee80000300800 */
[----:B------:R-:W3:Y:S04]  /*12c40*/  LDL.LU R13, [R1+0x174] ;  /* 0x00017400010d7983 */ /* 0x000ee80000300800 */
[----:B------:R-:W3:Y:S04]  /*12c50*/  LDL.LU R14, [R1+0x178] ;  /* 0x00017800010e7983 */ /* 0x000ee80000300800 */
[----:B------:R-:W3:Y:S04]  /*12c60*/  LDL.LU R15, [R1+0x17c] ;  /* 0x00017c00010f7983 */ /* 0x000ee80000300800 */
[----:B------:R-:W-:Y:S04]  /*12c70*/  STL [R1+0x1198], R23 ;  /* 0x0011981701007387 */ /* 0x000fe80000100800 */
[----:B------:R1:W-:Y:S01]  /*12c80*/  STL.64 [R1+0x12b8], R8 ;  /* 0x0012b80801007387 */ /* 0x0003e20000100a00 */
[----:B--2---:R-:W-:Y:S03]  /*12c90*/  HMMA.1688.F32.TF32 R16, R4, R8, R16 ;  /* 0x000000080410723c */ /* 0x004fe60000081010 */
[----:B-1----:R-:W2:-:S15]  /*12ca0*/  LDL.LU R8, [R1+0x160] ;  /* 0x0001600001087983 */ /* 0x002e9e0000300800 */
[----:B------:R-:W-:Y:S01]  /*12cb0*/  NOP ;  /* 0x0000000000007918 */ /* 0x000fe20000000000 */
[----:B------:R1:W-:Y:S04]  /*12cc0*/  STL.64 [R1+0x180], R16 ;  /* 0x0001801001007387 */ /* 0x0003e80000100a00 */
[----:B------:R4:W-:Y:S04]  /*12cd0*/  STL.64 [R1+0x188], R18 ;  /* 0x0001881201007387 */ /* 0x0009e80000100a00 */
[----:B------:R-:W2:Y:S04]  /*12ce0*/  LDL.LU R9, [R1+0x164] ;  /* 0x0001640001097983 */ /* 0x000ea80000300800 */
[----:B------:R-:W2:Y:S04]  /*12cf0*/  LDL.LU R10, [R1+0x168] ;  /* 0x00016800010a7983 */ /* 0x000ea80000300800 */
[----:B------:R-:W2:Y:S04]  /*12d00*/  LDL.LU R11, [R1+0x16c] ;  /* 0x00016c00010b7983 */ /* 0x000ea80000300800 */
[----:B-1----:R-:W2:Y:S04]  /*12d10*/  LDL.LU R16, [R1+0x90] ;  /* 0x0000900001107983 */ /* 0x002ea80000300800 */
[----:B------:R-:W2:Y:S01]  /*12d20*/  LDL.LU R17, [R1+0x94] ;  /* 0x0000940001117983 */ /* 0x000ea20000300800 */
[----:B---3--:R-:W-:Y:S01]  /*12d30*/  HMMA.1688.F32.TF32 R12, R4, R20, R12 ;  /* 0x00000014040c723c */ /* 0x008fe2000008100c */
[----:B----4-:R-:W-:-:S02]  /*12d40*/  IMAD.MOV.U32 R18, RZ, RZ, R28 ;  /* 0x000000ffff127224 */ /* 0x010fc400078e001c */
[----:B------:R-:W-:Y:S01]  /*12d50*/  IMAD.MOV.U32 R19, RZ, RZ, R3 ;  /* 0x000000ffff137224 */ /* 0x000fe200078e0003 */
[----:B------:R-:W3:Y:S04]  /*12d60*/  LDL.LU R28, [R1+0x1304] ;  /* 0x00130400011c7983 */ /* 0x000ee80000300800 */
[----:B------:R-:W4:Y:S04]  /*12d70*/  LDL.LU R3, [R1+0x1300] ;  /* 0x0013000001037983 */ /* 0x000f280000300800 */
[----:B------:R-:W-:Y:S04]  /*12d80*/  STL.64 [R1+0x1230], R18 ;  /* 0x0012301201007387 */ /* 0x000fe80000100a00 */
[----:B--2---:R1:W-:Y:S02]  /*12d90*/  STL.64 [R1+0x1228], R16 ;  /* 0x0012281001007387 */ /* 0x0043e40000100a00 */
[----:B-1----:R-:W-:-:S02]  /*12da0*/  IMAD.MOV.U32 R16, RZ, RZ, R26 ;  /* 0x000000ffff107224 */ /* 0x002fc400078e001a */
[----:B------:R-:W-:-:S05]  /*12db0*/  IMAD.MOV.U32 R17, RZ, RZ, R22 ;  /* 0x000000ffff117224 */ /* 0x000fca00078e0016 */
[----:B------:R1:W-:Y:S04]  /*12dc0*/  STL.64 [R1+0x12e0], R16 ;  /* 0x0012e01001007387 */ /* 0x0003e80000100a00 */
[----:B------:R2:W-:Y:S04]  /*12dd0*/  STL [R1+0x170], R12 ;  /* 0x0001700c01007387 */ /* 0x0005e80000100800 */
[----:B-1----:R-:W3:Y:S04]  /*12de0*/  LDL.LU R16, [R1+0x140] ;  /* 0x0001400001107983 */ /* 0x002ee80000300800 */
[----:B------:R-:W3:Y:S04]  /*12df0*/  LDL.LU R17, [R1+0x144] ;  /* 0x0001440001117983 */ /* 0x000ee80000300800 */
[----:B------:R-:W3:Y:S04]  /*12e00*/  LDL.LU R18, [R1+0x148] ;  /* 0x0001480001127983 */ /* 0x000ee80000300800 */
[----:B------:R-:W3:Y:S01]  /*12e10*/  LDL.LU R19, [R1+0x14c] ;  /* 0x00014c0001137983 */ /* 0x000ee20000300800 */
[----:B------:R-:W-:-:S02]  /*12e20*/  IMAD.MOV.U32 R26, RZ, RZ, R13 ;  /* 0x000000ffff1a7224 */ /* 0x000fc400078e000d */
[----:B------:R-:W-:Y:S01]  /*12e30*/  IMAD.MOV.U32 R27, RZ, RZ, R14 ;  /* 0x000000ffff1b7224 */ /* 0x000fe200078e000e */
[----:B--2---:R-:W2:Y:S01]  /*12e40*/  LDL.LU R12, [R1+0x150] ;  /* 0x00015000010c7983 */ /* 0x004ea20000300800 */
[----:B------:R-:W-:-:S03]  /*12e50*/  IMAD.MOV.U32 R23, RZ, RZ, R15 ;  /* 0x000000ffff177224 */ /* 0x000fc600078e000f */
[----:B------:R-:W2:Y:S04]  /*12e60*/  LDL.LU R13, [R1+0x154] ;  /* 0x00015400010d7983 */ /* 0x000ea80000300800 */
[----:B------:R-:W2:Y:S04]  /*12e70*/  LDL.LU R14, [R1+0x158] ;  /* 0x00015800010e7983 */ /* 0x000ea80000300800 */
[----:B------:R-:W2:Y:S04]  /*12e80*/  LDL.LU R15, [R1+0x15c] ;  /* 0x00015c00010f7983 */ /* 0x000ea80000300800 */
[----:B---3--:R-:W-:Y:S04]  /*12e90*/  STL.64 [R1+0x12f0], R18 ;  /* 0x0012f01201007387 */ /* 0x008fe80000100a00 */
[----:B------:R1:W-:Y:S04]  /*12ea0*/  STL.64 [R1+0x12e8], R16 ;  /* 0x0012e81001007387 */ /* 0x0003e80000100a00 */
[----:B-1----:R-:W2:Y:S04]  /*12eb0*/  LDL.LU.64 R16, [R1+0x50] ;  /* 0x0000500001107983 */ /* 0x002ea80000300a00 */
[----:B------:R-:W-:Y:S04]  /*12ec0*/  STL [R1+0x12a8], R23 ;  /* 0x0012a81701007387 */ /* 0x000fe80000100800 */
[----:B------:R1:W-:Y:S04]  /*12ed0*/  STL.64 [R1+0x12a0], R20 ;  /* 0x0012a01401007387 */ /* 0x0003e80000100a00 */
[----:B-1----:R-:W3:Y:S04]  /*12ee0*/  LDL.LU R20, [R1+0x130] ;  /* 0x0001300001147983 */ /* 0x002ee80000300800 */
[----:B------:R-:W3:Y:S04]  /*12ef0*/  LDL.LU R21, [R1+0x134] ;  /* 0x0001340001157983 */ /* 0x000ee80000300800 */
[----:B------:R-:W2:Y:S04]  /*12f00*/  LDL.LU R22, [R1+0x138] ;  /* 0x0001380001167983 */ /* 0x000ea80000300800 */
[----:B------:R-:W2:Y:S01]  /*12f10*/  LDL.LU R23, [R1+0x13c] ;  /* 0x00013c0001177983 */ /* 0x000ea20000300800 */
[----:B------:R-:W-:Y:S03]  /*12f20*/  HMMA.1688.F32.TF32 R4, R4, R24, R8 ;  /* 0x000000180404723c */ /* 0x000fe60000081008 */
[----:B--2---:R-:W-:Y:S04]  /*12f30*/  STL.64 [R1+0x12d8], R22 ;  /* 0x0012d81601007387 */ /* 0x004fe80000100a00 */
[----:B---3--:R1:W-:Y:S04]  /*12f40*/  STL.64 [R1+0x12d0], R20 ;  /* 0x0012d01401007387 */ /* 0x0083e80000100a00 */
[----:B-1----:R-:W2:Y:S04]  /*12f50*/  LDL.LU.64 R20, [R1+0x40] ;  /* 0x0000400001147983 */ /* 0x002ea80000300a00 */
[----:B------:R-:W3:Y:S04]  /*12f60*/  LDL.LU R8, [R1+0x110] ;  /* 0x0001100001087983 */ /* 0x000ee80000300800 */
[----:B------:R-:W-:Y:S04]  /*12f70*/  STL.64 [R1+0x160], R4 ;  /* 0x0001600401007387 */ /* 0x000fe80000100a00 */
[----:B------:R-:W-:Y:S04]  /*12f80*/  STL.64 [R1+0x168], R6 ;  /* 0x0001680601007387 */ /* 0x000fe80000100a00 */
[----:B------:R-:W3:Y:S04]  /*12f90*/  LDL.LU R9, [R1+0x114] ;  /* 0x0001140001097983 */ /* 0x000ee80000300800 */
[----:B------:R-:W2:Y:S04]  /*12fa0*/  LDL.LU R10, [R1+0x118] ;  /* 0x00011800010a7983 */ /* 0x000ea80000300800 */
[----:B------:R-:W2:Y:S04]  /*12fb0*/  LDL.LU R11, [R1+0x11c] ;  /* 0x00011c00010b7983 */ /* 0x000ea80000300800 */
[----:B------:R-:W-:Y:S04]  /*12fc0*/  LDS R4, [R0+UR16+0x42100] ;  /* 0x0421001000047984 */ /* 0x000fe80008000800 */
[----:B------:R-:W-:Y:S04]  /*12fd0*/  LDS R6, [R0+UR16+0x42900] ;  /* 0x0429001000067984 */ /* 0x000fe80008000800 */
[----:B------:R-:W-:Y:S04]  /*12fe0*/  LDS R5, [R2+UR16+0x42100] ;  /* 0x0421001002057984 */ /* 0x000fe80008000800 */
[----:B------:R-:W1:Y:S02]  /*12ff0*/  LDS R7, [R2+UR16+0x42900] ;  /* 0x0429001002077984 */ /* 0x000e640008000800 */
[----:B-1----:R-:W-:Y:S02]  /*13000*/  HMMA.1688.F32.TF32 R12, R4, R16, R12 ;  /* 0x00000010040c723c */ /* 0x002fe4000008100c */
[----:B--2---:R-:W-:Y:S04]  /*13010*/  STL.64 [R1+0x12c8], R10 ;  /* 0x0012c80a01007387 */ /* 0x004fe80000100a00 */
[----:B---3--:R1:W-:Y:S04]  /*13020*/  STL.64 [R1+0x12c0], R8 ;  /* 0x0012c00801007387 */ /* 0x0083e80000100a00 */
[----:B-1----:R-:W2:Y:S04]  /*13030*/  LDL.LU.64 R8, [R1+0x30] ;  /* 0x0000300001087983 */ /* 0x002ea80000300a00 */
[----:B------:R-:W-:Y:S04]  /*13040*/  STL.64 [R1+0x1298], R26 ;  /* 0x0012981a01007387 */ /* 0x000fe80000100a00 */
[----:B------:R1:W-:Y:S04]  /*13050*/  STL.64 [R1+0x1290], R24 ;  /* 0x0012901801007387 */ /* 0x0003e80000100a00 */
[----:B-1----:R-:W3:Y:S04]  /*13060*/  LDL.LU R24, [R1+0x120] ;  /* 0x0001200001187983 */ /* 0x002ee80000300800 */
[----:B------:R-:W3:Y:S04]  /*13070*/  LDL.LU R25, [R1+0x124] ;  /* 0x0001240001197983 */ /* 0x000ee80000300800 */
[----:B------:R-:W3:Y:S04]  /*13080*/  LDL.LU R26, [R1+0x128] ;  /* 0x00012800011a7983 */ /* 0x000ee80000300800 */
[----:B------:R-:W3:Y:S04]  /*13090*/  LDL.LU R27, [R1+0x12c] ;  /* 0x00012c00011b7983 */ /* 0x000ee80000300800 */
[----:B------:R1:W-:Y:S04]  /*130a0*/  STL.64 [R1+0x150], R12 ;  /* 0x0001500c01007387 */ /* 0x0003e80000100a00 */
[----:B------:R4:W-:Y:S04]  /*130b0*/  STL.64 [R1+0x158], R14 ;  /* 0x0001580e01007387 */ /* 0x0009e80000100a00 */
[----:B-1----:R-:W2:Y:S01]  /*130c0*/  LDL.LU.64 R12, [R1+0x12f8] ;  /* 0x0012f800010c7983 */ /* 0x002ea20000300a00 */
[----:B----4-:R-:W-:-:S03]  /*130d0*/  IMAD.MOV.U32 R15, RZ, RZ, R16 ;  /* 0x000000ffff0f7224 */ /* 0x010fc600078e0010 */
[----:B------:R-:W4:Y:S01]  /*130e0*/  LDL.LU.64 R18, [R1+0x12f0] ;  /* 0x0012f00001127983 */ /* 0x000f220000300a00 */
[----:B------:R-:W-:-:S03]  /*130f0*/  IMAD.MOV.U32 R14, RZ, RZ, R17 ;  /* 0x000000ffff0e7224 */ /* 0x000fc600078e0011 */
[----:B------:R-:W4:Y:S02]  /*13100*/  LDL.LU.64 R16, [R1+0x12e8] ;  /* 0x0012e80001107983 */ /* 0x000f240000300a00 */
[----:B----4-:R-:W-:-:S15]  /*13110*/  HMMA.1688.F32.TF32 R16, R4, R20, R16 ;  /* 0x000000140410723c */ /* 0x010fde0000081010 */
[----:B------:R-:W-:-:S04]  /*13120*/  NOP ;  /* 0x0000000000007918 */ /* 0x000fc80000000000 */
[----:B------:R1:W-:Y:S04]  /*13130*/  STL.64 [R1+0x140], R16 ;  /* 0x0001401001007387 */ /* 0x0003e80000100a00 */
[----:B------:R4:W-:Y:S04]  /*13140*/  STL.64 [R1+0x148], R18 ;  /* 0x0001481201007387 */ /* 0x0009e80000100a00 */
[----:B-1----:R-:W3:Y:S01]  /*13150*/  LDL.LU.64 R16, [R1+0x12e0] ;  /* 0x0012e00001107983 */ /* 0x002ee20000300a00 */
[----:B----4-:R-:W-:-:S03]  /*13160*/  IMAD.MOV.U32 R19, RZ, RZ, R20 ;  /* 0x000000ffff137224 */ /* 0x010fc600078e0014 */
[----:B------:R-:W2:Y:S01]  /*13170*/  LDL.LU.64 R22, [R1+0x12d8] ;  /* 0x0012d80001167983 */ /* 0x000ea20000300a00 */
[----:B------:R-:W-:-:S03]  /*13180*/  IMAD.MOV.U32 R18, RZ, RZ, R21 ;  /* 0x000000ffff127224 */ /* 0x000fc600078e0015 */
[----:B------:R-:W2:Y:S02]  /*13190*/  LDL.LU.64 R20, [R1+0x12d0] ;  /* 0x0012d00001147983 */ /* 0x000ea40000300a00 */
[----:B--2---:R-:W-:-:S15]  /*131a0*/  HMMA.1688.F32.TF32 R20, R4, R8, R20 ;  /* 0x000000080414723c */ /* 0x004fde0000081014 */
[----:B------:R-:W-:-:S04]  /*131b0*/  NOP ;  /* 0x0000000000007918 */ /* 0x000fc80000000000 */
[----:B------:R1:W-:Y:S04]  /*131c0*/  STL.64 [R1+0x130], R20 ;  /* 0x0001301401007387 */ /* 0x0003e80000100a00 */
[----:B------:R-:W-:Y:S04]  /*131d0*/  STL.64 [R1+0x138], R22 ;  /* 0x0001381601007387 */ /* 0x000fe80000100a00 */
[----:B------:R-:W2:Y:S01]  /*131e0*/  LDL.LU.64 R10, [R1+0x12c8] ;  /* 0x0012c800010a7983 */ /* 0x000ea20000300a00 */
[----:B-1----:R-:W-:Y:S02]  /*131f0*/  IMAD.MOV.U32 R21, RZ, RZ, R8 ;  /* 0x000000ffff157224 */ /* 0x002fe400078e0008 */
[----:B------:R-:W-:-:S02]  /*13200*/  IMAD.MOV.U32 R20, RZ, RZ, R9 ;  /* 0x000000ffff147224 */ /* 0x000fc400078e0009 */
[----:B------:R-:W2:Y:S01]  /*13210*/  LDL.LU.64 R8, [R1+0x12c0] ;  /* 0x0012c00001087983 */ /* 0x000ea20000300a00 */
[----:B---3--:R-:W-:Y:S03]  /*13220*/  HMMA.1688.F32.TF32 R24, R4, R16, R24 ;  /* 0x000000100418723c */ /* 0x008fe60000081018 */
[----:B------:R1:W-:Y:S02]  /*13230*/  STL.64 [R1+0x1240], R16 ;  /* 0x0012401001007387 */ /* 0x0003e40000100a00 */
[----:B-1----:R-:W-:Y:S02]  /*13240*/  IMAD.MOV.U32 R16, RZ, RZ, R21 ;  /* 0x000000ffff107224 */ /* 0x002fe400078e0015 */
[----:B------:R-:W-:-:S12]  /*13250*/  IMAD.MOV.U32 R17, RZ, RZ, R20 ;  /* 0x000000ffff117224 */ /* 0x000fd800078e0014 */
[----:B------:R-:W-:Y:S04]  /*13260*/  STL.64 [R1+0x120], R24 ;  /* 0x0001201801007387 */ /* 0x000fe80000100a00 */
[----:B------:R-:W-:Y:S04]  /*13270*/  STL.64 [R1+0x128], R26 ;  /* 0x0001281a01007387 */ /* 0x000fe80000100a00 */
[----:B------:R1:W-:Y:S02]  /*13280*/  STL.64 [R1+0x1258], R16 ;  /* 0x0012581001007387 */ /* 0x0003e40000100a00 */
[----:B-1----:R-:W-:-:S02]  /*13290*/  IMAD.MOV.U32 R16, RZ, RZ, R19 ;  /* 0x000000ffff107224 */ /* 0x002fc400078e0013 */
[----:B------:R-:W-:-:S05]  /*132a0*/  IMAD.MOV.U32 R17, RZ, RZ, R18 ;  /* 0x000000ffff117224 */ /* 0x000fca00078e0012 */
[----:B------:R1:W-:Y:S04]  /*132b0*/  STL.64 [R1+0x1270], R16 ;  /* 0x0012701001007387 */ /* 0x0003e80000100a00 */
[----:B------:R-:W3:Y:S04]  /*132c0*/  LDL.LU R20, [R1+0x100] ;  /* 0x0001000001147983 */ /* 0x000ee80000300800 */
[----:B------:R-:W3:Y:S04]  /*132d0*/  LDL.LU R21, [R1+0x104] ;  /* 0x0001040001157983 */ /* 0x000ee80000300800 */
[----:B------:R-:W3:Y:S01]  /*132e0*/  LDL.LU R22, [R1+0x108] ;  /* 0x0001080001167983 */ /* 0x000ee20000300800 */
[----:B-1----:R-:W-:-:S02]  /*132f0*/  IMAD.MOV.U32 R16, RZ, RZ, R15 ;  /* 0x000000ffff107224 */ /* 0x002fc400078e000f */
[----:B------:R-:W-:Y:S01]  /*13300*/  IMAD.MOV.U32 R17, RZ, RZ, R14 ;  /* 0x000000ffff117224 */ /* 0x000fe200078e000e */
[----:B------:R-:W3:Y:S04]  /*13310*/  LDL.LU R23, [R1+0x10c] ;  /* 0x00010c0001177983 */ /* 0x000ee80000300800 */
[----:B------:R-:W4:Y:S04]  /*13320*/  LDL.LU R24, [R1+0xf0] ;  /* 0x0000f00001187983 */ /* 0x000f280000300800 */
[----:B------:R-:W4:Y:S04]  /*13330*/  LDL.LU R25, [R1+0xf4] ;  /* 0x0000f40001197983 */ /* 0x000f280000300800 */
[----:B------:R-:W4:Y:S04]  /*13340*/  LDL.LU R26, [R1+0xf8] ;  /* 0x0000f800011a7983 */ /* 0x000f280000300800 */
[----:B------:R-:W4:Y:S04]  /*13350*/  LDL.LU R27, [R1+0xfc] ;  /* 0x0000fc00011b7983 */ /* 0x000f280000300800 */
[----:B------:R1:W-:Y:S04]  /*13360*/  STL.64 [R1+0x1288], R16 ;  /* 0x0012881001007387 */ /* 0x0003e80000100a00 */
[----:B-1----:R-:W3:Y:S04]  /*13370*/  LDL.LU R16, [R1+0xe0] ;  /* 0x0000e00001107983 */ /* 0x002ee80000300800 */
[----:B------:R-:W3:Y:S04]  /*13380*/  LDL.LU R17, [R1+0xe4] ;  /* 0x0000e40001117983 */ /* 0x000ee80000300800 */
[----:B------:R-:W3:Y:S04]  /*13390*/  LDL.LU R18, [R1+0xe8] ;  /* 0x0000e80001127983 */ /* 0x000ee80000300800 */
[----:B------:R-:W3:Y:S01]  /*133a0*/  LDL.LU R19, [R1+0xec] ;  /* 0x0000ec0001137983 */ /* 0x000ee20000300800 */
[----:B--2---:R-:W-:-:S15]  /*133b0*/  HMMA.1688.F32.TF32 R8, R4, R12, R8 ;  /* 0x0000000c0408723c */ /* 0x004fde0000081008 */
[----:B------:R-:W-:-:S04]  /*133c0*/  NOP ;  /* 0x0000000000007918 */ /* 0x000fc80000000000 */
[----:B------:R1:W-:Y:S04]  /*133d0*/  STL.64 [R1+0x110], R8 ;  /* 0x0001100801007387 */ /* 0x0003e80000100a00 */
[----:B------:R-:W-:Y:S04]  /*133e0*/  STL.64 [R1+0x118], R10 ;  /* 0x0001180a01007387 */ /* 0x000fe80000100a00 */
[----:B-1----:R-:W3:Y:S04]  /*133f0*/  LDL.LU.64 R8, [R1+0x12b8] ;  /* 0x0012b80001087983 */ /* 0x002ee80000300a00 */
        /* <DEDUP_REMOVED lines=8> */
[----:B------:R-:W2:Y:S01]  /*13480*/  LDL.LU R13, [R1+0xb4] ;  /* 0x0000b400010d7983 */ /* 0x000ea20000300800 */
[----:B------:R-:W-:-:S02]  /*13490*/  IMAD.MOV.U32 R14, RZ, RZ, R3 ;  /* 0x000000ffff0e7224 */ /* 0x000fc400078e0003 */
[----:B------:R-:W-:Y:S01]  /*134a0*/  IMAD.MOV.U32 R15, RZ, RZ, R28 ;  /* 0x000000ffff0f7224 */ /* 0x000fe200078e001c */
[----:B------:R-:W3:Y:S04]  /*134b0*/  LDL.LU R3, [R1+0x12b0] ;  /* 0x0012b00001037983 */ /* 0x000ee80000300800 */
[----:B------:R-:W3:Y:S04]  /*134c0*/  LDL.LU R28, [R1+0x12ac] ;  /* 0x0012ac00011c7983 */ /* 0x000ee80000300800 */
[----:B------:R-:W-:Y:S04]  /*134d0*/  STL.64 [R1+0x1268], R14 ;  /* 0x0012680e01007387 */ /* 0x000fe80000100a00 */
[----:B--2---:R1:W-:Y:S04]  /*134e0*/  STL.64 [R1+0x1260], R12 ;  /* 0x0012600c01007387 */ /* 0x0043e80000100a00 */
[----:B-1----:R-:W2:Y:S04]  /*134f0*/  LDL.LU R12, [R1+0xc0] ;  /* 0x0000c000010c7983 */ /* 0x002ea80000300800 */
[----:B------:R-:W2:Y:S04]  /*13500*/  LDL.LU R13, [R1+0xc4] ;  /* 0x0000c400010d7983 */ /* 0x000ea80000300800 */
[----:B------:R-:W2:Y:S04]  /*13510*/  LDL.LU R14, [R1+0xc8] ;  /* 0x0000c800010e7983 */ /* 0x000ea80000300800 */
[----:B------:R-:W2:Y:S01]  /*13520*/  LDL.LU R15, [R1+0xcc] ;  /* 0x0000cc00010f7983 */ /* 0x000ea20000300800 */
[C---:B---3--:R-:W-:Y:S03]  /*13530*/  HMMA.1688.F32.TF32 R20, R4.reuse, R8, R20 ;  /* 0x000000080414723c */ /* 0x048fe60000081014 */
[----:B--2---:R-:W-:Y:S04]  /*13540*/  STL.64 [R1+0x1280], R14 ;  /* 0x0012800e01007387 */ /* 0x004fe80000100a00 */
[----:B------:R1:W-:Y:S04]  /*13550*/  STL.64 [R1+0x1278], R12 ;  /* 0x0012780c01007387 */ /* 0x0003e80000100a00 */
[----:B-1----:R-:W2:Y:S04]  /*13560*/  LDL.LU R12, [R1+0xd0] ;  /* 0x0000d000010c7983 */ /* 0x002ea80000300800 */
[----:B------:R-:W2:Y:S04]  /*13570*/  LDL.LU R13, [R1+0xd4] ;  /* 0x0000d400010d7983 */ /* 0x000ea80000300800 */
[----:B------:R-:W-:Y:S04]  /*13580*/  STL.64 [R1+0x100], R20 ;  /* 0x0001001401007387 */ /* 0x000fe80000100a00 */
[----:B------:R1:W-:Y:S04]  /*13590*/  STL.64 [R1+0x108], R22 ;  /* 0x0001081601007387 */ /* 0x0003e80000100a00 */
[----:B-1----:R-:W3:Y:S04]  /*135a0*/  LDL.LU R23, [R1+0x12a8] ;  /* 0x0012a80001177983 */ /* 0x002ee80000300800 */
[----:B------:R-:W4:Y:S02]  /*135b0*/  LDL.LU.64 R20, [R1+0x12a0] ;  /* 0x0012a00001147983 */ /* 0x000f240000300a00 */
[----:B----4-:R-:W-:-:S15]  /*135c0*/  HMMA.1688.F32.TF32 R24, R4, R20, R24 ;  /* 0x000000140418723c */ /* 0x010fde0000081018 */
[----:B------:R-:W-:-:S04]  /*135d0*/  NOP ;  /* 0x0000000000007918 */ /* 0x000fc80000000000 */
[----:B------:R-:W-:Y:S04]  /*135e0*/  STL.64 [R1+0xf0], R24 ;  /* 0x0000f01801007387 */ /* 0x000fe80000100a00 */
[----:B------:R1:W-:Y:S04]  /*135f0*/  STL.64 [R1+0xf8], R26 ;  /* 0x0000f81a01007387 */ /* 0x0003e80000100a00 */
[----:B-1----:R-:W4:Y:S04]  /*13600*/  LDL.LU.64 R26, [R1+0x1298] ;  /* 0x00129800011a7983 */ /* 0x002f280000300a00 */
[----:B------:R-:W2:Y:S01]  /*13610*/  LDL.LU.64 R24, [R1+0x1290] ;  /* 0x0012900001187983 */ /* 0x000ea20000300a00 */
[----:B------:R-:W-:-:S02]  /*13620*/  IMAD.MOV.U32 R14, RZ, RZ, R28 ;  /* 0x000000ffff0e7224 */ /* 0x000fc400078e001c */
[----:B------:R-:W-:Y:S01]  /*13630*/  IMAD.MOV.U32 R15, RZ, RZ, R3 ;  /* 0x000000ffff0f7224 */ /* 0x000fe200078e0003 */
[----:B--2---:R-:W-:Y:S01]  /*13640*/  HMMA.1688.F32.TF32 R4, R4, R24, R16 ;  /* 0x000000180404723c */ /* 0x004fe20000081010 */
[----:B------:R-:W2:-:S15]  /*13650*/  LDL.LU.64 R16, [R1+0x1288] ;  /* 0x0012880001107983 */ /* 0x000e9e0000300a00 */
[----:B------:R-:W-:-:S03]  /*13660*/  NOP ;  /* 0x0000000000007918 */ /* 0x000fc60000000000 */
        /* <DEDUP_REMOVED lines=40> */
[----:B------:R-:W-:Y:S04]  /*138f0*/  STL.64 [R1+0x90], R12 ;  /* 0x0000900c01007387 */ /* 0x000fe80000100a00 */
[----:B------:R1:W-:Y:S04]  /*13900*/  STL.64 [R1+0x98], R14 ;  /* 0x0000980e01007387 */ /* 0x0003e80000100a00 */
[----:B-1----:R-:W2:Y:S04]  /*13910*/  LDL.LU.64 R14, [R1+0x1210] ;  /* 0x00121000010e7983 */ /* 0x002ea80000300a00 */
[----:B------:R-:W2:Y:S04]  /*13920*/  LDL.LU.64 R12, [R1+0x1208] ;  /* 0x00120800010c7983 */ /* 0x000ea80000300a00 */
[----:B------:R-:W3:Y:S01]  /*13930*/  LDL.LU.64 R10, [R1+0x1200] ;  /* 0x00120000010a7983 */ /* 0x000ee20000300a00 */
[----:B--2---:R-:W-:Y:S03]  /*13940*/  HMMA.1688.F32.TF32 R12, R4, R8, R12 ;  /* 0x00000008040c723c */ /* 0x004fe6000008100c */
[----:B------:R-:W2:-:S15]  /*13950*/  LDL.LU.64 R8, [R1+0x11f8] ;  /* 0x0011f80001087983 */ /* 0x000e9e0000300a00 */
[----:B------:R-:W-:Y:S01]  /*13960*/  NOP ;  /* 0x0000000000007918 */ /* 0x000fe20000000000 */
[----:B------:R-:W-:Y:S01]  /*13970*/  STL.64 [R1+0x80], R12 ;  /* 0x0000800c01007387 */ /* 0x000fe20000100a00 */
[----:B------:R-:W-:-:S03]  /*13980*/  IMAD.MOV.U32 R28, RZ, RZ, R15 ;  /* 0x000000ffff1c7224 */ /* 0x000fc600078e000f */
[----:B------:R1:W-:Y:S02]  /*13990*/  STL [R1+0x88], R14 ;  /* 0x0000880e01007387 */ /* 0x0003e40000100800 */
[----:B-1----:R-:W-:Y:S02]  /*139a0*/  HMMA.1688.F32.TF32 R12, R4, R24, R16 ;  /* 0x00000018040c723c */ /* 0x002fe40000081010 */
[----:B------:R1:W-:Y:S04]  /*139b0*/  STL [R1+0x1158], R28 ;  /* 0x0011581c01007387 */ /* 0x0003e80000100800 */
[----:B---3--:R3:W-:Y:S04]  /*139c0*/  STL [R1+0x11f0], R23 ;  /* 0x0011f01701007387 */ /* 0x0087e80000100800 */
[----:B------:R-:W-:Y:S04]  /*139d0*/  LDS R18, [R0+UR16+0x43980] ;  /* 0x0439801000127984 */ /* 0x000fe80008000800 */
[----:B------:R-:W-:Y:S04]  /*139e0*/  LDS R19, [R2+UR16+0x43980] ;  /* 0x0439801002137984 */ /* 0x000fe80008000800 */
[----:B------:R-:W-:Y:S01]  /*139f0*/  LDS R16, [R0+UR16+0x43180] ;  /* 0x0431801000107984 */ /* 0x000fe20008000800 */
[----:B-1----:R-:W-:-:S03]  /*13a00*/  IMAD.MOV.U32 R28, RZ, RZ, R14 ;  /* 0x000000ffff1c7224 */ /* 0x002fc600078e000e */
[----:B------:R-:W-:Y:S04]  /*13a10*/  LDS R14, [R0+UR16+0x43900] ;  /* 0x04390010000e7984 */ /* 0x000fe80008000800 */
[----:B------:R-:W-:Y:S01]  /*13a20*/  LDS R17, [R2+UR16+0x43180] ;  /* 0x0431801002117984 */ /* 0x000fe20008000800 */
[----:B--2---:R-:W-:Y:S03]  /*13a30*/  HMMA.1688.F32.TF32 R8, R4, R20, R8 ;  /* 0x000000140408723c */ /* 0x004fe60000081008 */
[----:B------:R-:W-:Y:S04]  /*13a40*/  LDS R4, [R0+UR16+0x43000] ;  /* 0x0430001000047984 */ /* 0x000fe80008000800 */
[----:B------:R-:W-:Y:S04]  /*13a50*/  LDS R6, [R0+UR16+0x43800] ;  /* 0x0438001000067984 */ /* 0x000fe80008000800 */
[----:B------:R-:W-:Y:S04]  /*13a60*/  LDS R5, [R2+UR16+0x43000] ;  /* 0x0430001002057984 */ /* 0x000fe80008000800 */
[----:B------:R-:W-:Y:S04]  /*13a70*/  LDS R7, [R2+UR16+0x43800] ;  /* 0x0438001002077984 */ /* 0x000fe80008000800 */
[----:B------:R-:W-:Y:S04]  /*13a80*/  STL.64 [R1+0x70], R8 ;  /* 0x0000700801007387 */ /* 0x000fe80000100a00 */
[----:B------:R-:W-:Y:S04]  /*13a90*/  STL.64 [R1+0x78], R10 ;  /* 0x0000780a01007387 */ /* 0x000fe80000100a00 */
[----:B------:R-:W-:Y:S04]  /*13aa0*/  LDS R10, [R0+UR16+0x43880] ;  /* 0x04388010000a7984 */ /* 0x000fe80008000800 */
[----:B------:R-:W1:Y:S04]  /*13ab0*/  LDS R11, [R2+UR16+0x43880] ;  /* 0x04388010020b7984 */ /* 0x000e680008000800 */
[----:B------:R-:W-:Y:S04]  /*13ac0*/  LDS R8, [R0+UR16+0x43080] ;  /* 0x0430801000087984 */ /* 0x000fe80008000800 */
[----:B------:R-:W2:Y:S04]  /*13ad0*/  LDS R9, [R2+UR16+0x43080] ;  /* 0x0430801002097984 */ /* 0x000ea80008000800 */
[----:B------:R-:W-:Y:S04]  /*13ae0*/  STL.64 [R1+0x60], R12 ;  /* 0x0000600c01007387 */ /* 0x000fe80000100a00 */
[----:B------:R-:W-:Y:S04]  /*13af0*/  STL [R1+0x6c], R15 ;  /* 0x00006c0f01007387 */ /* 0x000fe80000100800 */
[----:B------:R-:W1:Y:S04]  /*13b00*/  LDS R15, [R2+UR16+0x43900] ;  /* 0x04390010020f7984 */ /* 0x000e680008000800 */
[----:B------:R-:W-:Y:S04]  /*13b10*/  LDS R12, [R0+UR16+0x43100] ;  /* 0x04310010000c7984 */ /* 0x000fe80008000800 */
[----:B------:R-:W2:Y:S04]  /*13b20*/  LDS R13, [R2+UR16+0x43100] ;  /* 0x04310010020d7984 */ /* 0x000ea80008000800 */
[----:B------:R-:W2:Y:S04]  /*13b30*/  LDL.LU R20, [R1+0x250] ;  /* 0x0002500001147983 */ /* 0x000ea80000300800 */
[----:B------:R-:W2:Y:S04]  /*13b40*/  LDL.LU R21, [R1+0x254] ;  /* 0x0002540001157983 */ /* 0x000ea80000300800 */
[----:B------:R-:W2:Y:S04]  /*13b50*/  LDL.LU R22, [R1+0x258] ;  /* 0x0002580001167983 */ /* 0x000ea80000300800 */
[----:B---3--:R-:W3:Y:S04]  /*13b60*/  LDL.LU R23, [R1+0x25c] ;  /* 0x00025c0001177983 */ /* 0x008ee80000300800 */
[----:B----4-:R4:W-:Y:S04]  /*13b70*/  STL.64 [R1+0x11e8], R26 ;  /* 0x0011e81a01007387 */ /* 0x0109e80000100a00 */
[----:B----4-:R-:W4:Y:S04]  /*13b80*/  LDL.64 R26, [R1+0x48] ;  /* 0x00004800011a7983 */ /* 0x010f280000100a00 */
[----:B-1----:R-:W-:Y:S04]  /*13b90*/  STL.64 [R1+0x1168], R10 ;  /* 0x0011680a01007387 */ /* 0x002fe80000100a00 */
[----:B--2---:R1:W-:Y:S04]  /*13ba0*/  STL.64 [R1+0x1160], R8 ;  /* 0x0011600801007387 */ /* 0x0043e80000100a00 */
[----:B-1----:R-:W4:Y:S04]  /*13bb0*/  LDL.LU R8, [R1+0x240] ;  /* 0x0002400001087983 */ /* 0x002f280000300800 */
[----:B------:R-:W4:Y:S04]  /*13bc0*/  LDL.LU R9, [R1+0x244] ;  /* 0x0002440001097983 */ /* 0x000f280000300800 */
[----:B------:R-:W4:Y:S04]  /*13bd0*/  LDL.LU R10, [R1+0x248] ;  /* 0x00024800010a7983 */ /* 0x000f280000300800 */
[----:B------:R-:W4:Y:S04]  /*13be0*/  LDL.LU R11, [R1+0x24c] ;  /* 0x00024c00010b7983 */ /* 0x000f280000300800 */
[----:B------:R1:W-:Y:S04]  /*13bf0*/  STL.64 [R1+0x10d0], R14 ;  /* 0x0010d00e01007387 */ /* 0x0003e80000100a00 */
[----:B------:R-:W-:Y:S04]  /*13c00*/  STL.64 [R1+0x10c8], R12 ;  /* 0x0010c80c01007387 */ /* 0x000fe80000100a00 */
[----:B-1----:R-:W2:Y:S04]  /*13c10*/  LDL R14, [R1+0x38] ;  /* 0x00003800010e7983 */ /* 0x002ea80000100800 */
[----:B------:R-:W2:Y:S04]  /*13c20*/  LDL R15, [R1+0x3c] ;  /* 0x00003c00010f7983 */ /* 0x000ea80000100800 */
[----:B------:R-:W-:Y:S04]  /*13c30*/  STL [R1+0xf9c], R0 ;  /* 0x000f9c0001007387 */ /* 0x000fe80000100800 */
[----:B------:R1:W-:Y:S04]  /*13c40*/  STL.64 [R1+0x1040], R18 ;  /* 0x0010401201007387 */ /* 0x0003e80000100a00 */
[----:B------:R-:W-:Y:S04]  /*13c50*/  STL.64 [R1+0x1038], R16 ;  /* 0x0010381001007387 */ /* 0x000fe80000100a00 */
[----:B-1----:R-:W2:Y:S04]  /*13c60*/  LDL.LU.64 R18, [R1+0x18] ;  /* 0x0000180001127983 */ /* 0x002ea80000300a00 */
[----:B--2---:R1:W-:Y:S04]  /*13c70*/  STL.64 [R1+0x11b8], R18 ;  /* 0x0011b81201007387 */ /* 0x0043e80000100a00 */
[----:B-1----:R-:W2:Y:S04]  /*13c80*/  LDL R18, [R1+0x28] ;  /* 0x0000280001127983 */ /* 0x002ea80000100800 */
[----:B------:R-:W2:Y:S04]  /*13c90*/  LDL R19, [R1+0x2c] ;  /* 0x00002c0001137983 */ /* 0x000ea80000100800 */
[----:B--2---:R1:W-:Y:S04]  /*13ca0*/  STL.64 [R1+0x11d0], R18 ;  /* 0x0011d01201007387 */ /* 0x0043e80000100a00 */
[----:B------:R-:W2:Y:S04]  /*13cb0*/  LDL.LU R16, [R1+0x230] ;  /* 0x0002300001107983 */ /* 0x000ea80000300800 */
[----:B------:R-:W2:Y:S04]  /*13cc0*/  LDL.LU R17, [R1+0x234] ;  /* 0x0002340001117983 */ /* 0x000ea80000300800 */
[----:B-1----:R-:W2:Y:S04]  /*13cd0*/  LDL.LU R18, [R1+0x238] ;  /* 0x0002380001127983 */ /* 0x002ea80000300800 */
[----:B------:R-:W2:Y:S04]  /*13ce0*/  LDL.LU R19, [R1+0x23c] ;  /* 0x00023c0001137983 */ /* 0x000ea80000300800 */
[----:B--2---:R1:W-:Y:S04]  /*13cf0*/  STL.64 [R1+0x11e0], R18 ;  /* 0x0011e01201007387 */ /* 0x0043e80000100a00 */
[----:B------:R-:W-:Y:S04]  /*13d00*/  STL.64 [R1+0x11d8], R16 ;  /* 0x0011d81001007387 */ /* 0x000fe80000100a00 */
[----:B-1----:R-:W3:Y:S04]  /*13d10*/  LDL.64 R18, [R1+0x58] ;  /* 0x0000580001127983 */ /* 0x002ee80000100a00 */
[----:B------:R-:W-:Y:S01]  /*13d20*/  STL [R1+0xfa0], R2 ;  /* 0x000fa00201007387 */ /* 0x000fe20000100800 */
[----:B---3--:R-:W-:-:S15]  /*13d30*/  HMMA.1688.F32.TF32 R20, R4, R18, R20 ;  /* 0x000000120414723c */ /* 0x008fde0000081014 */
[----:B------:R-:W-:-:S04]  /*13d40*/  NOP ;  /* 0x0000000000007918 */ /* 0x000fc80000000000 */
[----:B------:R-:W-:Y:S04]  /*13d50*/  STL.64 [R1+0x340], R20 ;  /* 0x0003401401007387 */ /* 0x000fe80000100a00 */
[----:B------:R1:W-:Y:S04]  /*13d60*/  STL.64 [R1+0x348], R22 ;  /* 0x0003481601007387 */ /* 0x0003e80000100a00 */
[----:B-1----:R-:W2:Y:S01]  /*13d70*/  LDL.LU R23, [R1+0x11f0] ;  /* 0x0011f00001177983 */ /* 0x002ea20000300800 */
[----:B------:R-:W-:Y:S02]  /*13d80*/  IMAD.MOV.U32 R22, RZ, RZ, R18 ;  /* 0x000000ffff167224 */ /* 0x000fe400078e0012 */
[----:B------:R-:W-:-:S02]  /*13d90*/  IMAD.MOV.U32 R13, RZ, RZ, R19 ;  /* 0x000000ffff0d7224 */ /* 0x000fc400078e0013 */
[----:B----4-:R-:W-:Y:S01]  /*13da0*/  HMMA.1688.F32.TF32 R16, R4, R26, R8 ;  /* 0x0000001a0410723c */ /* 0x010fe20000081008 */
[----:B------:R-:W-:Y:S02]  /*13db0*/  IMAD.MOV.U32 R9, RZ, RZ, R26 ;  /* 0x000000ffff097224 */ /* 0x000fe400078e001a */
[----:B------:R-:W-:Y:S02]  /*13dc0*/  IMAD.MOV.U32 R8, RZ, RZ, R27 ;  /* 0x000000ffff087224 */ /* 0x000fe400078e001b */
[----:B------:R-:W3:-:S14]  /*13dd0*/  LDL.LU.64 R26, [R1+0x11e8] ;  /* 0x0011e800011a7983 */ /* 0x000edc0000300a00 */
[----:B------:R-:W-:Y:S02]  /*13de0*/  IMAD.MOV.U32 R21, RZ, RZ, R18 ;  /* 0x000000ffff157224 */ /* 0x000fe400078e0012 */
[----:B------:R-:W-:Y:S02]  /*13df0*/  IMAD.MOV.U32 R20, RZ, RZ, R19 ;  /* 0x000000ffff147224 */ /* 0x000fe400078e0013 */
[----:B------:R-:W-:Y:S01]  /*13e00*/  IMAD.MOV.U32 R25, RZ, RZ, R16 ;  /* 0x000000ffff197224 */ /* 0x000fe200078e0010 */
[----:B------:R-:W4:Y:S01]  /*13e10*/  LDL.LU.64 R18, [R1+0x11e0] ;  /* 0x0011e00001127983 */ /* 0x000f220000300a00 */
[----:B------:R-:W-:-:S03]  /*13e20*/  IMAD.MOV.U32 R24, RZ, RZ, R17 ;  /* 0x000000ffff187224 */ /* 0x000fc600078e0011 */
[----:B------:R-:W4:Y:S04]  /*13e30*/  LDL.LU.64 R16, [R1+0x11d8] ;  /* 0x0011d80001107983 */ /* 0x000f280000300a00 */
[----:B--2---:R-:W-:Y:S04]  /*13e40*/  STL.64 [R1+0x11b0], R22 ;  /* 0x0011b01601007387 */ /* 0x004fe80000100a00 */
[----:B------:R1:W-:Y:S04]  /*13e50*/  STL.64 [R1+0x11a8], R20 ;  /* 0x0011a81401007387 */ /* 0x0003e80000100a00 */
[----:B-1----:R-:W2:Y:S04]  /*13e60*/  LDL.LU R20, [R1+0x210] ;  /* 0x0002100001147983 */ /* 0x002ea80000300800 */
[----:B------:R-:W2:Y:S04]  /*13e70*/  LDL.LU R21, [R1+0x214] ;  /* 0x0002140001157983 */ /* 0x000ea80000300800 */
[----:B------:R-:W2:Y:S04]  /*13e80*/  LDL.LU R22, [R1+0x218] ;  /* 0x0002180001167983 */ /* 0x000ea80000300800 */
[----:B------:R-:W2:Y:S01]  /*13e90*/  LDL.LU R23, [R1+0x21c] ;  /* 0x00021c0001177983 */ /* 0x000ea20000300800 */
[----:B----4-:R-:W-:Y:S01]  /*13ea0*/  HMMA.1688.F32.TF32 R16, R4, R14, R16 ;  /* 0x0000000e0410723c */ /* 0x010fe20000081010 */
[----:B------:R-:W-:-:S15]  /*13eb0*/  IMAD.MOV.U32 R11, RZ, RZ, R29 ;  /* 0x000000ffff0b7224 */ /* 0x000fde00078e001d */
[----:B------:R-:W-:-:S03]  /*13ec0*/  NOP ;  /* 0x0000000000007918 */ /* 0x000fc60000000000 */
[----:B------:R-:W-:Y:S02]  /*13ed0*/  IMAD.MOV.U32 R0, RZ, RZ, R18 ;  /* 0x000000ffff007224 */ /* 0x000fe400078e0012 */
[----:B------:R-:W-:Y:S01]  /*13ee0*/  IMAD.MOV.U32 R29, RZ, RZ, R19 ;  /* 0x000000ffff1d7224 */ /* 0x000fe200078e0013 */
[----:B--2---:R-:W-:Y:S04]  /*13ef0*/  STL.64 [R1+0x11c8], R22 ;  /* 0x0011c81601007387 */ /* 0x004fe80000100a00 */
[----:B------:R1:W-:Y:S04]  /*13f00*/  STL.64 [R1+0x11c0], R20 ;  /* 0x0011c01401007387 */ /* 0x0003e80000100a00 */
[----:B-1----:R-:W2:Y:S04]  /*13f10*/  LDL.LU R20, [R1+0x220] ;  /* 0x0002200001147983 */ /* 0x002ea80000300800 */
[----:B------:R-:W2:Y:S04]  /*13f20*/  LDL.LU R21, [R1+0x224] ;  /* 0x0002240001157983 */ /* 0x000ea80000300800 */
[----:B------:R-:W2:Y:S04]  /*13f30*/  LDL.LU R22, [R1+0x228] ;  /* 0x0002280001167983 */ /* 0x000ea80000300800 */
[----:B------:R-:W2:Y:S04]  /*13f40*/  LDL.LU R23, [R1+0x22c] ;  /* 0x00022c0001177983 */ /* 0x000ea80000300800 */
[----:B------:R1:W-:Y:S04]  /*13f50*/  STL.64 [R1+0x1190], R8 ;  /* 0x0011900801007387 */ /* 0x0003e80000100a00 */
[----:B-1----:R-:W4:Y:S04]  /*13f60*/  LDL.LU R8, [R1+0x200] ;  /* 0x0002000001087983 */ /* 0x002f280000300800 */
[----:B------:R-:W4:Y:S04]  /*13f70*/  LDL.LU R9, [R1+0x204] ;  /* 0x0002040001097983 */ /* 0x000f280000300800 */
[----:B------:R-:W4:Y:S04]  /*13f80*/  LDL.LU R10, [R1+0x208] ;  /* 0x00020800010a7983 */ /* 0x000f280000300800 */
[----:B------:R-:W-:Y:S04]  /*13f90*/  STL [R1+0x10ec], R24 ;  /* 0x0010ec1801007387 */ /* 0x000fe80000100800 */
[----:B------:R-:W-:Y:S04]  /*13fa0*/  STL [R1+0x10e8], R25 ;  /* 0x0010e81901007387 */ /* 0x000fe80000100800 */
[----:B------:R2:W-:Y:S04]  /*13fb0*/  STL [R1+0x320], R16 ;  /* 0x0003201001007387 */ /* 0x0005e80000100800 */
[----:B------:R-:W2:Y:S01]  /*13fc0*/  LDL.LU.64 R18, [R1+0x11d0] ;  /* 0x0011d00001127983 */ /* 0x000ea20000300a00 */
[----:B------:R-:W-:-:S03]  /*13fd0*/  IMAD.MOV.U32 R2, RZ, RZ, R17 ;  /* 0x000000ffff027224 */ /* 0x000fc600078e0011 */
[----:B------:R-:W-:Y:S01]  /*13fe0*/  STL.64 [R1+0x1128], R14 ;  /* 0x0011280e01007387 */ /* 0x000fe20000100a00 */
[----:B--2---:R-:W-:Y:S03]  /*13ff0*/  HMMA.1688.F32.TF32 R16, R4, R18, R20 ;  /* 0x000000120410723c */ /* 0x004fe60000081014 */
[----:B------:R-:W2:Y:S04]  /*14000*/  LDL.LU.64 R22, [R1+0x11c8] ;  /* 0x0011c80001167983 */ /* 0x000ea80000300a00 */
[----:B------:R-:W2:-:S12]  /*14010*/  LDL.LU.64 R20, [R1+0x11c0] ;  /* 0x0011c00001147983 */ /* 0x000e980000300a00 */
[----:B------:R-:W-:Y:S04]  /*14020*/  STL.64 [R1+0x310], R16 ;  /* 0x0003101001007387 */ /* 0x000fe80000100a00 */
[----:B------:R1:W-:Y:S04]  /*14030*/  STL.64 [R1+0x318], R18 ;  /* 0x0003181201007387 */ /* 0x0003e80000100a00 */
[----:B-1----:R-:W2:Y:S02]  /*14040*/  LDL.LU.64 R18, [R1+0x11b8] ;  /* 0x0011b80001127983 */ /* 0x002ea40000300a00 */
[----:B--2---:R-:W-:-:S15]  /*14050*/  HMMA.1688.F32.TF32 R20, R4, R18, R20 ;  /* 0x000000120414723c */ /* 0x004fde0000081014 */
[----:B------:R-:W-:-:S04]  /*14060*/  NOP ;  /* 0x0000000000007918 */ /* 0x000fc80000000000 */
[----:B------:R-:W-:Y:S04]  /*14070*/  STL.64 [R1+0x300], R20 ;  /* 0x0003001401007387 */ /* 0x000fe80000100a00 */
[----:B------:R1:W-:Y:S04]  /*14080*/  STL.64 [R1+0x308], R22 ;  /* 0x0003081601007387 */ /* 0x0003e80000100a00 */
[----:B-1----:R-:W2:Y:S04]  /*14090*/  LDL.LU.64 R22, [R1+0x11b0] ;  /* 0x0011b00001167983 */ /* 0x002ea80000300a00 */
[----:B------:R-:W4:Y:S04]  /*140a0*/  LDL.LU.64 R20, [R1+0x11a8] ;  /* 0x0011a80001147983 */ /* 0x000f280000300a00 */
[----:B------:R-:W4:Y:S01]  /*140b0*/  LDL.LU R16, [R1+0x170] ;  /* 0x0001700001107983 */ /* 0x000f220000300800 */
[----:B------:R-:W-:-:S02]  /*140c0*/  IMAD.MOV.U32 R12, RZ, RZ, R18 ;  /* 0x000000ffff0c7224 */ /* 0x000fc400078e0012 */
[----:B------:R-:W-:Y:S02]  /*140d0*/  IMAD.MOV.U32 R3, RZ, RZ, R19 ;  /* 0x000000ffff037224 */ /* 0x000fe400078e0013 */
[----:B---3--:R-:W-:Y:S02]  /*140e0*/  IMAD.MOV.U32 R18, RZ, RZ, R27 ;  /* 0x000000ffff127224 */ /* 0x008fe400078e001b */
[----:B------:R-:W-:Y:S02]  /*140f0*/  IMAD.MOV.U32 R17, RZ, RZ, R26 ;  /* 0x000000ffff117224 */ /* 0x000fe400078e001a */
[----:B------:R-:W3:Y:S04]  /*14100*/  LDL.LU R26, [R1+0x11a0] ;  /* 0x0011a000011a7983 */ /* 0x000ee80000300800 */
[----:B------:R-:W3:Y:S01]  /*14110*/  LDL.LU R27, [R1+0x119c] ;  /* 0x00119c00011b7983 */ /* 0x000ee20000300800 */
[----:B--2---:R-:W-:-:S03]  /*14120*/  IMAD.MOV.U32 R19, RZ, RZ, R23 ;  /* 0x000000ffff137224 */ /* 0x004fc600078e0017 */
[----:B------:R-:W2:Y:S04]  /*14130*/  LDL.LU R23, [R1+0x1198] ;  /* 0x0011980001177983 */ /* 0x000ea80000300800 */
[----:B------:R1:W-:Y:S04]  /*14140*/  STL.64 [R1+0x10e0], R18 ;  /* 0x0010e01201007387 */ /* 0x0003e80000100a00 */
[----:B----4-:R-:W-:Y:S04]  /*14150*/  STL.64 [R1+0x10d8], R16 ;  /* 0x0010d81001007387 */ /* 0x010fe80000100a00 */
[----:B-1----:R-:W4:Y:S02]  /*14160*/  LDL.64 R18, [R1+0x8] ;  /* 0x0000080001127983 */ /* 0x002f240000100a00 */
[----:B----4-:R-:W-:Y:S01]  /*14170*/  HMMA.1688.F32.TF32 R8, R4, R18, R8 ;  /* 0x000000120408723c */ /* 0x010fe20000081008 */
[----:B------:R-:W-:-:S02]  /*14180*/  IMAD.MOV.U32 R24, RZ, RZ, R18 ;  /* 0x000000ffff187224 */ /* 0x000fc400078e0012 */
[----:B------:R-:W-:-:S15]  /*14190*/  IMAD.MOV.U32 R25, RZ, RZ, R19 ;  /* 0x000000ffff197224 */ /* 0x000fde00078e0013 */
[----:B------:R-:W-:Y:S01]  /*141a0*/  NOP ;  /* 0x0000000000007918 */ /* 0x000fe20000000000 */
[----:B------:R1:W-:Y:S04]  /*141b0*/  STL.64 [R1+0x2f0], R8 ;  /* 0x0002f00801007387 */ /* 0x0003e80000100a00 */
[----:B------:R-:W-:Y:S04]  /*141c0*/  STL.64 [R1+0x2f8], R10 ;  /* 0x0002f80a01007387 */ /* 0x000fe80000100a00 */
[----:B-1----:R-:W4:Y:S04]  /*141d0*/  LDL.LU.64 R8, [R1+0x1190] ;  /* 0x0011900001087983 */ /* 0x002f280000300a00 */
[----:B---3--:R-:W-:Y:S04]  /*141e0*/  STL.64 [R1+0x1178], R26 ;  /* 0x0011781a01007387 */ /* 0x008fe80000100a00 */
[----:B------:R1:W-:Y:S04]  /*141f0*/  STL.64 [R1+0x1170], R24 ;  /* 0x0011701801007387 */ /* 0x0003e80000100a00 */
[----:B------:R-:W3:Y:S04]  /*14200*/  LDL.LU R16, [R1+0x180] ;  /* 0x0001800001107983 */ /* 0x000ee80000300800 */
[----:B------:R-:W3:Y:S04]  /*14210*/  LDL.LU R17, [R1+0x184] ;  /* 0x0001840001117983 */ /* 0x000ee80000300800 */
[----:B------:R-:W2:Y:S04]  /*14220*/  LDL.LU R18, [R1+0x188] ;  /* 0x0001880001127983 */ /* 0x000ea80000300800 */
[----:B------:R-:W2:Y:S04]  /*14230*/  LDL.LU R19, [R1+0x18c] ;  /* 0x00018c0001137983 */ /* 0x000ea80000300800 */
[----:B-1----:R-:W3:Y:S04]  /*14240*/  LDL.LU R24, [R1+0x1f0] ;  /* 0x0001f00001187983 */ /* 0x002ee80000300800 */
[----:B------:R-:W4:Y:S04]  /*14250*/  LDL.LU R25, [R1+0x1f4] ;  /* 0x0001f40001197983 */ /* 0x000f280000300800 */
[----:B------:R-:W4:Y:S04]  /*14260*/  LDL.LU R26, [R1+0x1f8] ;  /* 0x0001f800011a7983 */ /* 0x000f280000300800 */
[----:B------:R-:W4:Y:S04]  /*14270*/  LDL.LU R27, [R1+0x1fc] ;  /* 0x0001fc00011b7983 */ /* 0x000f280000300800 */
[----:B--2---:R-:W-:Y:S04]  /*14280*/  STL.64 [R1+0x10f8], R18 ;  /* 0x0010f81201007387 */ /* 0x004fe80000100a00 */
[----:B---3--:R1:W-:Y:S04]  /*14290*/  STL.64 [R1+0x10f0], R16 ;  /* 0x0010f01001007387 */ /* 0x0083e80000100a00 */
[----:B-1----:R-:W2:Y:S04]  /*142a0*/  LDL.LU R16, [R1+0x190] ;  /* 0x0001900001107983 */ /* 0x002ea80000300800 */
[----:B------:R-:W2:Y:S04]  /*142b0*/  LDL.LU R17, [R1+0x194] ;  /* 0x0001940001117983 */ /* 0x000ea80000300800 */
[----:B------:R-:W3:Y:S01]  /*142c0*/  LDL.LU R18, [R1+0x198] ;  /* 0x0001980001127983 */ /* 0x000ee20000300800 */
[----:B------:R-:W-:-:S02]  /*142d0*/  IMAD.MOV.U32 R19, RZ, RZ, R23 ;  /* 0x000000ffff137224 */ /* 0x000fc400078e0017 */
[----:B----4-:R-:W-:Y:S01]  /*142e0*/  IMAD.MOV.U32 R14, RZ, RZ, R9 ;  /* 0x000000ffff0e7224 */ /* 0x010fe200078e0009 */
[----:B------:R-:W4:Y:S01]  /*142f0*/  LDL.LU R23, [R1+0x118c] ;  /* 0x00118c0001177983 */ /* 0x000f220000300800 */
[----:B------:R-:W-:-:S03]  /*14300*/  IMAD.MOV.U32 R15, RZ, RZ, R8 ;  /* 0x000000ffff0f7224 */ /* 0x000fc600078e0008 */
[----:B------:R-:W4:Y:S04]  /*14310*/  LDL.LU R8, [R1+0x1e0] ;  /* 0x0001e00001087983 */ /* 0x000f280000300800 */
[----:B------:R-:W4:Y:S04]  /*14320*/  LDL.LU R9, [R1+0x1e4] ;  /* 0x0001e40001097983 */ /* 0x000f280000300800 */
[----:B------:R-:W4:Y:S04]  /*14330*/  LDL.LU R10, [R1+0x1e8] ;  /* 0x0001e800010a7983 */ /* 0x000f280000300800 */
[----:B------:R-:W4:Y:S04]  /*14340*/  LDL.LU R11, [R1+0x1ec] ;  /* 0x0001ec00010b7983 */ /* 0x000f280000300800 */
[----:B------:R1:W-:Y:S02]  /*14350*/  STL.64 [R1+0x1140], R14 ;  /* 0x0011400e01007387 */ /* 0x0003e40000100a00 */
[----:B-1----:R-:W-:-:S02]  /*14360*/  IMAD.MOV.U32 R14, RZ, RZ, R22 ;  /* 0x000000ffff0e7224 */ /* 0x002fc400078e0016 */
[----:B------:R-:W4:Y:S04]  /*14370*/  LDL.LU R22, [R1+0x1188] ;  /* 0x0011880001167983 */ /* 0x000f280000300800 */
[----:B---3--:R1:W-:Y:S04]  /*14380*/  STL.64 [R1+0x1108], R18 ;  /* 0x0011081201007387 */ /* 0x0083e80000100a00 */
[----:B--2---:R2:W-:Y:S04]  /*14390*/  STL.64 [R1+0x1100], R16 ;  /* 0x0011001001007387 */ /* 0x0045e80000100a00 */
[----:B-1----:R-:W3:Y:S04]  /*143a0*/  LDL.LU.64 R18, [R1+0x28] ;  /* 0x0000280001127983 */ /* 0x002ee80000300a00 */
[----:B---3--:R1:W-:Y:S04]  /*143b0*/  STL.64 [R1+0x1120], R18 ;  /* 0x0011201201007387 */ /* 0x0083e80000100a00 */
[----:B--2---:R-:W2:Y:S04]  /*143c0*/  LDL.LU R16, [R1+0x1b0] ;  /* 0x0001b00001107983 */ /* 0x004ea80000300800 */
[----:B------:R-:W2:Y:S04]  /*143d0*/  LDL.LU R17, [R1+0x1b4] ;  /* 0x0001b40001117983 */ /* 0x000ea80000300800 */
[----:B-1----:R-:W3:Y:S04]  /*143e0*/  LDL.LU R18, [R1+0x1b8] ;  /* 0x0001b80001127983 */ /* 0x002ee80000300800 */
[----:B------:R-:W3:Y:S04]  /*143f0*/  LDL.LU R19, [R1+0x1bc] ;  /* 0x0001bc0001137983 */ /* 0x000ee80000300800 */
[----:B---3--:R4:W-:Y:S04]  /*14400*/  STL.64 [R1+0x1138], R18 ;  /* 0x0011381201007387 */ /* 0x0089e80000100a00 */
[----:B--2---:R1:W-:Y:S01]  /*14410*/  STL.64 [R1+0x1130], R16 ;  /* 0x0011301001007387 */ /* 0x0043e20000100a00 */
[----:B----4-:R-:W-:-:S02]  /*14420*/  IMAD.MOV.U32 R18, RZ, RZ, R22 ;  /* 0x000000ffff127224 */ /* 0x010fc400078e0016 */
[----:B------:R-:W-:Y:S01]  /*14430*/  IMAD.MOV.U32 R19, RZ, RZ, R23 ;  /* 0x000000ffff137224 */ /* 0x000fe200078e0017 */
[----:B-1----:R-:W2:Y:S04]  /*14440*/  LDL.LU R16, [R1+0x1c0] ;  /* 0x0001c00001107983 */ /* 0x002ea80000300800 */
[----:B------:R-:W2:Y:S04]  /*14450*/  LDL.LU R17, [R1+0x1c4] ;  /* 0x0001c40001117983 */ /* 0x000ea80000300800 */
[----:B------:R-:W3:Y:S04]  /*14460*/  LDL.LU R22, [R1+0x1184] ;  /* 0x0011840001167983 */ /* 0x000ee80000300800 */
[----:B------:R-:W3:Y:S04]  /*14470*/  LDL.LU R23, [R1+0x1180] ;  /* 0x0011800001177983 */ /* 0x000ee80000300800 */
[----:B------:R-:W-:Y:S01]  /*14480*/  STL.64 [R1+0x1150], R18 ;  /* 0x0011501201007387 */ /* 0x000fe20000100a00 */
[C---:B---3--:R-:W-:Y:S03]  /*14490*/  HMMA.1688.F32.TF32 R24, R4.reuse, R22, R24 ;  /* 0x000000160418723c */ /* 0x048fe60000081018 */
[----:B--2---:R1:W-:Y:S04]  /*144a0*/  STL.64 [R1+0x1148], R16 ;  /* 0x0011481001007387 */ /* 0x0043e80000100a00 */
[----:B-1----:R-:W2:Y:S04]  /*144b0*/  LDL.LU R16, [R1+0x1d0] ;  /* 0x0001d00001107983 */ /* 0x002ea80000300800 */
[----:B------:R-:W2:Y:S04]  /*144c0*/  LDL.LU R17, [R1+0x1d4] ;  /* 0x0001d40001117983 */ /* 0x000ea80000300800 */
[----:B------:R-:W2:Y:S04]  /*144d0*/  LDL.LU R18, [R1+0x1d8] ;  /* 0x0001d80001127983 */ /* 0x000ea80000300800 */
[----:B------:R-:W2:Y:S04]  /*144e0*/  LDL.LU R19, [R1+0x1dc] ;  /* 0x0001dc0001137983 */ /* 0x000ea80000300800 */
[----:B------:R-:W-:Y:S04]  /*144f0*/  STL.64 [R1+0x2e0], R24 ;  /* 0x0002e01801007387 */ /* 0x000fe80000100a00 */
[----:B------:R1:W-:Y:S04]  /*14500*/  STL.64 [R1+0x2e8], R26 ;  /* 0x0002e81a01007387 */ /* 0x0003e80000100a00 */
[----:B-1----:R-:W3:Y:S04]  /*14510*/  LDL.LU.64 R26, [R1+0x1178] ;  /* 0x00117800011a7983 */ /* 0x002ee80000300a00 */
[----:B------:R-:W4:Y:S04]  /*14520*/  LDL.LU.64 R24, [R1+0x1170] ;  /* 0x0011700001187983 */ /* 0x000f280000300a00 */
[----:B------:R-:W-:Y:S04]  /*14530*/  STL.64 [R1+0x1118], R22 ;  /* 0x0011181601007387 */ /* 0x000fe80000100a00 */
[----:B------:R1:W-:Y:S04]  /*14540*/  STL.64 [R1+0x1110], R20 ;  /* 0x0011101401007387 */ /* 0x0003e80000100a00 */
[----:B-1----:R-:W2:Y:S04]  /*14550*/  LDL.LU R20, [R1+0x1a0] ;  /* 0x0001a00001147983 */ /* 0x002ea80000300800 */
[----:B------:R-:W2:Y:S04]  /*14560*/  LDL.LU R21, [R1+0x1a4] ;  /* 0x0001a40001157983 */ /* 0x000ea80000300800 */
[----:B------:R-:W2:Y:S04]  /*14570*/  LDL.LU R22, [R1+0x1a8] ;  /* 0x0001a80001167983 */ /* 0x000ea80000300800 */
[----:B------:R-:W2:Y:S01]  /*14580*/  LDL.LU R23, [R1+0x1ac] ;  /* 0x0001ac0001177983 */ /* 0x000ea20000300800 */
[----:B---3--:R-:W-:Y:S03]  /*14590*/  HMMA.1688.F32.TF32 R4, R4, R26, R8 ;  /* 0x0000001a0404723c */ /* 0x008fe60000081008 */
[----:B------:R-:W2:Y:S04]  /*145a0*/  LDL.LU.64 R10, [R1+0x1168] ;  /* 0x00116800010a7983 */ /* 0x000ea80000300a00 */
[----:B------:R-:W2:-:S12]  /*145b0*/  LDL.LU.64 R8, [R1+0x1160] ;  /* 0x0011600001087983 */ /* 0x000e980000300a00 */
[----:B------:R1:W-:Y:S04]  /*145c0*/  STL.64 [R1+0x1f0], R4 ;  /* 0x0001f00401007387 */ /* 0x0003e80000100a00 */
[----:B------:R3:W-:Y:S04]  /*145d0*/  STL.64 [R1+0x1f8], R6 ;  /* 0x0001f80601007387 */ /* 0x0007e80000100a00 */
[----:B-1----:R-:W2:Y:S04]  /*145e0*/  LDL.LU R4, [R1+0x60] ;  /* 0x0000600001047983 */ /* 0x002ea80000300800 */
[----:B------:R-:W2:Y:S01]  /*145f0*/  LDL.LU R5, [R1+0x64] ;  /* 0x0000640001057983 */ /* 0x000ea20000300800 */
[----:B---3--:R-:W-:-:S03]  /*14600*/  IMAD.MOV.U32 R6, RZ, RZ, R28 ;  /* 0x000000ffff067224 */ /* 0x008fc600078e001c */
[----:B------:R-:W3:Y:S04]  /*14610*/  LDL.LU R28, [R1+0x1158] ;  /* 0x00115800011c7983 */ /* 0x000ee80000300800 */
[----:B------:R-:W2:Y:S01]  /*14620*/  LDL.LU R7, [R1+0x6c] ;  /* 0x00006c0001077983 */ /* 0x000ea20000300800 */
[----:B------:R-:W-:-:S03]  /*14630*/  IMAD.MOV.U32 R15, RZ, RZ, R13 ;  /* 0x000000ffff0f7224 */ /* 0x000fc600078e000d */
[----:B--2---:R-:W-:Y:S04]  /*14640*/  STL.64 [R1+0xfb0], R6 ;  /* 0x000fb00601007387 */ /* 0x004fe80000100a00 */
[----:B------:R1:W-:Y:S04]  /*14650*/  STL.64 [R1+0xfa8], R4 ;  /* 0x000fa80401007387 */ /* 0x0003e80000100a00 */
[----:B-1----:R-:W2:Y:S04]  /*14660*/  LDL.LU R4, [R1+0x80] ;  /* 0x0000800001047983 */ /* 0x002ea80000300800 */
[----:B------:R-:W2:Y:S04]  /*14670*/  LDL.LU R5, [R1+0x84] ;  /* 0x0000840001057983 */ /* 0x000ea80000300800 */
[----:B------:R-:W2:Y:S01]  /*14680*/  LDL.LU R6, [R1+0x88] ;  /* 0x0000880001067983 */ /* 0x000ea20000300800 */
[----:B---3--:R-:W-:-:S05]  /*14690*/  IMAD.MOV.U32 R7, RZ, RZ, R28 ;  /* 0x000000ffff077224 */ /* 0x008fca00078e001c */
[----:B--2---:R1:W-:Y:S02]  /*146a0*/  STL.64 [R1+0xfc0], R6 ;  /* 0x000fc00601007387 */ /* 0x0043e40000100a00 */
[----:B-1----:R-:W-:Y:S02]  /*146b0*/  IMAD.MOV.U32 R6, RZ, RZ, R12 ;  /* 0x000000ffff067224 */ /* 0x002fe400078e000c */
[C---:B------:R-:W-:Y:S01]  /*146c0*/  HMMA.1688.F32.TF32 R12, R8.reuse, R14, R16 ;  /* 0x0000000e080c723c */ /* 0x040fe20000081010 */
[----:B------:R-:W-:Y:S04]  /*146d0*/  STL.64 [R1+0xfb8], R4 ;  /* 0x000fb80401007387 */ /* 0x000fe80000100a00 */
[----:B------:R-:W2:Y:S04]  /*146e0*/  LDL.LU.64 R18, [R1+0x1150] ;  /* 0x0011500001127983 */ /* 0x000ea80000300a00 */
[----:B------:R-:W2:Y:S10]  /*146f0*/  LDL.LU.64 R16, [R1+0x1148] ;  /* 0x0011480001107983 */ /* 0x000eb40000300a00 */
[----:B------:R-:W-:Y:S04]  /*14700*/  STL.64 [R1+0x2d0], R12 ;  /* 0x0002d00c01007387 */ /* 0x000fe80000100a00 */
[----:B------:R1:W-:Y:S04]  /*14710*/  STL.64 [R1+0x2d8], R14 ;  /* 0x0002d80e01007387 */ /* 0x0003e80000100a00 */
[----:B-1----:R-:W2:Y:S02]  /*14720*/  LDL.LU.64 R14, [R1+0x1140] ;  /* 0x00114000010e7983 */ /* 0x002ea40000300a00 */
[----:B--2---:R-:W-:Y:S02]  /*14730*/  HMMA.1688.F32.TF32 R12, R8, R14, R16 ;  /* 0x0000000e080c723c */ /* 0x004fe40000081010 */
[----:B------:R-:W2:Y:S04]  /*14740*/  LDL.LU.64 R18, [R1+0x1138] ;  /* 0x0011380001127983 */ /* 0x000ea80000300a00 */
[----:B------:R-:W2:-:S13]  /*14750*/  LDL.LU.64 R16, [R1+0x1130] ;  /* 0x0011300001107983 */ /* 0x000e9a0000300a00 */
[----:B------:R-:W-:Y:S04]  /*14760*/  STL.64 [R1+0x2c0], R12 ;  /* 0x0002c00c01007387 */ /* 0x000fe80000100a00 */
[----:B------:R1:W-:Y:S04]  /*14770*/  STL.64 [R1+0x2c8], R14 ;  /* 0x0002c80e01007387 */ /* 0x0003e80000100a00 */
[----:B-1----:R-:W2:Y:S02]  /*14780*/  LDL.LU.64 R14, [R1+0x1128] ;  /* 0x00112800010e7983 */ /* 0x002ea40000300a00 */
[----:B--2---:R-:W-:Y:S02]  /*14790*/  HMMA.1688.F32.TF32 R12, R8, R14, R16 ;  /* 0x0000000e080c723c */ /* 0x004fe40000081010 */
[----:B------:R-:W2:Y:S01]  /*147a0*/  LDL.LU.64 R18, [R1+0x1120] ;  /* 0x0011200001127983 */ /* 0x000ea20000300a00 */
[----:B------:R-:W-:-:S15]  /*147b0*/  IMAD.MOV.U32 R7, RZ, RZ, R3 ;  /* 0x000000ffff077224 */ /* 0x000fde00078e0003 */
[----:B------:R-:W-:Y:S01]  /*147c0*/  NOP ;  /* 0x0000000000007918 */ /* 0x000fe20000000000 */
[----:B------:R1:W-:Y:S04]  /*147d0*/  STL.64 [R1+0x2b0], R12 ;  /* 0x0002b00c01007387 */ /* 0x0003e80000100a00 */
[----:B------:R3:W-:Y:S04]  /*147e0*/  STL.64 [R1+0x2b8], R14 ;  /* 0x0002b80e01007387 */ /* 0x0007e80000100a00 */
[----:B-1----:R-:W4:Y:S04]  /*147f0*/  LDL.LU R12, [R1+0x160] ;  /* 0x00016000010c7983 */ /* 0x002f280000300800 */
[----:B------:R-:W4:Y:S04]  /*14800*/  LDL.LU R13, [R1+0x164] ;  /* 0x00016400010d7983 */ /* 0x000f280000300800 */
[----:B---3--:R-:W3:Y:S04]  /*14810*/  LDL.LU R14, [R1+0x168] ;  /* 0x00016800010e7983 */ /* 0x008ee80000300800 */
[----:B------:R-:W3:Y:S01]  /*14820*/  LDL.LU R15, [R1+0x16c] ;  /* 0x00016c00010f7983 */ /* 0x000ee20000300800 */
[----:B--2---:R-:W-:Y:S01]  /*14830*/  HMMA.1688.F32.TF32 R20, R8, R18, R20 ;  /* 0x000000120814723c */ /* 0x004fe20000081014 */
[----:B------:R-:W-:-:S02]  /*14840*/  IMAD.MOV.U32 R28, RZ, RZ, R18 ;  /* 0x000000ffff1c7224 */ /* 0x000fc400078e0012 */
[----:B------:R-:W-:-:S15]  /*14850*/  IMAD.MOV.U32 R3, RZ, RZ, R19 ;  /* 0x000000ffff037224 */ /* 0x000fde00078e0013 */
[----:B------:R-:W-:Y:S01]  /*14860*/  NOP ;  /* 0x0000000000007918 */ /* 0x000fe20000000000 */
[----:B------:R-:W-:Y:S04]  /*14870*/  STL.64 [R1+0x2a0], R20 ;  /* 0x0002a01401007387 */ /* 0x000fe80000100a00 */
[----:B------:R1:W-:Y:S04]  /*14880*/  STL.64 [R1+0x2a8], R22 ;  /* 0x0002a81601007387 */ /* 0x0003e80000100a00 */
[----:B-1----:R-:W2:Y:S04]  /*14890*/  LDL.LU.64 R22, [R1+0x1118] ;  /* 0x0011180001167983 */ /* 0x002ea80000300a00 */
[----:B------:R-:W2:Y:S04]  /*148a0*/  LDL.LU.64 R20, [R1+0x1110] ;  /* 0x0011100001147983 */ /* 0x000ea80000300a00 */
[----:B------:R-:W2:Y:S04]  /*148b0*/  LDL.LU.64 R18, [R1+0x1108] ;  /* 0x0011080001127983 */ /* 0x000ea80000300a00 */
[----:B------:R-:W2:Y:S02]  /*148c0*/  LDL.LU.64 R16, [R1+0x1100] ;  /* 0x0011000001107983 */ /* 0x000ea40000300a00 */
[----:B--2---:R-:W-:-:S15]  /*148d0*/  HMMA.1688.F32.TF32 R16, R8, R6, R16 ;  /* 0x000000060810723c */ /* 0x004fde0000081010 */
[----:B------:R-:W-:-:S04]  /*148e0*/  NOP ;  /* 0x0000000000007918 */ /* 0x000fc80000000000 */
[----:B------:R-:W-:Y:S04]  /*148f0*/  STL.64 [R1+0x290], R16 ;  /* 0x0002901001007387 */ /* 0x000fe80000100a00 */
[----:B------:R1:W-:Y:S04]  /*14900*/  STL.64 [R1+0x298], R18 ;  /* 0x0002981201007387 */ /* 0x0003e80000100a00 */
[----:B-1----:R-:W2:Y:S04]  /*14910*/  LDL.LU.64 R18, [R1+0x10f8] ;  /* 0x0010f80001127983 */ /* 0x002ea80000300a00 */
[----:B------:R-:W2:Y:S04]  /*14920*/  LDL.LU.64 R16, [R1+0x10f0] ;  /* 0x0010f00001107983 */ /* 0x000ea80000300a00 */
[----:B------:R4:W-:Y:S02]  /*14930*/  STL.64 [R1+0x10b8], R6 ;  /* 0x0010b80601007387 */ /* 0x0009e40000100a00 */
[----:B----4-:R-:W-:-:S02]  /*14940*/  IMAD.MOV.U32 R6, RZ, RZ, R24 ;  /* 0x000000ffff067224 */ /* 0x010fc400078e0018 */
[----:B------:R-:W-:Y:S01]  /*14950*/  IMAD.MOV.U32 R7, RZ, RZ, R25 ;  /* 0x000000ffff077224 */ /* 0x000fe200078e0019 */
[----:B------:R-:W4:Y:S04]  /*14960*/  LDL.LU R24, [R1+0x10ec] ;  /* 0x0010ec0001187983 */ /* 0x000f280000300800 */
[----:B------:R-:W4:Y:S02]  /*14970*/  LDL.LU R25, [R1+0x10e8] ;  /* 0x0010e80001197983 */ /* 0x000f240000300800 */
[----:B--2---:R-:W-:Y:S02]  /*14980*/  HMMA.1688.F32.TF32 R4, R8, R6, R16 ;  /* 0x000000060804723c */ /* 0x004fe40000081010 */
[----:B------:R-:W2:Y:S04]  /*14990*/  LDL.LU.64 R18, [R1+0x10e0] ;  /* 0x0010e00001127983 */ /* 0x000ea80000300a00 */
[----:B------:R-:W2:-:S13]  /*149a0*/  LDL.LU.64 R16, [R1+0x10d8] ;  /* 0x0010d80001107983 */ /* 0x000e9a0000300a00 */
[----:B------:R-:W-:Y:S04]  /*149b0*/  STL.64 [R1+0x280], R4 ;  /* 0x0002800401007387 */ /* 0x000fe80000100a00 */
[----:B------:R2:W-:Y:S02]  /*149c0*/  STL.64 [R1+0x288], R6 ;  /* 0x0002880601007387 */ /* 0x0005e40000100a00 */
[----:B--2---:R-:W-:Y:S02]  /*149d0*/  HMMA.1688.F32.TF32 R4, R8, R22, R16 ;  /* 0x000000160804723c */ /* 0x004fe40000081010 */
[----:B------:R-:W2:-:S15]  /*149e0*/  LDL.LU R16, [R1+0x130] ;  /* 0x0001300001107983 */ /* 0x000e9e0000300800 */
[----:B------:R-:W-:Y:S02]  /*149f0*/  NOP ;  /* 0x0000000000007918 */ /* 0x000fe40000000000 */
[----:B------:R1:W-:Y:S04]  /*14a00*/  STL.64 [R1+0x270], R4 ;  /* 0x0002700401007387 */ /* 0x0003e80000100a00 */
[----:B------:R1:W-:Y:S04]  /*14a10*/  STL.64 [R1+0x278], R6 ;  /* 0x0002780601007387 */ /* 0x0003e80000100a00 */
[----:B------:R-:W2:Y:S04]  /*14a20*/  LDL.LU R17, [R1+0x134] ;  /* 0x0001340001117983 */ /* 0x000ea80000300800 */
[----:B------:R-:W2:Y:S04]  /*14a30*/  LDL.LU R18, [R1+0x138] ;  /* 0x0001380001127983 */ /* 0x000ea80000300800 */
[----:B------:R-:W2:Y:S04]  /*14a40*/  LDL.LU R19, [R1+0x13c] ;  /* 0x00013c0001137983 */ /* 0x000ea80000300800 */
[----:B-1----:R-:W3:Y:S04]  /*14a50*/  LDL.LU R4, [R1+0x150] ;  /* 0x0001500001047983 */ /* 0x002ee80000300800 */
[----:B------:R-:W3:Y:S04]  /*14a60*/  LDL.LU R5, [R1+0x154] ;  /* 0x0001540001057983 */ /* 0x000ee80000300800 */
[----:B------:R-:W3:Y:S04]  /*14a70*/  LDL.LU R6, [R1+0x158] ;  /* 0x0001580001067983 */ /* 0x000ee80000300800 */
[----:B------:R-:W4:Y:S04]  /*14a80*/  LDL.LU R7, [R1+0x15c] ;  /* 0x00015c0001077983 */ /* 0x000f280000300800 */
[----:B--2---:R1:W-:Y:S04]  /*14a90*/  STL.64 [R1+0x1098], R18 ;  /* 0x0010981201007387 */ /* 0x0043e80000100a00 */
[----:B------:R-:W-:Y:S04]  /*14aa0*/  STL.64 [R1+0x1090], R16 ;  /* 0x0010901001007387 */ /* 0x000fe80000100a00 */
[----:B-1----:R-:W2:Y:S01]  /*14ab0*/  LDL.LU.64 R18, [R1+0x48] ;  /* 0x0000480001127983 */ /* 0x002ea20000300a00 */
[----:B---3--:R-:W-:Y:S03]  /*14ac0*/  HMMA.1688.F32.TF32 R8, R8, R26, R12 ;  /* 0x0000001a0808723c */ /* 0x008fe6000008100c */
[----:B--2---:R1:W-:Y:S04]  /*14ad0*/  STL.64 [R1+0x10b0], R18 ;  /* 0x0010b01201007387 */ /* 0x0043e80000100a00 */
[----:B-1----:R-:W2:Y:S04]  /*14ae0*/  LDL.LU.64 R18, [R1+0x58] ;  /* 0x0000580001127983 */ /* 0x002ea80000300a00 */
[----:B------:R-:W-:Y:S04]  /*14af0*/  STL.64 [R1+0x1060], R22 ;  /* 0x0010601601007387 */ /* 0x000fe80000100a00 */
[----:B------:R1:W-:Y:S04]  /*14b00*/  STL.64 [R1+0x1058], R20 ;  /* 0x0010581401007387 */ /* 0x0003e80000100a00 */
[----:B-1----:R-:W3:Y:S04]  /*14b10*/  LDL.LU R20, [R1+0x120] ;  /* 0x0001200001147983 */ /* 0x002ee80000300800 */
[----:B------:R-:W3:Y:S04]  /*14b20*/  LDL.LU R21, [R1+0x124] ;  /* 0x0001240001157983 */ /* 0x000ee80000300800 */
[----:B------:R-:W2:Y:S04]  /*14b30*/  LDL.LU R22, [R1+0x128] ;  /* 0x0001280001167983 */ /* 0x000ea80000300800 */
[----:B------:R-:W2:Y:S04]  /*14b40*/  LDL.LU R23, [R1+0x12c] ;  /* 0x00012c0001177983 */ /* 0x000ea80000300800 */
[----:B--2---:R-:W-:Y:S04]  /*14b50*/  STL.64 [R1+0x10a8], R22 ;  /* 0x0010a81601007387 */ /* 0x004fe80000100a00 */
[----:B---3--:R1:W-:Y:S04]  /*14b60*/  STL.64 [R1+0x10a0], R20 ;  /* 0x0010a01401007387 */ /* 0x0083e80000100a00 */
[----:B-1----:R-:W2:Y:S04]  /*14b70*/  LDL.LU R20, [R1+0x140] ;  /* 0x0001400001147983 */ /* 0x002ea80000300800 */
[----:B------:R-:W2:Y:S04]  /*14b80*/  LDL.LU R21, [R1+0x144] ;  /* 0x0001440001157983 */ /* 0x000ea80000300800 */
[----:B------:R-:W2:Y:S04]  /*14b90*/  LDL.LU R22, [R1+0x148] ;  /* 0x0001480001167983 */ /* 0x000ea80000300800 */
[----:B------:R-:W2:Y:S04]  /*14ba0*/  LDL.LU R23, [R1+0x14c] ;  /* 0x00014c0001177983 */ /* 0x000ea80000300800 */
[----:B------:R-:W3:Y:S04]  /*14bb0*/  LDL.LU.64 R14, [R1+0x10d0] ;  /* 0x0010d000010e7983 */ /* 0x000ee80000300a00 */
[----:B------:R-:W3:Y:S04]  /*14bc0*/  LDL.LU.64 R12, [R1+0x10c8] ;  /* 0x0010c800010c7983 */ /* 0x000ee80000300a00 */
[----:B------:R1:W-:Y:S04]  /*14bd0*/  STL.64 [R1+0x1050], R26 ;  /* 0x0010501a01007387 */ /* 0x0003e80000100a00 */
[----:B----4-:R-:W-:Y:S04]  /*14be0*/  STL.64 [R1+0x1048], R24 ;  /* 0x0010481801007387 */ /* 0x010fe80000100a00 */
[----:B------:R4:W-:Y:S04]  /*14bf0*/  STL.64 [R1+0x180], R8 ;  /* 0x0001800801007387 */ /* 0x0009e80000100a00 */
[----:B------:R4:W-:Y:S04]  /*14c00*/  STL.64 [R1+0x188], R10 ;  /* 0x0001880a01007387 */ /* 0x0009e80000100a00 */
[----:B-1----:R-:W2:Y:S04]  /*14c10*/  LDL.LU.64 R26, [R1+0x38] ;  /* 0x00003800011a7983 */ /* 0x002ea80000300a00 */
[----:B----4-:R-:W4:Y:S04]  /*14c20*/  LDL.LU R8, [R1+0x70] ;  /* 0x0000700001087983 */ /* 0x010f280000300800 */
[----:B------:R-:W4:Y:S04]  /*14c30*/  LDL.LU R9, [R1+0x74] ;  /* 0x0000740001097983 */ /* 0x000f280000300800 */
[----:B------:R-:W2:Y:S04]  /*14c40*/  LDL.LU R10, [R1+0x78] ;  /* 0x00007800010a7983 */ /* 0x000ea80000300800 */
[----:B------:R-:W2:Y:S04]  /*14c50*/  LDL.LU R11, [R1+0x7c] ;  /* 0x00007c00010b7983 */ /* 0x000ea80000300800 */
[----:B--2---:R-:W-:Y:S04]  /*14c60*/  STL.64 [R1+0xfd0], R10 ;  /* 0x000fd00a01007387 */ /* 0x004fe80000100a00 */
[----:B----4-:R1:W-:Y:S04]  /*14c70*/  STL.64 [R1+0xfc8], R8 ;  /* 0x000fc80801007387 */ /* 0x0103e80000100a00 */
[----:B-1----:R-:W2:Y:S04]  /*14c80*/  LDL.LU R8, [R1+0x90] ;  /* 0x0000900001087983 */ /* 0x002ea80000300800 */
[----:B------:R-:W2:Y:S04]  /*14c90*/  LDL.LU R9, [R1+0x94] ;  /* 0x0000940001097983 */ /* 0x000ea80000300800 */
[----:B------:R-:W4:Y:S04]  /*14ca0*/  LDL.LU R10, [R1+0x98] ;  /* 0x00009800010a7983 */ /* 0x000f280000300800 */
[----:B------:R-:W4:Y:S01]  /*14cb0*/  LDL.LU R11, [R1+0x9c] ;  /* 0x00009c00010b7983 */ /* 0x000f220000300800 */
[----:B---3--:R-:W-:Y:S03]  /*14cc0*/  HMMA.1688.F32.TF32 R4, R12, R18, R4 ;  /* 0x000000120c04723c */ /* 0x008fe60000081004 */
[----:B----4-:R1:W-:Y:S04]  /*14cd0*/  STL.64 [R1+0xfe0], R10 ;  /* 0x000fe00a01007387 */ /* 0x0103e80000100a00 */
[----:B--2---:R-:W-:Y:S01]  /*14ce0*/  STL.64 [R1+0xfd8], R8 ;  /* 0x000fd80801007387 */ /* 0x004fe20000100a00 */
[----:B-1----:R-:W-:-:S03]  /*14cf0*/  IMAD.MOV.U32 R10, RZ, RZ, R28 ;  /* 0x000000ffff0a7224 */ /* 0x002fc600078e001c */
[----:B------:R-:W2:Y:S01]  /*14d00*/  LDL.LU R28, [R1+0x10c4] ;  /* 0x0010c400011c7983 */ /* 0x000ea20000300800 */
[----:B------:R-:W-:-:S03]  /*14d10*/  IMAD.MOV.U32 R11, RZ, RZ, R3 ;  /* 0x000000ffff0b7224 */ /* 0x000fc600078e0003 */
[----:B------:R-:W3:Y:S04]  /*14d20*/  LDL.LU R3, [R1+0x10c0] ;  /* 0x0010c00001037983 */ /* 0x000ee80000300800 */
[----:B------:R1:W-:Y:S04]  /*14d30*/  STL.64 [R1+0x260], R4 ;  /* 0x0002600401007387 */ /* 0x0003e80000100a00 */
[----:B------:R4:W-:Y:S01]  /*14d40*/  STL.64 [R1+0x268], R6 ;  /* 0x0002680601007387 */ /* 0x0009e20000100a00 */
[----:B-1----:R-:W-:Y:S02]  /*14d50*/  IMAD.MOV.U32 R5, RZ, RZ, R18 ;  /* 0x000000ffff057224 */ /* 0x002fe400078e0012 */
[----:B------:R-:W-:Y:S01]  /*14d60*/  IMAD.MOV.U32 R4, RZ, RZ, R19 ;  /* 0x000000ffff047224 */ /* 0x000fe200078e0013 */
[----:B----4-:R-:W4:Y:S04]  /*14d70*/  LDL.LU.64 R6, [R1+0x10b8] ;  /* 0x0010b80001067983 */ /* 0x010f280000300a00 */
[----:B------:R-:W2:Y:S02]  /*14d80*/  LDL.LU.64 R18, [R1+0x10b0] ;  /* 0x0010b00001127983 */ /* 0x000ea40000300a00 */
        /* <DEDUP_REMOVED lines=8> */
[----:B------:R-:W3:Y:S04]  /*14e10*/  LDL.LU.64 R18, [R1+0x1098] ;  /* 0x0010980001127983 */ /* 0x000ee80000300a00 */
[----:B------:R-:W3:Y:S01]  /*14e20*/  LDL.LU.64 R16, [R1+0x1090] ;  /* 0x0010900001107983 */ /* 0x000ee20000300a00 */
[C---:B--2---:R-:W-:Y:S08]  /*14e30*/  HMMA.1688.F32.TF32 R20, R12.reuse, R10, R20 ;  /* 0x0000000a0c14723c */ /* 0x044ff00000081014 */
[----:B---3--:R-:W-:-:S15]  /*14e40*/  HMMA.1688.F32.TF32 R16, R12, R26, R16 ;  /* 0x0000001a0c10723c */ /* 0x008fde0000081010 */
[----:B------:R-:W-:-:S04]  /*14e50*/  NOP ;  /* 0x0000000000007918 */ /* 0x000fc80000000000 */
[----:B------:R1:W-:Y:S04]  /*14e60*/  STL.64 [R1+0x240], R16 ;  /* 0x0002401001007387 */ /* 0x0003e80000100a00 */
[----:B------:R-:W-:Y:S04]  /*14e70*/  STL.64 [R1+0x248], R18 ;  /* 0x0002481201007387 */ /* 0x000fe80000100a00 */
[----:B------:R2:W-:Y:S01]  /*14e80*/  STL.64 [R1+0xff0], R10 ;  /* 0x000ff00a01007387 */ /* 0x0005e20000100a00 */
[----:B-1----:R-:W-:Y:S02]  /*14e90*/  IMAD.MOV.U32 R17, RZ, RZ, R26 ;  /* 0x000000ffff117224 */ /* 0x002fe400078e001a */
[----:B------:R-:W-:Y:S01]  /*14ea0*/  IMAD.MOV.U32 R16, RZ, RZ, R27 ;  /* 0x000000ffff107224 */ /* 0x000fe200078e001b */
[----:B------:R-:W-:Y:S01]  /*14eb0*/  STL.64 [R1+0x190], R20 ;  /* 0x0001901401007387 */ /* 0x000fe20000100a00 */
[----:B--2---:R-:W-:-:S02]  /*14ec0*/  IMAD.MOV.U32 R10, RZ, RZ, R17 ;  /* 0x000000ffff0a7224 */ /* 0x004fc400078e0011 */
        /* <DEDUP_REMOVED lines=15> */
[----:B-1----:R-:W4:Y:S04]  /*14fc0*/  LDL.LU R16, [R1+0x110] ;  /* 0x0001100001107983 */ /* 0x002f280000300800 */
[----:B------:R-:W4:Y:S04]  /*14fd0*/  LDL.LU R17, [R1+0x114] ;  /* 0x0001140001117983 */ /* 0x000f280000300800 */
[----:B------:R-:W4:Y:S04]  /*14fe0*/  LDL.LU R18, [R1+0x118] ;  /* 0x0001180001127983 */ /* 0x000f280000300800 */
[----:B------:R-:W4:Y:S01]  /*14ff0*/  LDL.LU R19, [R1+0x11c] ;  /* 0x00011c0001137983 */ /* 0x000f220000300800 */
[----:B------:R-:W-:-:S02]  /*15000*/  IMAD.MOV.U32 R10, RZ, RZ, R9 ;  /* 0x000000ffff0a7224 */ /* 0x000fc400078e0009 */
[----:B------:R-:W-:Y:S01]  /*15010*/  IMAD.MOV.U32 R11, RZ, RZ, R8 ;  /* 0x000000ffff0b7224 */ /* 0x000fe200078e0008 */
[----:B------:R-:W2:Y:S04]  /*15020*/  LDL.LU.64 R22, [R1+0x8] ;  /* 0x0000080001167983 */ /* 0x000ea80000300a00 */
[----:B------:R-:W3:Y:S04]  /*15030*/  LDL.LU R24, [R1+0xf0] ;  /* 0x0000f00001187983 */ /* 0x000ee80000300800 */
[----:B------:R-:W3:Y:S04]  /*15040*/  LDL.LU R25, [R1+0xf4] ;  /* 0x0000f40001197983 */ /* 0x000ee80000300800 */
[----:B------:R-:W3:Y:S04]  /*15050*/  LDL.LU R26, [R1+0xf8] ;  /* 0x0000f800011a7983 */ /* 0x000ee80000300800 */
[----:B------:R-:W3:Y:S04]  /*15060*/  LDL.LU R27, [R1+0xfc] ;  /* 0x0000fc00011b7983 */ /* 0x000ee80000300800 */
[----:B------:R1:W-:Y:S02]  /*15070*/  STL.64 [R1+0x1020], R10 ;  /* 0x0010200a01007387 */ /* 0x0003e40000100a00 */
[----:B-1----:R-:W-:-:S02]  /*15080*/  IMAD.MOV.U32 R11, RZ, RZ, R4 ;  /* 0x000000ffff0b7224 */ /* 0x002fc400078e0004 */
[----:B------:R-:W-:Y:S01]  /*15090*/  IMAD.MOV.U32 R10, RZ, RZ, R5 ;  /* 0x000000ffff0a7224 */ /* 0x000fe200078e0005 */
[----:B----4-:R-:W-:-:S15]  /*150a0*/  HMMA.1688.F32.TF32 R16, R12, R6, R16 ;  /* 0x000000060c10723c */ /* 0x010fde0000081010 */
[----:B------:R-:W-:-:S04]  /*150b0*/  NOP ;  /* 0x0000000000007918 */ /* 0x000fc80000000000 */
[----:B------:R-:W-:Y:S04]  /*150c0*/  STL.64 [R1+0x1d0], R16 ;  /* 0x0001d01001007387 */ /* 0x000fe80000100a00 */
[----:B------:R1:W-:Y:S04]  /*150d0*/  STL.64 [R1+0x1d8], R18 ;  /* 0x0001d81201007387 */ /* 0x0003e80000100a00 */
[----:B-1----:R-:W2:Y:S04]  /*150e0*/  LDL.LU.64 R18, [R1+0x1088] ;  /* 0x0010880001127983 */ /* 0x002ea80000300a00 */
[----:B------:R-:W2:Y:S04]  /*150f0*/  LDL.LU.64 R16, [R1+0x1080] ;  /* 0x0010800001107983 */ /* 0x000ea80000300a00 */
[----:B------:R1:W-:Y:S04]  /*15100*/  STL.64 [R1+0xfe8], R6 ;  /* 0x000fe80601007387 */ /* 0x0003e80000100a00 */
[----:B------:R-:W4:Y:S04]  /*15110*/  LDL.LU R4, [R1+0xa0] ;  /* 0x0000a00001047983 */ /* 0x000f280000300800 */
[----:B------:R-:W4:Y:S04]  /*15120*/  LDL.LU R5, [R1+0xa4] ;  /* 0x0000a40001057983 */ /* 0x000f280000300800 */
[----:B-1----:R-:W2:Y:S04]  /*15130*/  LDL.LU R6, [R1+0xa8] ;  /* 0x0000a80001067983 */ /* 0x002ea80000300800 */
[----:B------:R-:W2:Y:S04]  /*15140*/  LDL.LU R7, [R1+0xac] ;  /* 0x0000ac0001077983 */ /* 0x000ea80000300800 */
[----:B--2---:R-:W-:Y:S04]  /*15150*/  STL.64 [R1+0x1000], R6 ;  /* 0x0010000601007387 */ /* 0x004fe80000100a00 */
[----:B----4-:R1:W-:Y:S04]  /*15160*/  STL.64 [R1+0xff8], R4 ;  /* 0x000ff80401007387 */ /* 0x0103e80000100a00 */
[----:B-1----:R-:W2:Y:S04]  /*15170*/  LDL.LU R4, [R1+0xb0] ;  /* 0x0000b00001047983 */ /* 0x002ea80000300800 */
[----:B------:R-:W2:Y:S01]  /*15180*/  LDL.LU R5, [R1+0xb4] ;  /* 0x0000b40001057983 */ /* 0x000ea20000300800 */
[----:B------:R-:W-:-:S02]  /*15190*/  IMAD.MOV.U32 R6, RZ, RZ, R3 ;  /* 0x000000ffff067224 */ /* 0x000fc400078e0003 */
[----:B------:R-:W-:Y:S01]  /*151a0*/  IMAD.MOV.U32 R7, RZ, RZ, R28 ;  /* 0x000000ffff077224 */ /* 0x000fe200078e001c */
        /* <DEDUP_REMOVED lines=8> */
[----:B------:R-:W-:Y:S01]  /*15230*/  HMMA.1688.F32.TF32 R16, R12, R22, R16 ;  /* 0x000000160c10723c */ /* 0x000fe20000081010 */
[----:B------:R-:W-:-:S02]  /*15240*/  IMAD.MOV.U32 R8, RZ, RZ, R22 ;  /* 0x000000ffff087224 */ /* 0x000fc400078e0016 */
        /* <DEDUP_REMOVED lines=8> */
[----:B-1----:R-:W4:Y:S04]  /*152d0*/  LDL.LU.64 R18, [R1+0x1070] ;  /* 0x0010700001127983 */ /* 0x002f280000300a00 */
[----:B------:R-:W4:Y:S04]  /*152e0*/  LDL.LU.64 R16, [R1+0x1068] ;  /* 0x0010680001107983 */ /* 0x000f280000300a00 */
[----:B------:R-:W3:Y:S04]  /*152f0*/  LDL.LU.64 R22, [R1+0x1060] ;  /* 0x0010600001167983 */ /* 0x000ee80000300a00 */
[----:B------:R-:W2:Y:S01]  /*15300*/  LDL.LU.64 R20, [R1+0x1058] ;  /* 0x0010580001147983 */ /* 0x000ea20000300a00 */
[----:B---3--:R-:W-:-:S15]  /*15310*/  HMMA.1688.F32.TF32 R24, R12, R22, R24 ;  /* 0x000000160c18723c */ /* 0x008fde0000081018 */
[----:B------:R-:W-:-:S04]  /*15320*/  NOP ;  /* 0x0000000000007918 */ /* 0x000fc80000000000 */
[----:B------:R-:W-:Y:S04]  /*15330*/  STL.64 [R1+0x230], R24 ;  /* 0x0002301801007387 */ /* 0x000fe80000100a00 */
[----:B------:R1:W-:Y:S04]  /*15340*/  STL.64 [R1+0x238], R26 ;  /* 0x0002381a01007387 */ /* 0x0003e80000100a00 */
[----:B-1----:R-:W4:Y:S04]  /*15350*/  LDL.LU.64 R26, [R1+0x1050] ;  /* 0x00105000011a7983 */ /* 0x002f280000300a00 */
[----:B------:R-:W3:Y:S01]  /*15360*/  LDL.LU.64 R24, [R1+0x1048] ;  /* 0x0010480001187983 */ /* 0x000ee20000300a00 */
[----:B------:R-:W-:Y:S01]  /*15370*/  IMAD.MOV.U32 R6, RZ, RZ, R28 ;  /* 0x000000ffff067224 */ /* 0x000fe200078e001c */
[----:B----4-:R-:W-:Y:S02]  /*15380*/  HMMA.1688.F32.TF32 R12, R12, R26, R16 ;  /* 0x0000001a0c0c723c */ /* 0x010fe40000081010 */
[----:B------:R-:W2:Y:S04]  /*15390*/  LDL.LU.64 R18, [R1+0x1040] ;  /* 0x0010400001127983 */ /* 0x000ea80000300a00 */
[----:B------:R-:W2:-:S13]  /*153a0*/  LDL.LU.64 R16, [R1+0x1038] ;  /* 0x0010380001107983 */ /* 0x000e9a0000300a00 */
[----:B------:R-:W-:Y:S04]  /*153b0*/  STL.64 [R1+0x1c0], R12 ;  /* 0x0001c00c01007387 */ /* 0x000fe80000100a00 */
[----:B------:R1:W-:Y:S02]  /*153c0*/  STL.64 [R1+0x1c8], R14 ;  /* 0x0001c80e01007387 */ /* 0x0003e40000100a00 */
[----:B-1----:R-:W-:Y:S02]  /*153d0*/  IMAD.MOV.U32 R14, RZ, RZ, R8 ;  /* 0x000000ffff0e7224 */ /* 0x002fe400078e0008 */
[----:B--2---:R-:W-:Y:S01]  /*153e0*/  HMMA.1688.F32.TF32 R8, R16, R10, R4 ;  /* 0x0000000a1008723c */ /* 0x004fe20000081004 */
[----:B------:R-:W2:Y:S04]  /*153f0*/  LDL.LU.64 R6, [R1+0x1030] ;  /* 0x0010300001067983 */ /* 0x000ea80000300a00 */
[----:B------:R-:W2:-:S14]  /*15400*/  LDL.LU.64 R4, [R1+0x1028] ;  /* 0x0010280001047983 */ /* 0x000e9c0000300a00 */
        /* <DEDUP_REMOVED lines=14> */
[----:B-1----:R-:W2:Y:S01]  /*154f0*/  LDL.LU.64 R10, [R1+0xff0] ;  /* 0x000ff000010a7983 */ /* 0x002ea20000300a00 */
[----:B------:R-:W-:Y:S01]  /*15500*/  IMAD.MOV.U32 R15, RZ, RZ, R3 ;  /* 0x000000ffff0f7224 */ /* 0x000fe200078e0003 */
[----:B--2---:R-:W-:Y:S02]  /*15510*/  HMMA.1688.F32.TF32 R8, R16, R10, R4 ;  /* 0x0000000a1008723c */ /* 0x004fe40000081004 */
[----:B------:R-:W2:-:S15]  /*15520*/  LDL.LU.64 R6, [R1+0xfe8] ;  /* 0x000fe80001067983 */ /* 0x000e9e0000300a00 */
[----:B------:R-:W-:Y:S02]  /*15530*/  NOP ;  /* 0x0000000000007918 */ /* 0x000fe40000000000 */
[----:B------:R-:W-:Y:S01]  /*15540*/  IMAD.MOV.U32 R28, RZ, RZ, R10 ;  /* 0x000000ffff1c7224 */ /* 0x000fe200078e000a */
[----:B------:R1:W-:Y:S01]  /*15550*/  STL.64 [R1+0x210], R8 ;  /* 0x0002100801007387 */ /* 0x0003e20000100a00 */
[----:B------:R-:W-:-:S03]  /*15560*/  IMAD.MOV.U32 R3, RZ, RZ, R11 ;  /* 0x000000ffff037224 */ /* 0x000fc600078e000b */
[----:B------:R-:W2:Y:S04]  /*15570*/  LDL.LU.64 R10, [R1+0xfe0] ;  /* 0x000fe000010a7983 */ /* 0x000ea80000300a00 */
[----:B-1----:R-:W2:Y:S02]  /*15580*/  LDL.LU.64 R8, [R1+0xfd8] ;  /* 0x000fd80001087983 */ /* 0x002ea40000300a00 */
[----:B--2---:R-:W-:Y:S02]  /*15590*/  HMMA.1688.F32.TF32 R4, R16, R6, R8 ;  /* 0x000000061004723c */ /* 0x004fe40000081008 */
[----:B------:R-:W2:Y:S04]  /*155a0*/  LDL.LU.64 R10, [R1+0xfd0] ;  /* 0x000fd000010a7983 */ /* 0x000ea80000300a00 */
[----:B------:R-:W2:-:S13]  /*155b0*/  LDL.LU.64 R8, [R1+0xfc8] ;  /* 0x000fc80001087983 */ /* 0x000e9a0000300a00 */
[----:B------:R-:W-:Y:S04]  /*155c0*/  STL.64 [R1+0x1a0], R4 ;  /* 0x0001a00401007387 */ /* 0x000fe80000100a00 */
[----:B------:R1:W-:Y:S04]  /*155d0*/  STL.64 [R1+0x1a8], R6 ;  /* 0x0001a80601007387 */ /* 0x0003e80000100a00 */
[----:B-1----:R-:W4:Y:S04]  /*155e0*/  LDL.LU.64 R6, [R1+0xfc0] ;  /* 0x000fc00001067983 */ /* 0x002f280000300a00 */
[----:B------:R-:W4:Y:S02]  /*155f0*/  LDL.LU.64 R4, [R1+0xfb8] ;  /* 0x000fb80001047983 */ /* 0x000f240000300a00 */
[C---:B----4-:R-:W-:Y:S02]  /*15600*/  HMMA.1688.F32.TF32 R12, R16.reuse, R14, R4 ;  /* 0x0000000e100c723c */ /* 0x050fe40000081004 */
[----:B------:R-:W4:Y:S04]  /*15610*/  LDL.LU.64 R6, [R1+0xfb0] ;  /* 0x000fb00001067983 */ /* 0x000f280000300a00 */
[----:B------:R-:W4:Y:S02]  /*15620*/  LDL.LU.64 R4, [R1+0xfa8] ;  /* 0x000fa80001047983 */ /* 0x000f240000300a00 */
[C---:B--2---:R-:W-:Y:S11]  /*15630*/  HMMA.1688.F32.TF32 R8, R16.reuse, R22, R8 ;  /* 0x000000161008723c */ /* 0x044ff60000081008 */
[----:B------:R-:W-:Y:S04]  /*15640*/  STL.64 [R1+0xdd8], R14 ;  /* 0x000dd80e01007387 */ /* 0x000fe80000100a00 */
[----:B------:R-:W-:Y:S04]  /*15650*/  STL.64 [R1+0xdd0], R12 ;  /* 0x000dd00c01007387 */ /* 0x000fe80000100a00 */
[----:B------:R-:W-:Y:S04]  /*15660*/  STL.64 [R1+0xdc8], R10 ;  /* 0x000dc80a01007387 */ /* 0x000fe80000100a00 */
[----:B------:R-:W-:Y:S01]  /*15670*/  STL.64 [R1+0xdc0], R8 ;  /* 0x000dc00801007387 */ /* 0x000fe20000100a00 */
[----:B----4-:R-:W-:-:S15]  /*15680*/  HMMA.1688.F32.TF32 R16, R16, R26, R4 ;  /* 0x0000001a1010723c */ /* 0x010fde0000081004 */
[----:B------:R-:W-:-:S04]  /*15690*/  NOP ;  /* 0x0000000000007918 */ /* 0x000fc80000000000 */
[----:B------:R1:W-:Y:S04]  /*156a0*/  STL.64 [R1+0xde8], R18 ;  /* 0x000de81201007387 */ /* 0x0003e80000100a00 */
[----:B------:R2:W-:Y:S01]  /*156b0*/  STL.64 [R1+0xde0], R16 ;  /* 0x000de01001007387 */ /* 0x0005e20000100a00 */
[----:B-1----:R-:W-:-:S03]  /*156c0*/  IMAD.MOV.U32 R18, RZ, RZ, R0 ;  /* 0x000000ffff127224 */ /* 0x002fc600078e0000 */
[----:B--2---:R-:W2:Y:S01]  /*156d0*/  LDL.LU R16, [R1+0x320] ;  /* 0x0003200001107983 */ /* 0x004ea20000300800 */
[----:B------:R-:W-:-:S03]  /*156e0*/  IMAD.MOV.U32 R17, RZ, RZ, R2 ;  /* 0x000000ffff117224 */ /* 0x000fc600078e0002 */
[----:B------:R-:W4:Y:S01]  /*156f0*/  LDL.LU R2, [R1+0xfa0] ;  /* 0x000fa00001027983 */ /* 0x000f220000300800 */
[----:B------:R-:W-:-:S03]  /*15700*/  IMAD.MOV.U32 R19, RZ, RZ, R29 ;  /* 0x000000ffff137224 */ /* 0x000fc600078e001d */
[----:B------:R-:W3:Y:S04]  /*15710*/  LDL.LU R0, [R1+0xf9c] ;  /* 0x000f9c0001007983 */ /* 0x000ee80000300800 */
[----:B------:R-:W3:Y:S04]  /*15720*/  LDL.LU R29, [R1+0xf98] ;  /* 0x000f9800011d7983 */ /* 0x000ee80000300800 */
[----:B------:R1:W-:Y:S02]  /*15730*/  STL.64 [R1+0xf70], R18 ;  /* 0x000f701201007387 */ /* 0x0003e40000100a00 */
[----:B-1----:R-:W-:-:S02]  /*15740*/  IMAD.MOV.U32 R18, RZ, RZ, R21 ;  /* 0x000000ffff127224 */ /* 0x002fc400078e0015 */
[----:B------:R-:W-:Y:S01]  /*15750*/  IMAD.MOV.U32 R19, RZ, RZ, R20 ;  /* 0x000000ffff137224 */ /* 0x000fe200078e0014 */
[----:B--2---:R1:W-:Y:S04]  /*15760*/  STL.64 [R1+0xf68], R16 ;  /* 0x000f681001007387 */ /* 0x0043e80000100a00 */
[----:B----4-:R-:W-:Y:S04]  /*15770*/  LDS R7, [R2+UR16+0x44800] ;  /* 0x0448001002077984 */ /* 0x010fe80008000800 */
[----:B---3--:R-:W2:Y:S01]  /*15780*/  LDS R6, [R0+UR16+0x44800] ;  /* 0x0448001000067984 */ /* 0x008ea20008000800 */
[----:B-1----:R-:W-:-:S03]  /*15790*/  IMAD.MOV.U32 R16, RZ, RZ, R25 ;  /* 0x000000ffff107224 */ /* 0x002fc600078e0019 */
[----:B------:R-:W-:Y:S01]  /*157a0*/  LDS R4, [R0+UR16+0x44000] ;  /* 0x0440001000047984 */ /* 0x000fe20008000800 */
[----:B------:R-:W-:-:S03]  /*157b0*/  IMAD.MOV.U32 R17, RZ, RZ, R24 ;  /* 0x000000ffff117224 */ /* 0x000fc600078e0018 */
[----:B------:R-:W1:Y:S04]  /*157c0*/  LDS R5, [R2+UR16+0x44000] ;  /* 0x0440001002057984 */ /* 0x000e680008000800 */
[----:B------:R-:W3:Y:S04]  /*157d0*/  LDSM.16.M88.4 R8, [R29+UR17+0x4080] ;  /* 0x004080111d08783b */ /* 0x000ee80008000200 */
[----:B------:R-:W-:Y:S04]  /*157e0*/  STL.64 [R1+0xf80], R18 ;  /* 0x000f801201007387 */ /* 0x000fe80000100a00 */
[----:B------:R-:W-:Y:S04]  /*157f0*/  STL.64 [R1+0xf78], R16 ;  /* 0x000f781001007387 */ /* 0x000fe80000100a00 */
[----:B------:R-:W4:Y:S04]  /*15800*/  LDSM.16.M88.4 R16, [R29+UR17+0x80] ;  /* 0x000080111d10783b */ /* 0x000f280008000200 */
[----:B------:R-:W-:Y:S04]  /*15810*/  LDSM.16.M88.4 R12, [R29+UR17+0x10080] ;  /* 0x010080111d0c783b */ /* 0x000fe80008000200 */
[----:B------:R-:W-:Y:S04]  /*15820*/  LDSM.16.M88.4 R20, [R29+UR17+0x8080] ;  /* 0x008080111d14783b */ /* 0x000fe80008000200 */
[----:B------:R-:W-:Y:S04]  /*15830*/  LDSM.16.M88.4 R24, [R29+UR17+0xc080] ;  /* 0x00c080111d18783b */ /* 0x000fe80008000200 */
[----:B--2---:R-:W-:Y:S04]  /*15840*/  STL.64 [R1+0xf90], R6 ;  /* 0x000f900601007387 */ /* 0x004fe80000100a00 */
[----:B-1----:R1:W-:Y:S04]  /*15850*/  STL.64 [R1+0xf88], R4 ;  /* 0x000f880401007387 */ /* 0x0023e80000100a00 */
[----:B---3--:R-:W-:Y:S04]  /*15860*/  STL.64 [R1], R8 ;  /* 0x0000000801007387 */ /* 0x008fe80000100a00 */
[----:B------:R-:W-:Y:S01]  /*15870*/  STL.64 [R1+0x8], R10 ;  /* 0x0000080a01007387 */ /* 0x000fe20000100a00 */
[----:B-1----:R-:W-:-:S02]  /*15880*/  IMAD.MOV.U32 R5, RZ, RZ, R8 ;  /* 0x000000ffff057224 */ /* 0x002fc400078e0008 */
[----:B------:R-:W-:Y:S01]  /*15890*/  IMAD.MOV.U32 R4, RZ, RZ, R9 ;  /* 0x000000ffff047224 */ /* 0x000fe200078e0009 */
[----:B----4-:R-:W-:Y:S04]  /*158a0*/  STL.64 [R1+0x10], R16 ;  /* 0x0000101001007387 */ /* 0x010fe80000100a00 */
[----:B------:R1:W-:Y:S04]  /*158b0*/  STL.64 [R1+0x18], R18 ;  /* 0x0000181201007387 */ /* 0x0003e80000100a00 */
[----:B------:R-:W-:Y:S01]  /*158c0*/  LDSM.16.M88.4 R8, [R29+UR17+0x14080] ;  /* 0x014080111d08783b */ /* 0x000fe20008000200 */
[----:B-1----:R-:W-:-:S02]  /*158d0*/  IMAD.MOV.U32 R18, RZ, RZ, R5 ;  /* 0x000000ffff127224 */ /* 0x002fc400078e0005 */
[----:B------:R-:W-:Y:S02]  /*158e0*/  IMAD.MOV.U32 R19, RZ, RZ, R4 ;  /* 0x000000ffff137224 */ /* 0x000fe400078e0004 */
[----:B------:R-:W1:Y:S04]  /*158f0*/  LDSM.16.M88.4 R4, [R29+UR17+0x18080] ;  /* 0x018080111d04783b */ /* 0x000e680008000200 */
[----:B-1----:R-:W-:Y:S04]  /*15900*/  STL.64 [R1+0x30], R4 ;  /* 0x0000300401007387 */ /* 0x002fe80000100a00 */
[----:B------:R-:W-:Y:S04]  /*15910*/  STL.64 [R1+0x38], R6 ;  /* 0x0000380601007387 */ /* 0x000fe80000100a00 */
[----:B------:R-:W1:Y:S04]  /*15920*/  LDSM.16.M88.4 R4, [R29+UR17+0x1c080] ;  /* 0x01c080111d04783b */ /* 0x000e680008000200 */
[----:B-1----:R-:W-:Y:S04]  /*15930*/  STL.64 [R1+0x20], R4 ;  /* 0x0000200401007387 */ /* 0x002fe80000100a00 */
[----:B------:R1:W-:Y:S04]  /*15940*/  STL.64 [R1+0x28], R6 ;  /* 0x0000280601007387 */ /* 0x0003e80000100a00 */
[----:B-1----:R-:W2:Y:S04]  /*15950*/  LDL.LU.64 R6, [R1+0xf90] ;  /* 0x000f900001067983 */ /* 0x002ea80000300a00 */
[----:B------:R-:W2:Y:S04]  /*15960*/  LDL.LU.64 R4, [R1+0xf88] ;  /* 0x000f880001047983 */ /* 0x000ea80000300a00 */
[----:B------:R-:W-:Y:S04]  /*15970*/  STL.64 [R1+0x78], R14 ;  /* 0x0000780e01007387 */ /* 0x000fe80000100a00 */
[----:B------:R-:W-:Y:S04]  /*15980*/  STL.64 [R1+0xf60], R12 ;  /* 0x000f600c01007387 */ /* 0x000fe80000100a00 */
[----:B------:R-:W-:Y:S04]  /*15990*/  STL [R1+0x600], R29 ;  /* 0x0006001d01007387 */ /* 0x000fe80000100800 */
[----:B------:R-:W-:Y:S04]  /*159a0*/  STL.64 [R1+0x68], R10 ;  /* 0x0000680a01007387 */ /* 0x000fe80000100a00 */
[----:B------:R1:W-:Y:S04]  /*159b0*/  STL.64 [R1+0xf58], R8 ;  /* 0x000f580801007387 */ /* 0x0003e80000100a00 */
[----:B-1----:R-:W2:Y:S04]  /*159c0*/  LDL.LU R8, [R1+0x340] ;  /* 0x0003400001087983 */ /* 0x002ea80000300800 */
[----:B------:R-:W2:Y:S04]  /*159d0*/  LDL.LU R9, [R1+0x344] ;  /* 0x0003440001097983 */ /* 0x000ea80000300800 */
[----:B------:R-:W2:Y:S04]  /*159e0*/  LDL.LU R10, [R1+0x348] ;  /* 0x00034800010a7983 */ /* 0x000ea80000300800 */
[----:B------:R-:W2:Y:S01]  /*159f0*/  LDL.LU R11, [R1+0x34c] ;  /* 0x00034c00010b7983 */ /* 0x000ea20000300800 */
[----:B------:R-:W-:-:S02]  /*15a00*/  IMAD.MOV.U32 R12, RZ, RZ, R18 ;  /* 0x000000ffff0c7224 */ /* 0x000fc400078e0012 */
[----:B------:R-:W-:Y:S01]  /*15a10*/  IMAD.MOV.U32 R13, RZ, RZ, R19 ;  /* 0x000000ffff0d7224 */ /* 0x000fe200078e0013 */
[----:B--2---:R-:W-:-:S15]  /*15a20*/  HMMA.1688.F32.TF32 R8, R4, R16, R8 ;  /* 0x000000100408723c */ /* 0x004fde0000081008 */
[----:B------:R-:W-:-:S04]  /*15a30*/  NOP ;  /* 0x0000000000007918 */ /* 0x000fc80000000000 */
[----:B------:R1:W-:Y:S04]  /*15a40*/  STL.64 [R1+0x170], R8 ;  /* 0x0001700801007387 */ /* 0x0003e80000100a00 */
[----:B------:R-:W-:Y:S04]  /*15a50*/  STL.64 [R1+0x178], R10 ;  /* 0x0001780a01007387 */ /* 0x000fe80000100a00 */
[----:B------:R-:W2:Y:S01]  /*15a60*/  LDL.LU.64 R18, [R1+0xf80] ;  /* 0x000f800001127983 */ /* 0x000ea20000300a00 */
[----:B-1----:R-:W-:Y:S02]  /*15a70*/  IMAD.MOV.U32 R9, RZ, RZ, R16 ;  /* 0x000000ffff097224 */ /* 0x002fe400078e0010 */
[----:B------:R-:W-:-:S02]  /*15a80*/  IMAD.MOV.U32 R8, RZ, RZ, R17 ;  /* 0x000000ffff087224 */ /* 0x000fc400078e0011 */
[----:B------:R-:W2:Y:S02]  /*15a90*/  LDL.LU.64 R16, [R1+0xf78] ;  /* 0x000f780001107983 */ /* 0x000ea40000300a00 */
[----:B--2---:R-:W-:Y:S02]  /*15aa0*/  HMMA.1688.F32.TF32 R12, R4, R12, R16 ;  /* 0x0000000c040c723c */ /* 0x004fe40000081010 */
[----:B------:R-:W2:Y:S04]  /*15ab0*/  LDL.LU.64 R18, [R1+0xf70] ;  /* 0x000f700001127983 */ /* 0x000ea80000300a00 */
[----:B------:R-:W2:-:S13]  /*15ac0*/  LDL.LU.64 R16, [R1+0xf68] ;  /* 0x000f680001107983 */ /* 0x000e9a0000300a00 */
[----:B------:R-:W-:Y:S04]  /*15ad0*/  STL.64 [R1+0x160], R12 ;  /* 0x0001600c01007387 */ /* 0x000fe80000100a00 */
[----:B------:R2:W-:Y:S04]  /*15ae0*/  STL.64 [R1+0x168], R14 ;  /* 0x0001680e01007387 */ /* 0x0005e80000100a00 */
[----:B------:R-:W-:Y:S04]  /*15af0*/  STL.64 [R1+0xf28], R22 ;  /* 0x000f281601007387 */ /* 0x000fe80000100a00 */
[----:B------:R1:W-:Y:S01]  /*15b00*/  STL.64 [R1+0xf20], R20 ;  /* 0x000f201401007387 */ /* 0x0003e20000100a00 */
[----:B--2---:R-:W-:Y:S01]  /*15b10*/  HMMA.1688.F32.TF32 R12, R4, R20, R16 ;  /* 0x00000014040c723c */ /* 0x004fe20000081010 */
[----:B-1----:R-:W-:-:S02]  /*15b20*/  IMAD.MOV.U32 R20, RZ, RZ, R9 ;  /* 0x000000ffff147224 */ /* 0x002fc400078e0009 */
[----:B------:R-:W-:-:S15]  /*15b30*/  IMAD.MOV.U32 R21, RZ, RZ, R8 ;  /* 0x000000ffff157224 */ /* 0x000fde00078e0008 */
[----:B------:R-:W-:Y:S01]  /*15b40*/  NOP ;  /* 0x0000000000007918 */ /* 0x000fe20000000000 */
[----:B------:R1:W-:Y:S04]  /*15b50*/  STL.64 [R1+0x150], R12 ;  /* 0x0001500c01007387 */ /* 0x0003e80000100a00 */
[----:B------:R2:W-:Y:S04]  /*15b60*/  STL.64 [R1+0x158], R14 ;  /* 0x0001580e01007387 */ /* 0x0005e80000100a00 */
[----:B------:R-:W3:Y:S04]  /*15b70*/  LDL.LU R16, [R1+0x190] ;  /* 0x0001900001107983 */ /* 0x000ee80000300800 */
[----:B------:R-:W3:Y:S04]  /*15b80*/  LDL.LU R17, [R1+0x194] ;  /* 0x0001940001117983 */ /* 0x000ee80000300800 */
[----:B------:R-:W4:Y:S04]  /*15b90*/  LDL.LU R18, [R1+0x198] ;  /* 0x0001980001127983 */ /* 0x000f280000300800 */
[----:B------:R-:W4:Y:S04]  /*15ba0*/  LDL.LU R19, [R1+0x19c] ;  /* 0x00019c0001137983 */ /* 0x000f280000300800 */
[----:B-1----:R-:W3:Y:S04]  /*15bb0*/  LDL.LU R12, [R1+0x310] ;  /* 0x00031000010c7983 */ /* 0x002ee80000300800 */
[----:B------:R-:W3:Y:S04]  /*15bc0*/  LDL.LU R13, [R1+0x314] ;  /* 0x00031400010d7983 */ /* 0x000ee80000300800 */
[----:B--2---:R-:W2:Y:S04]  /*15bd0*/  LDL.LU R14, [R1+0x318] ;  /* 0x00031800010e7983 */ /* 0x004ea80000300800 */
[----:B------:R-:W2:Y:S04]  /*15be0*/  LDL.LU R15, [R1+0x31c] ;  /* 0x00031c00010f7983 */ /* 0x000ea80000300800 */
[----:B------:R-:W2:Y:S04]  /*15bf0*/  LDL.LU R8, [R1+0x300] ;  /* 0x0003000001087983 */ /* 0x000ea80000300800 */
[----:B------:R-:W2:Y:S04]  /*15c00*/  LDL.LU R9, [R1+0x304] ;  /* 0x0003040001097983 */ /* 0x000ea80000300800 */
[----:B------:R-:W2:Y:S04]  /*15c10*/  LDL.LU R10, [R1+0x308] ;  /* 0x00030800010a7983 */ /* 0x000ea80000300800 */
[----:B------:R-:W2:Y:S04]  /*15c20*/  LDL.LU R11, [R1+0x30c] ;  /* 0x00030c00010b7983 */ /* 0x000ea80000300800 */
[----:B------:R1:W-:Y:S04]  /*15c30*/  STL.64 [R1+0xf38], R20 ;  /* 0x000f381401007387 */ /* 0x0003e80000100a00 */
[----:B-1----:R-:W2:Y:S04]  /*15c40*/  LDL.64 R20, [R1+0x20] ;  /* 0x0000200001147983 */ /* 0x002ea80000100a00 */
[----:B--2---:R1:W-:Y:S04]  /*15c50*/  STL.64 [R1+0xf50], R20 ;  /* 0x000f501401007387 */ /* 0x0043e80000100a00 */
[----:B-1----:R-:W2:Y:S04]  /*15c60*/  LDL.64 R20, [R1+0x30] ;  /* 0x0000300001147983 */ /* 0x002ea80000100a00 */
[----:B----4-:R-:W-:Y:S04]  /*15c70*/  STL.64 [R1+0xe88], R18 ;  /* 0x000e881201007387 */ /* 0x010fe80000100a00 */
[----:B---3--:R1:W-:Y:S04]  /*15c80*/  STL.64 [R1+0xe80], R16 ;  /* 0x000e801001007387 */ /* 0x0083e80000100a00 */
[----:B-1----:R-:W3:Y:S04]  /*15c90*/  LDL.LU R16, [R1+0x240] ;  /* 0x0002400001107983 */ /* 0x002ee80000300800 */
[----:B------:R-:W3:Y:S04]  /*15ca0*/  LDL.LU R17, [R1+0x244] ;  /* 0x0002440001117983 */ /* 0x000ee80000300800 */
[----:B------:R-:W4:Y:S04]  /*15cb0*/  LDL.LU R18, [R1+0x248] ;  /* 0x0002480001127983 */ /* 0x000f280000300800 */
[----:B------:R-:W4:Y:S04]  /*15cc0*/  LDL.LU R19, [R1+0x24c] ;  /* 0x00024c0001137983 */ /* 0x000f280000300800 */
[----:B----4-:R-:W-:Y:S04]  /*15cd0*/  STL.64 [R1+0xe98], R18 ;  /* 0x000e981201007387 */ /* 0x010fe80000100a00 */
[----:B---3--:R1:W-:Y:S04]  /*15ce0*/  STL.64 [R1+0xe90], R16 ;  /* 0x000e901001007387 */ /* 0x0083e80000100a00 */
[----:B-1----:R-:W3:Y:S01]  /*15cf0*/  LDL.LU.64 R16, [R1] ;  /* 0x0000000001107983 */ /* 0x002ee20000300a00 */
[C---:B------:R-:W-:Y:S03]  /*15d00*/  HMMA.1688.F32.TF32 R12, R4.reuse, R24, R12 ;  /* 0x00000018040c723c */ /* 0x040fe6000008100c */
[----:B---3--:R1:W-:Y:S04]  /*15d10*/  STL.64 [R1+0xf30], R16 ;  /* 0x000f301001007387 */ /* 0x0083e80000100a00 */
[----:B-1----:R-:W3:Y:S04]  /*15d20*/  LDL.LU R16, [R1+0x2d0] ;  /* 0x0002d00001107983 */ /* 0x002ee80000300800 */
[----:B------:R-:W3:Y:S04]  /*15d30*/  LDL.LU R17, [R1+0x2d4] ;  /* 0x0002d40001117983 */ /* 0x000ee80000300800 */
[----:B------:R-:W4:Y:S04]  /*15d40*/  LDL.LU R18, [R1+0x2d8] ;  /* 0x0002d80001127983 */ /* 0x000f280000300800 */
[----:B------:R-:W4:Y:S04]  /*15d50*/  LDL.LU R19, [R1+0x2dc] ;  /* 0x0002dc0001137983 */ /* 0x000f280000300800 */
[----:B----4-:R-:W-:Y:S04]  /*15d60*/  STL.64 [R1+0xf48], R18 ;  /* 0x000f481201007387 */ /* 0x010fe80000100a00 */
[----:B---3--:R1:W-:Y:S04]  /*15d70*/  STL.64 [R1+0xf40], R16 ;  /* 0x000f401001007387 */ /* 0x0083e80000100a00 */
[----:B-1----:R-:W3:Y:S04]  /*15d80*/  LDL.LU R16, [R1+0x1f0] ;  /* 0x0001f00001107983 */ /* 0x002ee80000300800 */
[----:B------:R-:W3:Y:S04]  /*15d90*/  LDL.LU R17, [R1+0x1f4] ;  /* 0x0001f40001117983 */ /* 0x000ee80000300800 */
[----:B------:R-:W3:Y:S04]  /*15da0*/  LDL.LU R18, [R1+0x1f8] ;  /* 0x0001f80001127983 */ /* 0x000ee80000300800 */
[----:B------:R-:W3:Y:S04]  /*15db0*/  LDL.LU R19, [R1+0x1fc] ;  /* 0x0001fc0001137983 */ /* 0x000ee80000300800 */
[----:B------:R1:W-:Y:S04]  /*15dc0*/  STL.64 [R1+0x140], R12 ;  /* 0x0001400c01007387 */ /* 0x0003e80000100a00 */
[----:B------:R-:W-:Y:S04]  /*15dd0*/  STL.64 [R1+0x148], R14 ;  /* 0x0001480e01007387 */ /* 0x000fe80000100a00 */
[----:B-1----:R-:W4:Y:S04]  /*15de0*/  LDL.LU.64 R12, [R1+0xf60] ;  /* 0x000f6000010c7983 */ /* 0x002f280000300a00 */
[----:B------:R-:W-:Y:S04]  /*15df0*/  STL.64 [R1+0xf18], R26 ;  /* 0x000f181a01007387 */ /* 0x000fe80000100a00 */
[----:B------:R1:W-:Y:S04]  /*15e00*/  STL.64 [R1+0xf10], R24 ;  /* 0x000f101801007387 */ /* 0x0003e80000100a00 */
[----:B-1----:R-:W2:Y:S04]  /*15e10*/  LDL.LU R24, [R1+0x2f0] ;  /* 0x0002f00001187983 */ /* 0x002ea80000300800 */
[----:B------:R-:W2:Y:S04]  /*15e20*/  LDL.LU R25, [R1+0x2f4] ;  /* 0x0002f40001197983 */ /* 0x000ea80000300800 */
[----:B------:R-:W2:Y:S04]  /*15e30*/  LDL.LU R26, [R1+0x2f8] ;  /* 0x0002f800011a7983 */ /* 0x000ea80000300800 */
[----:B------:R-:W2:Y:S01]  /*15e40*/  LDL.LU R27, [R1+0x2fc] ;  /* 0x0002fc00011b7983 */ /* 0x000ea20000300800 */
[----:B----4-:R-:W-:-:S15]  /*15e50*/  HMMA.1688.F32.TF32 R8, R4, R12, R8 ;  /* 0x0000000c0408723c */ /* 0x010fde0000081008 */
[----:B------:R-:W-:-:S04]  /*15e60*/  NOP ;  /* 0x0000000000007918 */ /* 0x000fc80000000000 */
[----:B------:R1:W-:Y:S04]  /*15e70*/  STL.64 [R1+0x130], R8 ;  /* 0x0001300801007387 */ /* 0x0003e80000100a00 */
[----:B------:R-:W-:Y:S04]  /*15e80*/  STL.64 [R1+0x138], R10 ;  /* 0x0001380a01007387 */ /* 0x000fe80000100a00 */
[----:B-1----:R-:W2:Y:S04]  /*15e90*/  LDL.LU.64 R8, [R1+0xf58] ;  /* 0x000f580001087983 */ /* 0x002ea80000300a00 */
[----:B------:R1:W-:Y:S04]  /*15ea0*/  STL.64 [R1+0xf08], R12 ;  /* 0x000f080c01007387 */ /* 0x0003e80000100a00 */
[----:B-1----:R-:W4:Y:S04]  /*15eb0*/  LDL.LU R12, [R1+0x2c0] ;  /* 0x0002c000010c7983 */ /* 0x002f280000300800 */
[----:B------:R-:W4:Y:S04]  /*15ec0*/  LDL.LU R13, [R1+0x2c4] ;  /* 0x0002c400010d7983 */ /* 0x000f280000300800 */
[----:B------:R-:W4:Y:S04]  /*15ed0*/  LDL.LU R14, [R1+0x2c8] ;  /* 0x0002c800010e7983 */ /* 0x000f280000300800 */
[----:B------:R-:W4:Y:S01]  /*15ee0*/  LDL.LU R15, [R1+0x2cc] ;  /* 0x0002cc00010f7983 */ /* 0x000f220000300800 */
[----:B--2---:R-:W-:-:S15]  /*15ef0*/  HMMA.1688.F32.TF32 R24, R4, R8, R24 ;  /* 0x000000080418723c */ /* 0x004fde0000081018 */
[----:B------:R-:W-:-:S04]  /*15f00*/  NOP ;  /* 0x0000000000007918 */ /* 0x000fc80000000000 */
[----:B------:R1:W-:Y:S04]  /*15f10*/  STL.64 [R1+0x120], R24 ;  /* 0x0001201801007387 */ /* 0x0003e80000100a00 */
[----:B------:R2:W-:Y:S04]  /*15f20*/  STL.64 [R1+0x128], R26 ;  /* 0x0001281a01007387 */ /* 0x0005e80000100a00 */
[----:B-1----:R-:W3:Y:S04]  /*15f30*/  LDL.LU R24, [R1+0x2b0] ;  /* 0x0002b00001187983 */ /* 0x002ee80000300800 */
[----:B------:R-:W3:Y:S04]  /*15f40*/  LDL.LU R25, [R1+0x2b4] ;  /* 0x0002b40001197983 */ /* 0x000ee80000300800 */
[----:B--2---:R-:W2:Y:S04]  /*15f50*/  LDL.LU R26, [R1+0x2b8] ;  /* 0x0002b800011a7983 */ /* 0x004ea80000300800 */
[----:B------:R-:W2:Y:S04]  /*15f60*/  LDL.LU R27, [R1+0x2bc] ;  /* 0x0002bc00011b7983 */ /* 0x000ea80000300800 */
[----:B------:R1:W-:Y:S04]  /*15f70*/  STL.64 [R1+0xf00], R8 ;  /* 0x000f000801007387 */ /* 0x0003e80000100a00 */
[----:B-1----:R-:W2:Y:S04]  /*15f80*/  LDL.LU R8, [R1+0x2e0] ;  /* 0x0002e00001087983 */ /* 0x002ea80000300800 */
[----:B------:R-:W2:Y:S04]  /*15f90*/  LDL.LU R9, [R1+0x2e4] ;  /* 0x0002e40001097983 */ /* 0x000ea80000300800 */
[----:B------:R-:W2:Y:S04]  /*15fa0*/  LDL.LU R10, [R1+0x2e8] ;  /* 0x0002e800010a7983 */ /* 0x000ea80000300800 */
[----:B------:R-:W2:Y:S02]  /*15fb0*/  LDL.LU R11, [R1+0x2ec] ;  /* 0x0002ec00010b7983 */ /* 0x000ea40000300800 */
[----:B--2---:R-:W-:-:S15]  /*15fc0*/  HMMA.1688.F32.TF32 R8, R4, R20, R8 ;  /* 0x000000140408723c */ /* 0x004fde0000081008 */
[----:B------:R-:W-:-:S04]  /*15fd0*/  NOP ;  /* 0x0000000000007918 */ /* 0x000fc80000000000 */
[----:B------:R1:W-:Y:S04]  /*15fe0*/  STL.64 [R1+0x110], R8 ;  /* 0x0001100801007387 */ /* 0x0003e80000100a00 */
[----:B------:R2:W-:Y:S01]  /*15ff0*/  STL.64 [R1+0x118], R10 ;  /* 0x0001180a01007387 */ /* 0x0005e20000100a00 */
[----:B-1----:R-:W-:Y:S02]  /*16000*/  IMAD.MOV.U32 R9, RZ, RZ, R20 ;  /* 0x000000ffff097224 */ /* 0x002fe400078e0014 */
[----:B------:R-:W-:Y:S02]  /*16010*/  IMAD.MOV.U32 R8, RZ, RZ, R21 ;  /* 0x000000ffff087224 */ /* 0x000fe400078e0015 */
[----:B------:R-:W3:Y:S02]  /*16020*/  LDL.LU.64 R20, [R1+0xf50] ;  /* 0x000f500001147983 */ /* 0x000ee40000300a00 */
[----:B---3--:R-:W-:Y:S02]  /*16030*/  HMMA.1688.F32.TF32 R4, R4, R20, R16 ;  /* 0x000000140404723c */ /* 0x008fe40000081010 */
[----:B------:R-:W3:Y:S01]  /*16040*/  LDL.LU.64 R18, [R1+0xf48] ;  /* 0x000f480001127983 */ /* 0x000ee20000300a00 */
[----:B--2---:R-:W-:-:S03]  /*16050*/  IMAD.MOV.U32 R11, RZ, RZ, R20 ;  /* 0x000000ffff0b7224 */ /* 0x004fc600078e0014 */
[----:B------:R-:W3:Y:S01]  /*16060*/  LDL.LU.64 R16, [R1+0xf40] ;  /* 0x000f400001107983 */ /* 0x000ee20000300a00 */
[----:B------:R-:W-:-:S12]  /*16070*/  IMAD.MOV.U32 R10, RZ, RZ, R21 ;  /* 0x000000ffff0a7224 */ /* 0x000fd800078e0015 */
[----:B------:R-:W-:Y:S04]  /*16080*/  STL.64 [R1+0x100], R4 ;  /* 0x0001000401007387 */ /* 0x000fe80000100a00 */
[----:B------:R-:W-:Y:S04]  /*16090*/  STL.64 [R1+0x108], R6 ;  /* 0x0001080601007387 */ /* 0x000fe80000100a00 */
[----:B------:R-:W3:Y:S04]  /*160a0*/  LDL.LU.64 R20, [R1+0xf38] ;  /* 0x000f380001147983 */ /* 0x000ee80000300a00 */
[----:B------:R-:W-:Y:S04]  /*160b0*/  LDS R4, [R0+UR16+0x44080] ;  /* 0x0440801000047984 */ /* 0x000fe80008000800 */
[----:B------:R-:W-:Y:S04]  /*160c0*/  LDS R6, [R0+UR16+0x44880] ;  /* 0x0448801000067984 */ /* 0x000fe80008000800 */
[----:B------:R-:W-:Y:S04]  /*160d0*/  LDS R5, [R2+UR16+0x44080] ;  /* 0x0440801002057984 */ /* 0x000fe80008000800 */
[----:B------:R-:W3:Y:S02]  /*160e0*/  LDS R7, [R2+UR16+0x44880] ;  /* 0x0448801002077984 */ /* 0x000ee40008000800 */
[----:B---3--:R-:W-:Y:S02]  /*160f0*/  HMMA.1688.F32.TF32 R20, R4, R20, R16 ;  /* 0x000000140414723c */ /* 0x008fe40000081010 */
[----:B------:R-:W4:-:S15]  /*16100*/  LDL.LU.64 R16, [R1+0xf30] ;  /* 0x000f300001107983 */ /* 0x000f1e0000300a00 */
[----:B------:R-:W-:Y:S02]  /*16110*/  NOP ;  /* 0x0000000000007918 */ /* 0x000fe40000000000 */
[----:B------:R-:W-:Y:S04]  /*16120*/  STL.64 [R1+0xf0], R20 ;  /* 0x0000f01401007387 */ /* 0x000fe80000100a00 */
[----:B------:R1:W-:Y:S04]  /*16130*/  STL.64 [R1+0xf8], R22 ;  /* 0x0000f81601007387 */ /* 0x0003e80000100a00 */
[----:B-1----:R-:W2:Y:S04]  /*16140*/  LDL.LU.64 R22, [R1+0xf28] ;  /* 0x000f280001167983 */ /* 0x002ea80000300a00 */
[----:B------:R-:W3:Y:S01]  /*16150*/  LDL.LU.64 R20, [R1+0xf20] ;  /* 0x000f200001147983 */ /* 0x000ee20000300a00 */
[----:B----4-:R-:W-:Y:S03]  /*16160*/  HMMA.1688.F32.TF32 R12, R4, R16, R12 ;  /* 0x00000010040c723c */ /* 0x010fe6000008100c */
[----:B------:R1:W-:Y:S04]  /*16170*/  STL.64 [R1+0xeb0], R16 ;  /* 0x000eb01001007387 */ /* 0x0003e80000100a00 */
[----:B-1----:R-:W4:-:S12]  /*16180*/  LDL.LU.64 R16, [R1+0x10] ;  /* 0x0000100001107983 */ /* 0x002f180000300a00 */
[----:B------:R-:W-:Y:S04]  /*16190*/  STL.64 [R1+0xe0], R12 ;  /* 0x0000e00c01007387 */ /* 0x000fe80000100a00 */
[----:B------:R-:W-:Y:S01]  /*161a0*/  STL.64 [R1+0xe8], R14 ;  /* 0x0000e80e01007387 */ /* 0x000fe20000100a00 */
[----:B---3--:R-:W-:Y:S03]  /*161b0*/  HMMA.1688.F32.TF32 R24, R4, R20, R24 ;  /* 0x000000140418723c */ /* 0x008fe60000081018 */
[----:B----4-:R1:W-:Y:S02]  /*161c0*/  STL.64 [R1+0xec8], R16 ;  /* 0x000ec81001007387 */ /* 0x0103e40000100a00 */
[----:B-1----:R-:W-:-:S02]  /*161d0*/  IMAD.MOV.U32 R16, RZ, RZ, R11 ;  /* 0x000000ffff107224 */ /* 0x002fc400078e000b */
[----:B------:R-:W-:-:S05]  /*161e0*/  IMAD.MOV.U32 R17, RZ, RZ, R10 ;  /* 0x000000ffff117224 */ /* 0x000fca00078e000a */
[----:B------:R1:W-:Y:S02]  /*161f0*/  STL.64 [R1+0xee0], R16 ;  /* 0x000ee01001007387 */ /* 0x0003e40000100a00 */
[----:B-1----:R-:W-:Y:S02]  /*16200*/  IMAD.MOV.U32 R17, RZ, RZ, R8 ;  /* 0x000000ffff117224 */ /* 0x002fe400078e0008 */
[----:B------:R-:W-:Y:S01]  /*16210*/  IMAD.MOV.U32 R16, RZ, RZ, R9 ;  /* 0x000000ffff107224 */ /* 0x000fe200078e0009 */
[----:B------:R-:W3:Y:S04]  /*16220*/  LDL.LU R8, [R1+0x290] ;  /* 0x0002900001087983 */ /* 0x000ee80000300800 */
[----:B------:R-:W3:Y:S04]  /*16230*/  LDL.LU R9, [R1+0x294] ;  /* 0x0002940001097983 */ /* 0x000ee80000300800 */
[----:B------:R-:W3:Y:S04]  /*16240*/  LDL.LU R10, [R1+0x298] ;  /* 0x00029800010a7983 */ /* 0x000ee80000300800 */
        /* <DEDUP_REMOVED lines=9> */
[----:B------:R-:W3:Y:S04]  /*162e0*/  LDL.LU R19, [R1+0x28c] ;  /* 0x00028c0001137983 */ /* 0x000ee80000300800 */
[----:B------:R-:W-:Y:S04]  /*162f0*/  STL.64 [R1+0xd0], R24 ;  /* 0x0000d01801007387 */ /* 0x000fe80000100a00 */
[----:B------:R1:W-:Y:S04]  /*16300*/  STL.64 [R1+0xd8], R26 ;  /* 0x0000d81a01007387 */ /* 0x0003e80000100a00 */
[----:B-1----:R-:W3:Y:S04]  /*16310*/  LDL.LU.64 R26, [R1+0xf18] ;  /* 0x000f1800011a7983 */ /* 0x002ee80000300a00 */
[----:B------:R-:W4:Y:S04]  /*16320*/  LDL.LU.64 R24, [R1+0xf10] ;  /* 0x000f100001187983 */ /* 0x000f280000300a00 */
        /* <DEDUP_REMOVED lines=11> */
[----:B------:R-:W2:Y:S01]  /*163e0*/  LDL.LU R23, [R1+0x26c] ;  /* 0x00026c0001177983 */ /* 0x000ea20000300800 */
[C---:B----4-:R-:W-:Y:S03]  /*163f0*/  HMMA.1688.F32.TF32 R12, R4.reuse, R24, R12 ;  /* 0x00000018040c723c */ /* 0x050fe6000008100c */
[----:B--2---:R-:W-:Y:S04]  /*16400*/  STL.64 [R1+0xed8], R22 ;  /* 0x000ed81601007387 */ /* 0x004fe80000100a00 */
[----:B------:R1:W-:Y:S04]  /*16410*/  STL.64 [R1+0xed0], R20 ;  /* 0x000ed01401007387 */ /* 0x0003e80000100a00 */
[----:B-1----:R-:W2:Y:S04]  /*16420*/  LDL.LU R20, [R1+0x180] ;  /* 0x0001800001147983 */ /* 0x002ea80000300800 */
[----:B------:R-:W2:Y:S04]  /*16430*/  LDL.LU R21, [R1+0x184] ;  /* 0x0001840001157983 */ /* 0x000ea80000300800 */
[----:B------:R-:W4:Y:S04]  /*16440*/  LDL.LU R22, [R1+0x188] ;  /* 0x0001880001167983 */ /* 0x000f280000300800 */
[----:B------:R-:W4:Y:S04]  /*16450*/  LDL.LU R23, [R1+0x18c] ;  /* 0x00018c0001177983 */ /* 0x000f280000300800 */
[----:B----4-:R-:W-:Y:S04]  /*16460*/  STL.64 [R1+0xef0], R22 ;  /* 0x000ef01601007387 */ /* 0x010fe80000100a00 */
[----:B--2---:R1:W-:Y:S04]  /*16470*/  STL.64 [R1+0xee8], R20 ;  /* 0x000ee81401007387 */ /* 0x0043e80000100a00 */
[----:B-1----:R-:W2:Y:S04]  /*16480*/  LDL.LU R20, [R1+0x270] ;  /* 0x0002700001147983 */ /* 0x002ea80000300800 */
[----:B------:R-:W2:Y:S04]  /*16490*/  LDL.LU R21, [R1+0x274] ;  /* 0x0002740001157983 */ /* 0x000ea80000300800 */
[----:B------:R-:W2:Y:S04]  /*164a0*/  LDL.LU R22, [R1+0x278] ;  /* 0x0002780001167983 */ /* 0x000ea80000300800 */
[----:B------:R-:W2:Y:S04]  /*164b0*/  LDL.LU R23, [R1+0x27c] ;  /* 0x00027c0001177983 */ /* 0x000ea80000300800 */
[----:B------:R1:W-:Y:S04]  /*164c0*/  STL.64 [R1+0xc0], R12 ;  /* 0x0000c00c01007387 */ /* 0x0003e80000100a00 */
[----:B------:R-:W-:Y:S04]  /*164d0*/  STL.64 [R1+0xc8], R14 ;  /* 0x0000c80e01007387 */ /* 0x000fe80000100a00 */
[----:B-1----:R-:W3:Y:S02]  /*164e0*/  LDL.LU.64 R12, [R1+0xf08] ;  /* 0x000f0800010c7983 */ /* 0x002ee40000300a00 */
[----:B---3--:R-:W-:-:S15]  /*164f0*/  HMMA.1688.F32.TF32 R8, R4, R12, R8 ;  /* 0x0000000c0408723c */ /* 0x008fde0000081008 */
[----:B------:R-:W-:-:S04]  /*16500*/  NOP ;  /* 0x0000000000007918 */ /* 0x000fc80000000000 */
[----:B------:R1:W-:Y:S04]  /*16510*/  STL.64 [R1+0xb0], R8 ;  /* 0x0000b00801007387 */ /* 0x0003e80000100a00 */
[----:B------:R-:W-:Y:S04]  /*16520*/  STL.64 [R1+0xb8], R10 ;  /* 0x0000b80a01007387 */ /* 0x000fe80000100a00 */
[----:B-1----:R-:W3:Y:S02]  /*16530*/  LDL.LU.64 R8, [R1+0xf00] ;  /* 0x000f000001087983 */ /* 0x002ee40000300a00 */
[----:B---3--:R-:W-:-:S15]  /*16540*/  HMMA.1688.F32.TF32 R16, R4, R8, R16 ;  /* 0x000000080410723c */ /* 0x008fde0000081010 */
[----:B------:R-:W-:-:S04]  /*16550*/  NOP ;  /* 0x0000000000007918 */ /* 0x000fc80000000000 */
[----:B------:R1:W-:Y:S04]  /*16560*/  STL.64 [R1+0xa0], R16 ;  /* 0x0000a01001007387 */ /* 0x0003e80000100a00 */
[----:B------:R2:W-:Y:S04]  /*16570*/  STL.64 [R1+0xa8], R18 ;  /* 0x0000a81201007387 */ /* 0x0005e80000100a00 */
[----:B-1----:R-:W2:Y:S02]  /*16580*/  LDL.LU.64 R16, [R1+0xef8] ;  /* 0x000ef80001107983 */ /* 0x002ea40000300a00 */
[----:B--2---:R-:W-:Y:S02]  /*16590*/  HMMA.1688.F32.TF32 R16, R4, R16, R20 ;  /* 0x000000100410723c */ /* 0x004fe40000081014 */
[----:B------:R-:W2:Y:S04]  /*165a0*/  LDL.LU.64 R22, [R1+0xef0] ;  /* 0x000ef00001167983 */ /* 0x000ea80000300a00 */
[----:B------:R-:W2:-:S13]  /*165b0*/  LDL.LU.64 R20, [R1+0xee8] ;  /* 0x000ee80001147983 */ /* 0x000e9a0000300a00 */
[----:B------:R1:W-:Y:S04]  /*165c0*/  STL.64 [R1+0x90], R16 ;  /* 0x0000901001007387 */ /* 0x0003e80000100a00 */
[----:B------:R-:W-:Y:S04]  /*165d0*/  STL.64 [R1+0x98], R18 ;  /* 0x0000981201007387 */ /* 0x000fe80000100a00 */
[----:B-1----:R-:W2:Y:S02]  /*165e0*/  LDL.LU.64 R16, [R1+0xee0] ;  /* 0x000ee00001107983 */ /* 0x002ea40000300a00 */
[----:B--2---:R-:W-:Y:S02]  /*165f0*/  HMMA.1688.F32.TF32 R4, R4, R16, R20 ;  /* 0x000000100404723c */ /* 0x004fe40000081014 */
[----:B------:R-:W2:Y:S04]  /*16600*/  LDL.LU.64 R22, [R1+0xed8] ;  /* 0x000ed80001167983 */ /* 0x000ea80000300a00 */
[----:B------:R-:W2:Y:S04]  /*16610*/  LDL.LU.64 R20, [R1+0xed0] ;  /* 0x000ed00001147983 */ /* 0x000ea80000300a00 */
[----:B------:R-:W2:Y:S09]  /*16620*/  LDL.LU.64 R16, [R1+0xec8] ;  /* 0x000ec80001107983 */ /* 0x000eb20000300a00 */
[----:B------:R-:W-:Y:S04]  /*16630*/  STL.64 [R1+0x80], R4 ;  /* 0x0000800401007387 */ /* 0x000fe80000100a00 */
[----:B------:R-:W-:Y:S04]  /*16640*/  STL.64 [R1+0x88], R6 ;  /* 0x0000880601007387 */ /* 0x000fe80000100a00 */
[----:B------:R-:W-:Y:S04]  /*16650*/  LDS R4, [R0+UR16+0x44100] ;  /* 0x0441001000047984 */ /* 0x000fe80008000800 */
[----:B------:R-:W-:Y:S04]  /*16660*/  LDS R6, [R0+UR16+0x44900] ;  /* 0x0449001000067984 */ /* 0x000fe80008000800 */
[----:B------:R-:W-:Y:S04]  /*16670*/  LDS R5, [R2+UR16+0x44100] ;  /* 0x0441001002057984 */ /* 0x000fe80008000800 */
[----:B------:R-:W2:Y:S02]  /*16680*/  LDS R7, [R2+UR16+0x44900] ;  /* 0x0449001002077984 */ /* 0x000ea40008000800 */
        /* <DEDUP_REMOVED lines=16> */
[----:B------:R-:W3:Y:S04]  /*16790*/  LDL.LU.64 R20, [R1+0xea0] ;  /* 0x000ea00001147983 */ /* 0x000ee80000300a00 */
[----:B------:R-:W3:Y:S04]  /*167a0*/  LDL.LU.64 R18, [R1+0xe98] ;  /* 0x000e980001127983 */ /* 0x000ee80000300a00 */
[----:B------:R-:W3:Y:S02]  /*167b0*/  LDL.LU.64 R16, [R1+0xe90] ;  /* 0x000e900001107983 */ /* 0x000ee40000300a00 */
[----:B---3--:R-:W-:-:S15]  /*167c0*/  HMMA.1688.F32.TF32 R16, R4, R20, R16 ;  /* 0x000000140410723c */ /* 0x008fde0000081010 */
[----:B------:R-:W-:-:S04]  /*167d0*/  NOP ;  /* 0x0000000000007918 */ /* 0x000fc80000000000 */
[----:B------:R-:W-:Y:S04]  /*167e0*/  STL.64 [R1+0x180], R16 ;  /* 0x0001801001007387 */ /* 0x000fe80000100a00 */
[----:B------:R1:W-:Y:S04]  /*167f0*/  STL.64 [R1+0x188], R18 ;  /* 0x0001881201007387 */ /* 0x0003e80000100a00 */
[----:B-1----:R-:W3:Y:S04]  /*16800*/  LDL.LU.64 R18, [R1+0xe88] ;  /* 0x000e880001127983 */ /* 0x002ee80000300a00 */
[----:B------:R-:W3:Y:S04]  /*16810*/  LDL.LU.64 R16, [R1+0xe80] ;  /* 0x000e800001107983 */ /* 0x000ee80000300a00 */
[----:B--2---:R-:W-:Y:S04]  /*16820*/  STL.64 [R1+0xe18], R22 ;  /* 0x000e181601007387 */ /* 0x004fe80000100a00 */
[----:B------:R1:W-:Y:S02]  /*16830*/  STL.64 [R1+0xe10], R20 ;  /* 0x000e101401007387 */ /* 0x0003e40000100a00 */
[----:B-1----:R-:W-:-:S02]  /*16840*/  IMAD.MOV.U32 R20, RZ, RZ, R15 ;  /* 0x000000ffff147224 */ /* 0x002fc400078e000f */
[----:B------:R-:W-:Y:S01]  /*16850*/  IMAD.MOV.U32 R21, RZ, RZ, R14 ;  /* 0x000000ffff157224 */ /* 0x000fe200078e000e */
[----:B---3--:R-:W-:-:S15]  /*16860*/  HMMA.1688.F32.TF32 R16, R4, R24, R16 ;  /* 0x000000180410723c */ /* 0x008fde0000081010 */
[----:B------:R-:W-:-:S04]  /*16870*/  NOP ;  /* 0x0000000000007918 */ /* 0x000fc80000000000 */
[----:B------:R-:W-:Y:S04]  /*16880*/  STL.64 [R1+0x190], R16 ;  /* 0x0001901001007387 */ /* 0x000fe80000100a00 */
[----:B------:R-:W-:Y:S04]  /*16890*/  STL.64 [R1+0x198], R18 ;  /* 0x0001981201007387 */ /* 0x000fe80000100a00 */
[----:B------:R1:W-:Y:S02]  /*168a0*/  STL.64 [R1+0xe30], R20 ;  /* 0x000e301401007387 */ /* 0x0003e40000100a00 */
[----:B-1----:R-:W-:-:S02]  /*168b0*/  IMAD.MOV.U32 R20, RZ, RZ, R11 ;  /* 0x000000ffff147224 */ /* 0x002fc400078e000b */
[----:B------:R-:W-:-:S05]  /*168c0*/  IMAD.MOV.U32 R21, RZ, RZ, R10 ;  /* 0x000000ffff157224 */ /* 0x000fca00078e000a */
[----:B------:R1:W-:Y:S04]  /*168d0*/  STL.64 [R1+0xe48], R20 ;  /* 0x000e481401007387 */ /* 0x0003e80000100a00 */
[----:B-1----:R-:W2:Y:S04]  /*168e0*/  LDL.LU.64 R20, [R1+0x20] ;  /* 0x0000200001147983 */ /* 0x002ea80000300a00 */
[----:B--2---:R-:W-:Y:S04]  /*168f0*/  STL.64 [R1+0xe60], R20 ;  /* 0x000e601401007387 */ /* 0x004fe80000100a00 */
[----:B------:R-:W-:Y:S04]  /*16900*/  STL.64 [R1+0xe08], R26 ;  /* 0x000e081a01007387 */ /* 0x000fe80000100a00 */
[----:B------:R1:W-:Y:S04]  /*16910*/  STL.64 [R1+0xe00], R24 ;  /* 0x000e001801007387 */ /* 0x0003e80000100a00 */
[----:B-1----:R-:W2:Y:S04]  /*16920*/  LDL.LU R24, [R1+0x220] ;  /* 0x0002200001187983 */ /* 0x002ea80000300800 */
[----:B------:R-:W2:Y:S04]  /*16930*/  LDL.LU R25, [R1+0x224] ;  /* 0x0002240001197983 */ /* 0x000ea80000300800 */
[----:B------:R-:W3:Y:S04]  /*16940*/  LDL.LU R26, [R1+0x228] ;  /* 0x00022800011a7983 */ /* 0x000ee80000300800 */
[----:B------:R-:W3:Y:S04]  /*16950*/  LDL.LU R27, [R1+0x22c] ;  /* 0x00022c00011b7983 */ /* 0x000ee80000300800 */
[----:B------:R-:W4:Y:S04]  /*16960*/  LDL.LU R16, [R1+0x1d0] ;  /* 0x0001d00001107983 */ /* 0x000f280000300800 */
[----:B------:R-:W4:Y:S04]  /*16970*/  LDL.LU R17, [R1+0x1d4] ;  /* 0x0001d40001117983 */ /* 0x000f280000300800 */
[----:B------:R-:W4:Y:S04]  /*16980*/  LDL.LU R18, [R1+0x1d8] ;  /* 0x0001d80001127983 */ /* 0x000f280000300800 */
[----:B------:R-:W4:Y:S04]  /*16990*/  LDL.LU R19, [R1+0x1dc] ;  /* 0x0001dc0001137983 */ /* 0x000f280000300800 */
[----:B------:R-:W2:Y:S04]  /*169a0*/  LDL.LU.64 R20, [R1+0x30] ;  /* 0x0000300001147983 */ /* 0x000ea80000300a00 */
[----:B--2---:R1:W-:Y:S04]  /*169b0*/  STL.64 [R1+0xe78], R20 ;  /* 0x000e781401007387 */ /* 0x0043e80000100a00 */
[----:B-1----:R-:W2:Y:S04]  /*169c0*/  LDL.LU R20, [R1+0x200] ;  /* 0x0002000001147983 */ /* 0x002ea80000300800 */
[----:B------:R-:W2:Y:S04]  /*169d0*/  LDL.LU R21, [R1+0x204] ;  /* 0x0002040001157983 */ /* 0x000ea80000300800 */
[----:B------:R-:W2:Y:S04]  /*169e0*/  LDL.LU R22, [R1+0x208] ;  /* 0x0002080001167983 */ /* 0x000ea80000300800 */
[----:B------:R-:W2:Y:S04]  /*169f0*/  LDL.LU R23, [R1+0x20c] ;  /* 0x00020c0001177983 */ /* 0x000ea80000300800 */
[----:B---3--:R-:W-:Y:S04]  /*16a00*/  STL.64 [R1+0xe28], R26 ;  /* 0x000e281a01007387 */ /* 0x008fe80000100a00 */
        /* <DEDUP_REMOVED lines=9> */
[----:B------:R-:W3:Y:S04]  /*16aa0*/  LDL.LU R26, [R1+0x1b8] ;  /* 0x0001b800011a7983 */ /* 0x000ee80000300800 */
[----:B------:R-:W3:Y:S01]  /*16ab0*/  LDL.LU R27, [R1+0x1bc] ;  /* 0x0001bc00011b7983 */ /* 0x000ee20000300800 */
[C---:B----4-:R-:W-:Y:S03]  /*16ac0*/  HMMA.1688.F32.TF32 R16, R4.reuse, R12, R16 ;  /* 0x0000000c0410723c */ /* 0x050fe60000081010 */
[----:B---3--:R-:W-:Y:S04]  /*16ad0*/  STL.64 [R1+0xe58], R26 ;  /* 0x000e581a01007387 */ /* 0x008fe80000100a00 */
[----:B--2---:R1:W-:Y:S04]  /*16ae0*/  STL.64 [R1+0xe50], R24 ;  /* 0x000e501801007387 */ /* 0x0043e80000100a00 */
[----:B-1----:R-:W2:Y:S04]  /*16af0*/  LDL.LU R24, [R1+0x1c0] ;  /* 0x0001c00001187983 */ /* 0x002ea80000300800 */
[----:B------:R-:W2:Y:S04]  /*16b00*/  LDL.LU R25, [R1+0x1c4] ;  /* 0x0001c40001197983 */ /* 0x000ea80000300800 */
[----:B------:R-:W3:Y:S04]  /*16b10*/  LDL.LU R26, [R1+0x1c8] ;  /* 0x0001c800011a7983 */ /* 0x000ee80000300800 */
[----:B------:R-:W3:Y:S01]  /*16b20*/  LDL.LU R27, [R1+0x1cc] ;  /* 0x0001cc00011b7983 */ /* 0x000ee20000300800 */
[C---:B------:R-:W-:Y:S03]  /*16b30*/  HMMA.1688.F32.TF32 R20, R4.reuse, R8, R20 ;  /* 0x000000080414723c */ /* 0x040fe60000081014 */
[----:B---3--:R-:W-:Y:S04]  /*16b40*/  STL.64 [R1+0xe70], R26 ;  /* 0x000e701a01007387 */ /* 0x008fe80000100a00 */
[----:B--2---:R1:W-:Y:S04]  /*16b50*/  STL.64 [R1+0xe68], R24 ;  /* 0x000e681801007387 */ /* 0x0043e80000100a00 */
[----:B-1----:R-:W2:Y:S04]  /*16b60*/  LDL.LU R24, [R1+0x230] ;  /* 0x0002300001187983 */ /* 0x002ea80000300800 */
[----:B------:R-:W2:Y:S04]  /*16b70*/  LDL.LU R25, [R1+0x234] ;  /* 0x0002340001197983 */ /* 0x000ea80000300800 */
[----:B------:R-:W2:Y:S04]  /*16b80*/  LDL.LU R26, [R1+0x238] ;  /* 0x00023800011a7983 */ /* 0x000ea80000300800 */
[----:B------:R-:W2:Y:S04]  /*16b90*/  LDL.LU R27, [R1+0x23c] ;  /* 0x00023c00011b7983 */ /* 0x000ea80000300800 */
[----:B------:R1:W-:Y:S04]  /*16ba0*/  STL.64 [R1+0x1d0], R16 ;  /* 0x0001d01001007387 */ /* 0x0003e80000100a00 */
[----:B------:R3:W-:Y:S04]  /*16bb0*/  STL.64 [R1+0x1d8], R18 ;  /* 0x0001d81201007387 */ /* 0x0007e80000100a00 */
[----:B-1----:R-:W4:Y:S04]  /*16bc0*/  LDL.LU R16, [R1+0x1a0] ;  /* 0x0001a00001107983 */ /* 0x002f280000300800 */
[----:B------:R-:W4:Y:S04]  /*16bd0*/  LDL.LU R17, [R1+0x1a4] ;  /* 0x0001a40001117983 */ /* 0x000f280000300800 */
[----:B---3--:R-:W3:Y:S04]  /*16be0*/  LDL.LU R18, [R1+0x1a8] ;  /* 0x0001a80001127983 */ /* 0x008ee80000300800 */
[----:B------:R-:W3:Y:S04]  /*16bf0*/  LDL.LU R19, [R1+0x1ac] ;  /* 0x0001ac0001137983 */ /* 0x000ee80000300800 */
[----:B---3--:R-:W-:Y:S04]  /*16c00*/  STL.64 [R1+0xdf8], R18 ;  /* 0x000df81201007387 */ /* 0x008fe80000100a00 */
[----:B----4-:R1:W-:Y:S04]  /*16c10*/  STL.64 [R1+0xdf0], R16 ;  /* 0x000df01001007387 */ /* 0x0103e80000100a00 */
[----:B-1----:R-:W3:Y:S04]  /*16c20*/  LDL.LU R16, [R1+0x210] ;  /* 0x0002100001107983 */ /* 0x002ee80000300800 */
[----:B------:R-:W3:Y:S04]  /*16c30*/  LDL.LU R17, [R1+0x214] ;  /* 0x0002140001117983 */ /* 0x000ee80000300800 */
[----:B------:R1:W-:Y:S04]  /*16c40*/  STL.64 [R1+0x200], R20 ;  /* 0x0002001401007387 */ /* 0x0003e80000100a00 */
[----:B------:R-:W-:Y:S04]  /*16c50*/  STL.64 [R1+0x208], R22 ;  /* 0x0002081601007387 */ /* 0x000fe80000100a00 */
[----:B-1----:R-:W2:Y:S02]  /*16c60*/  LDL.LU.64 R20, [R1+0xe78] ;  /* 0x000e780001147983 */ /* 0x002ea40000300a00 */
        /* <DEDUP_REMOVED lines=9> */
[----:B--2---:R-:W-:Y:S02]  /*16d00*/  HMMA.1688.F32.TF32 R4, R4, R20, R24 ;  /* 0x000000140404723c */ /* 0x004fe40000081018 */
[----:B------:R-:W2:Y:S01]  /*16d10*/  LDL.LU.64 R26, [R1+0xe58] ;  /* 0x000e5800011a7983 */ /* 0x000ea20000300a00 */
[----:B------:R-:W-:-:S03]  /*16d20*/  IMAD.MOV.U32 R15, RZ, RZ, R20 ;  /* 0x000000ffff0f7224 */ /* 0x000fc600078e0014 */
[----:B------:R-:W2:Y:S01]  /*16d30*/  LDL.LU.64 R24, [R1+0xe50] ;  /* 0x000e500001187983 */ /* 0x000ea20000300a00 */
[----:B------:R-:W-:-:S12]  /*16d40*/  IMAD.MOV.U32 R14, RZ, RZ, R21 ;  /* 0x000000ffff0e7224 */ /* 0x000fd800078e0015 */
[----:B------:R-:W-:Y:S04]  /*16d50*/  STL.64 [R1+0x1c0], R4 ;  /* 0x0001c00401007387 */ /* 0x000fe80000100a00 */
[----:B------:R-:W-:Y:S04]  /*16d60*/  STL.64 [R1+0x1c8], R6 ;  /* 0x0001c80601007387 */ /* 0x000fe80000100a00 */
[----:B------:R-:W2:Y:S04]  /*16d70*/  LDL.LU.64 R20, [R1+0xe48] ;  /* 0x000e480001147983 */ /* 0x000ea80000300a00 */
        /* <DEDUP_REMOVED lines=16> */
[----:B------:R-:W-:Y:S04]  /*16e80*/  STL.64 [R1+0x1e0], R20 ;  /* 0x0001e01401007387 */ /* 0x000fe80000100a00 */
[----:B------:R1:W-:Y:S04]  /*16e90*/  STL.64 [R1+0x1e8], R22 ;  /* 0x0001e81601007387 */ /* 0x0003e80000100a00 */
[----:B-1----:R-:W4:Y:S04]  /*16ea0*/  LDL.LU.64 R22, [R1+0xe18] ;  /* 0x000e180001167983 */ /* 0x002f280000300a00 */
[----:B------:R-:W2:Y:S02]  /*16eb0*/  LDL.LU.64 R20, [R1+0xe10] ;  /* 0x000e100001147983 */ /* 0x000ea40000300a00 */
[----:B--2---:R-:W-:-:S15]  /*16ec0*/  HMMA.1688.F32.TF32 R24, R4, R20, R24 ;  /* 0x000000140418723c */ /* 0x004fde0000081018 */
[----:B------:R-:W-:-:S04]  /*16ed0*/  NOP ;  /* 0x0000000000007918 */ /* 0x000fc80000000000 */
[----:B------:R-:W-:Y:S01]  /*16ee0*/  IMAD.MOV.U32 R2, RZ, RZ, R26 ;  /* 0x000000ffff027224 */ /* 0x000fe200078e001a */
[----:B------:R1:W-:Y:S01]  /*16ef0*/  STL.64 [R1+0x220], R24 ;  /* 0x0002201801007387 */ /* 0x0003e20000100a00 */
[----:B------:R-:W-:-:S03]  /*16f00*/  IMAD.MOV.U32 R29, RZ, RZ, R27 ;  /* 0x000000ffff1d7224 */ /* 0x000fc600078e001b */
[----:B------:R-:W2:Y:S04]  /*16f10*/  LDL.LU.64 R26, [R1+0xe08] ;  /* 0x000e0800011a7983 */ /* 0x000ea80000300a00 */
[----:B-1----:R-:W3:Y:S01]  /*16f20*/  LDL.LU.64 R24, [R1+0xe00] ;  /* 0x000e000001187983 */ /* 0x002ee20000300a00 */
[----:B------:R-:W-:Y:S02]  /*16f30*/  IMAD.MOV.U32 R18, RZ, RZ, R28 ;  /* 0x000000ffff127224 */ /* 0x000fe400078e001c */
[----:B------:R-:W-:Y:S01]  /*16f40*/  IMAD.MOV.U32 R19, RZ, RZ, R3 ;  /* 0x000000ffff137224 */ /* 0x000fe200078e0003 */
[----:B------:R-:W-:Y:S04]  /*16f50*/  STL [R1+0xd4c], R29 ;  /* 0x000d4c1d01007387 */ /* 0x000fe80000100800 */
[----:B------:R-:W-:Y:S02]  /*16f60*/  STL [R1+0xd48], R2 ;  /* 0x000d480201007387 */ /* 0x000fe40000100800 */
[----:B---3--:R-:W-:-:S15]  /*16f70*/  HMMA.1688.F32.TF32 R16, R4, R24, R16 ;  /* 0x000000180410723c */ /* 0x008fde0000081010 */
[----:B------:R-:W-:-:S04]  /*16f80*/  NOP ;  /* 0x0000000000007918 */ /* 0x000fc80000000000 */
[----:B------:R-:W-:Y:S02]  /*16f90*/  IMAD.MOV.U32 R20, RZ, RZ, R18 ;  /* 0x000000ffff147224 */ /* 0x000fe400078e0012 */
[----:B------:R-:W-:Y:S02]  /*16fa0*/  IMAD.MOV.U32 R3, RZ, RZ, R19 ;  /* 0x000000ffff037224 */ /* 0x000fe400078e0013 */
[----:B------:R-:W-:Y:S01]  /*16fb0*/  IMAD.MOV.U32 R28, RZ, RZ, R16 ;  /* 0x000000ffff1c7224 */ /* 0x000fe200078e0010 */
[----:B------:R-:W3:Y:S01]  /*16fc0*/  LDL.LU.64 R18, [R1+0xdf8] ;  /* 0x000df80001127983 */ /* 0x000ee20000300a00 */
[----:B------:R-:W-:-:S03]  /*16fd0*/  IMAD.MOV.U32 R21, RZ, RZ, R17 ;  /* 0x000000ffff157224 */ /* 0x000fc600078e0011 */
[----:B------:R-:W3:Y:S01]  /*16fe0*/  LDL.LU.64 R16, [R1+0xdf0] ;  /* 0x000df00001107983 */ /* 0x000ee20000300a00 */
[----:B------:R-:W-:Y:S02]  /*16ff0*/  IMAD.MOV.U32 R24, RZ, RZ, R15 ;  /* 0x000000ffff187224 */ /* 0x000fe400078e000f */
[----:B------:R-:W-:Y:S01]  /*17000*/  IMAD.MOV.U32 R25, RZ, RZ, R14 ;  /* 0x000000ffff197224 */ /* 0x000fe200078e000e */
[----:B--2---:R-:W-:Y:S04]  /*17010*/  STL.64 [R1+0xda0], R26 ;  /* 0x000da01a01007387 */ /* 0x004fe80000100a00 */
[----:B----4-:R-:W-:Y:S04]  /*17020*/  STL.64 [R1+0xd98], R22 ;  /* 0x000d981601007387 */ /* 0x010fe80000100a00 */
[----:B------:R-:W-:Y:S01]  /*17030*/  STL.64 [R1+0xd90], R20 ;  /* 0x000d901401007387 */ /* 0x000fe20000100a00 */
[----:B---3--:R-:W-:Y:S03]  /*17040*/  HMMA.1688.F32.TF32 R12, R4, R12, R16 ;  /* 0x0000000c040c723c */ /* 0x008fe60000081010 */
[----:B------:R-:W2:Y:S04]  /*17050*/  LDL.LU.64 R18, [R1+0xde8] ;  /* 0x000de80001127983 */ /* 0x000ea80000300a00 */
[----:B------:R-:W2:-:S12]  /*17060*/  LDL.LU.64 R16, [R1+0xde0] ;  /* 0x000de00001107983 */ /* 0x000e980000300a00 */
[----:B------:R-:W-:Y:S04]  /*17070*/  STL.64 [R1+0x250], R12 ;  /* 0x0002500c01007387 */ /* 0x000fe80000100a00 */
[----:B------:R1:W-:Y:S04]  /*17080*/  STL.64 [R1+0x258], R14 ;  /* 0x0002580e01007387 */ /* 0x0003e80000100a00 */
[----:B-1----:R-:W3:Y:S04]  /*17090*/  LDL.LU.64 R14, [R1+0xdd8] ;  /* 0x000dd800010e7983 */ /* 0x002ee80000300a00 */
[----:B------:R-:W3:Y:S01]  /*170a0*/  LDL.LU.64 R12, [R1+0xdd0] ;  /* 0x000dd000010c7983 */ /* 0x000ee20000300a00 */
[----:B------:R-:W-:-:S02]  /*170b0*/  IMAD.MOV.U32 R20, RZ, RZ, R11 ;  /* 0x000000ffff147224 */ /* 0x000fc400078e000b */
[----:B------:R-:W-:Y:S02]  /*170c0*/  IMAD.MOV.U32 R21, RZ, RZ, R10 ;  /* 0x000000ffff157224 */ /* 0x000fe400078e000a */
[----:B------:R-:W4:Y:S01]  /*170d0*/  LDL.LU.64 R10, [R1+0xdc8] ;  /* 0x000dc800010a7983 */ /* 0x000f220000300a00 */
[----:B---3--:R-:W-:Y:S03]  /*170e0*/  HMMA.1688.F32.TF32 R12, R4, R8, R12 ;  /* 0x00000008040c723c */ /* 0x008fe6000008100c */
[----:B------:R-:W4:-:S15]  /*170f0*/  LDL.LU.64 R8, [R1+0xdc0] ;  /* 0x000dc00001087983 */ /* 0x000f1e0000300a00 */
[----:B------:R-:W-:Y:S01]  /*17100*/  NOP ;  /* 0x0000000000007918 */ /* 0x000fe20000000000 */
[----:B------:R-:W-:Y:S04]  /*17110*/  STL.64 [R1+0x240], R12 ;  /* 0x0002400c01007387 */ /* 0x000fe80000100a00 */
[----:B------:R4:W-:Y:S01]  /*17120*/  STL.64 [R1+0x248], R14 ;  /* 0x0002480e01007387 */ /* 0x0009e20000100a00 */
[----:B------:R-:W-:Y:S01]  /*17130*/  LOP3.LUT R29, R0, 0x20, RZ, 0x3c, !PT ;  /* 0x00000020001d7812 */ /* 0x000fe200078e3cff */
[C---:B----4-:R-:W-:Y:S08]  /*17140*/  HMMA.1688.F32.TF32 R12, R4.reuse, R20, R8 ;  /* 0x00000014040c723c */ /* 0x050ff00000081008 */
[----:B--2---:R-:W-:Y:S01]  /*17150*/  HMMA.1688.F32.TF32 R8, R4, R24, R16 ;  /* 0x000000180408723c */ /* 0x004fe20000081010 */
[----:B------:R-:W-:Y:S04]  /*17160*/  LDS R18, [R0+UR16+0x45980] ;  /* 0x0459801000127984 */ /* 0x000fe80008000800 */
[----:B------:R-:W-:Y:S04]  /*17170*/  LDS R19, [R29+UR16+0x45980] ;  /* 0x045980101d137984 */ /* 0x000fe80008000800 */
[----:B------:R-:W-:Y:S04]  /*17180*/  LDS R16, [R0+UR16+0x45180] ;  /* 0x0451801000107984 */ /* 0x000fe80008000800 */
[----:B------:R-:W-:Y:S04]  /*17190*/  STL.64 [R1+0x230], R12 ;  /* 0x0002300c01007387 */ /* 0x000fe80000100a00 */
[----:B------:R-:W-:Y:S04]  /*171a0*/  STL.64 [R1+0x238], R14 ;  /* 0x0002380e01007387 */ /* 0x000fe80000100a00 */
[----:B------:R-:W-:Y:S04]  /*171b0*/  STL.64 [R1+0x1a0], R8 ;  /* 0x0001a00801007387 */ /* 0x000fe80000100a00 */
[----:B------:R-:W-:Y:S04]  /*171c0*/  STL.64 [R1+0x1a8], R10 ;  /* 0x0001a80a01007387 */ /* 0x000fe80000100a00 */
[----:B------:R-:W-:Y:S04]  /*171d0*/  LDS R10, [R0+UR16+0x45880] ;  /* 0x04588010000a7984 */ /* 0x000fe80008000800 */
[----:B------:R-:W1:Y:S04]  /*171e0*/  LDS R11, [R29+UR16+0x45880] ;  /* 0x045880101d0b7984 */ /* 0x000e680008000800 */
[----:B------:R-:W-:Y:S04]  /*171f0*/  LDS R8, [R0+UR16+0x45080] ;  /* 0x0450801000087984 */ /* 0x000fe80008000800 */
[----:B------:R-:W2:Y:S04]  /*17200*/  LDS R9, [R29+UR16+0x45080] ;  /* 0x045080101d097984 */ /* 0x000ea80008000800 */
[----:B------:R-:W-:Y:S04]  /*17210*/  LDS R14, [R0+UR16+0x45900] ;  /* 0x04590010000e7984 */ /* 0x000fe80008000800 */
[----:B------:R-:W3:Y:S04]  /*17220*/  LDS R15, [R29+UR16+0x45900] ;  /* 0x045900101d0f7984 */ /* 0x000ee80008000800 */
[----:B------:R-:W-:Y:S04]  /*17230*/  LDS R12, [R0+UR16+0x45100] ;  /* 0x04510010000c7984 */ /* 0x000fe80008000800 */
[----:B------:R-:W4:Y:S04]  /*17240*/  LDS R13, [R29+UR16+0x45100] ;  /* 0x045100101d0d7984 */ /* 0x000f280008000800 */
[----:B------:R-:W4:Y:S04]  /*17250*/  LDS R17, [R29+UR16+0x45180] ;  /* 0x045180101d117984 */ /* 0x000f280008000800 */
[----:B------:R-:W-:Y:S04]  /*17260*/  LDS R4, [R0+UR16+0x45000] ;  /* 0x0450001000047984 */ /* 0x000fe80008000800 */
[----:B------:R-:W-:Y:S04]  /*17270*/  LDS R6, [R0+UR16+0x45800] ;  /* 0x0458001000067984 */ /* 0x000fe80008000800 */
[----:B-1----:R-:W-:Y:S04]  /*17280*/  STL.64 [R1+0xd40], R10 ;  /* 0x000d400a01007387 */ /* 0x002fe80000100a00 */
[----:B------:R-:W-:Y:S04]  /*17290*/  LDS R5, [R29+UR16+0x45000] ;  /* 0x045000101d057984 */ /* 0x000fe80008000800 */
[----:B--2---:R-:W-:Y:S04]  /*172a0*/  STL.64 [R1+0xd38], R8 ;  /* 0x000d380801007387 */ /* 0x004fe80000100a00 */
[----:B------:R-:W1:Y:S04]  /*172b0*/  LDS R7, [R29+UR16+0x45800] ;  /* 0x045800101d077984 */ /* 0x000e680008000800 */
[----:B---3--:R2:W-:Y:S04]  /*172c0*/  STL.64 [R1+0xcb8], R14 ;  /* 0x000cb80e01007387 */ /* 0x0085e80000100a00 */
[----:B----4-:R-:W-:Y:S04]  /*172d0*/  STL.64 [R1+0xcb0], R12 ;  /* 0x000cb00c01007387 */ /* 0x010fe80000100a00 */
[----:B--2---:R-:W2:Y:S04]  /*172e0*/  LDL R14, [R1+0x38] ;  /* 0x00003800010e7983 */ /* 0x004ea80000100800 */
[----:B------:R-:W2:Y:S04]  /*172f0*/  LDL R15, [R1+0x3c] ;  /* 0x00003c00010f7983 */ /* 0x000ea80000100800 */
[----:B------:R-:W3:Y:S04]  /*17300*/  LDL.LU R24, [R1+0x160] ;  /* 0x0001600001187983 */ /* 0x000ee80000300800 */
[----:B------:R-:W3:Y:S04]  /*17310*/  LDL.LU R25, [R1+0x164] ;  /* 0x0001640001197983 */ /* 0x000ee80000300800 */
[----:B------:R-:W4:Y:S04]  /*17320*/  LDL.LU R26, [R1+0x168] ;  /* 0x00016800011a7983 */ /* 0x000f280000300800 */
[----:B------:R-:W4:Y:S04]  /*17330*/  LDL.LU R27, [R1+0x16c] ;  /* 0x00016c00011b7983 */ /* 0x000f280000300800 */
[----:B----4-:R4:W-:Y:S04]  /*17340*/  STL.64 [R1+0xdb0], R26 ;  /* 0x000db01a01007387 */ /* 0x0109e80000100a00 */
[----:B---3--:R-:W-:Y:S04]  /*17350*/  STL.64 [R1+0xda8], R24 ;  /* 0x000da81801007387 */ /* 0x008fe80000100a00 */
[----:B------:R-:W3:Y:S04]  /*17360*/  LDL.64 R22, [R1+0x8] ;  /* 0x0000080001167983 */ /* 0x000ee80000100a00 */
[----:B----4-:R-:W1:Y:S04]  /*17370*/  LDL.64 R26, [R1+0x18] ;  /* 0x00001800011a7983 */ /* 0x010e680000100a00 */
[----:B---3--:R3:W-:Y:S04]  /*17380*/  STL.64 [R1+0xdb8], R22 ;  /* 0x000db81601007387 */ /* 0x0087e80000100a00 */
[----:B------:R-:W1:Y:S04]  /*17390*/  LDL.LU R20, [R1+0x170] ;  /* 0x0001700001147983 */ /* 0x000e680000300800 */
[----:B------:R-:W1:Y:S04]  /*173a0*/  LDL.LU R21, [R1+0x174] ;  /* 0x0001740001157983 */ /* 0x000e680000300800 */
[----:B---3--:R-:W1:Y:S04]  /*173b0*/  LDL.LU R22, [R1+0x178] ;  /* 0x0001780001167983 */ /* 0x008e680000300800 */
[----:B------:R-:W1:Y:S04]  /*173c0*/  LDL.LU R23, [R1+0x17c] ;  /* 0x00017c0001177983 */ /* 0x000e680000300800 */
[----:B--2---:R-:W-:Y:S04]  /*173d0*/  STL.64 [R1+0xd78], R14 ;  /* 0x000d780e01007387 */ /* 0x004fe80000100a00 */
[----:B------:R-:W2:Y:S04]  /*173e0*/  LDL.LU R8, [R1+0x140] ;  /* 0x0001400001087983 */ /* 0x000ea80000300800 */
[----:B------:R-:W2:Y:S04]  /*173f0*/  LDL.LU R9, [R1+0x144] ;  /* 0x0001440001097983 */ /* 0x000ea80000300800 */
[----:B------:R-:W3:Y:S04]  /*17400*/  LDL.LU R10, [R1+0x148] ;  /* 0x00014800010a7983 */ /* 0x000ee80000300800 */
[----:B------:R-:W3:Y:S04]  /*17410*/  LDL.LU R11, [R1+0x14c] ;  /* 0x00014c00010b7983 */ /* 0x000ee80000300800 */
[----:B---3--:R-:W-:Y:S04]  /*17420*/  STL.64 [R1+0xd88], R10 ;  /* 0x000d880a01007387 */ /* 0x008fe80000100a00 */
[----:B--2---:R2:W-:Y:S04]  /*17430*/  STL.64 [R1+0xd80], R8 ;  /* 0x000d800801007387 */ /* 0x0045e80000100a00 */
[----:B--2---:R-:W2:Y:S04]  /*17440*/  LDL.LU R8, [R1+0x150] ;  /* 0x0001500001087983 */ /* 0x004ea80000300800 */
[----:B------:R-:W2:Y:S04]  /*17450*/  LDL.LU R9, [R1+0x154] ;  /* 0x0001540001097983 */ /* 0x000ea80000300800 */
[----:B------:R-:W2:Y:S04]  /*17460*/  LDL.LU R10, [R1+0x158] ;  /* 0x00015800010a7983 */ /* 0x000ea80000300800 */
[----:B------:R-:W2:Y:S04]  /*17470*/  LDL.LU R11, [R1+0x15c] ;  /* 0x00015c00010b7983 */ /* 0x000ea80000300800 */
[----:B------:R-:W3:Y:S04]  /*17480*/  LDL.LU R12, [R1+0x130] ;  /* 0x00013000010c7983 */ /* 0x000ee80000300800 */
[----:B------:R-:W3:Y:S04]  /*17490*/  LDL.LU R13, [R1+0x134] ;  /* 0x00013400010d7983 */ /* 0x000ee80000300800 */
[----:B------:R-:W3:Y:S04]  /*174a0*/  LDL.LU R14, [R1+0x138] ;  /* 0x00013800010e7983 */ /* 0x000ee80000300800 */
[----:B------:R-:W3:Y:S04]  /*174b0*/  LDL.LU R15, [R1+0x13c] ;  /* 0x00013c00010f7983 */ /* 0x000ee80000300800 */
[----:B------:R4:W-:Y:S04]  /*174c0*/  STL.64 [R1+0xc20], R18 ;  /* 0x000c201201007387 */ /* 0x0009e80000100a00 */
[----:B------:R2:W-:Y:S04]  /*174d0*/  STL.64 [R1+0xc18], R16 ;  /* 0x000c181001007387 */ /* 0x0005e80000100a00 */
[----:B----4-:R-:W4:Y:S01]  /*174e0*/  LDL.LU.64 R18, [R1+0x28] ;  /* 0x0000280001127983 */ /* 0x010f220000300a00 */
[----:B-1----:R-:W-:Y:S03]  /*174f0*/  HMMA.1688.F32.TF32 R20, R4, R26, R20 ;  /* 0x0000001a0414723c */ /* 0x002fe60000081014 */
[----:B----4-:R1:W-:Y:S04]  /*17500*/  STL.64 [R1+0xd60], R18 ;  /* 0x000d601201007387 */ /* 0x0103e80000100a00 */
[----:B--2---:R-:W2:Y:S04]  /*17510*/  LDL.LU R16, [R1+0x120] ;  /* 0x0001200001107983 */ /* 0x004ea80000300800 */
[----:B------:R-:W2:Y:S04]  /*17520*/  LDL.LU R17, [R1+0x124] ;  /* 0x0001240001117983 */ /* 0x000ea80000300800 */
[----:B-1----:R-:W4:Y:S04]  /*17530*/  LDL.LU R18, [R1+0x128] ;  /* 0x0001280001127983 */ /* 0x002f280000300800 */
[----:B------:R-:W4:Y:S01]  /*17540*/  LDL.LU R19, [R1+0x12c] ;  /* 0x00012c0001137983 */ /* 0x000f220000300800 */
[----:B------:R-:W-:-:S02]  /*17550*/  IMAD.MOV.U32 R29, RZ, RZ, R26 ;  /* 0x000000ffff1d7224 */ /* 0x000fc400078e001a */
[----:B------:R-:W-:Y:S01]  /*17560*/  IMAD.MOV.U32 R2, RZ, RZ, R27 ;  /* 0x000000ffff027224 */ /* 0x000fe200078e001b */
[----:B----4-:R1:W-:Y:S04]  /*17570*/  STL.64 [R1+0xd70], R18 ;  /* 0x000d701201007387 */ /* 0x0103e80000100a00 */
[----:B--2---:R-:W-:Y:S04]  /*17580*/  STL.64 [R1+0xd68], R16 ;  /* 0x000d681001007387 */ /* 0x004fe80000100a00 */
[----:B-1----:R-:W3:Y:S04]  /*17590*/  LDL.64 R18, [R1+0x78] ;  /* 0x0000780001127983 */ /* 0x002ee80000100a00 */
[----:B------:R-:W-:Y:S04]  /*175a0*/  STL.64 [R1+0x170], R20 ;  /* 0x0001701401007387 */ /* 0x000fe80000100a00 */
[----:B------:R1:W-:Y:S04]  /*175b0*/  STL.64 [R1+0x178], R22 ;  /* 0x0001781601007387 */ /* 0x0003e80000100a00 */
[----:B-1----:R-:W2:Y:S04]  /*175c0*/  LDL.LU.64 R22, [R1+0xdb8] ;  /* 0x000db80001167983 */ /* 0x002ea80000300a00 */
[----:B------:R-:W2:Y:S04]  /*175d0*/  LDL.LU.64 R26, [R1+0xdb0] ;  /* 0x000db000011a7983 */ /* 0x000ea80000300a00 */
[----:B------:R-:W2:Y:S02]  /*175e0*/  LDL.LU.64 R24, [R1+0xda8] ;  /* 0x000da80001187983 */ /* 0x000ea40000300a00 */
[----:B--2---:R-:W-:-:S15]  /*175f0*/  HMMA.1688.F32.TF32 R24, R4, R22, R24 ;  /* 0x000000160418723c */ /* 0x004fde0000081018 */
[----:B------:R-:W-:-:S04]  /*17600*/  NOP ;  /* 0x0000000000007918 */ /* 0x000fc80000000000 */
[----:B------:R1:W-:Y:S04]  /*17610*/  STL.64 [R1+0x160], R24 ;  /* 0x0001601801007387 */ /* 0x0003e80000100a00 */
[----:B------:R2:W-:Y:S01]  /*17620*/  STL.64 [R1+0x168], R26 ;  /* 0x0001681a01007387 */ /* 0x0005e20000100a00 */
[----:B-1----:R-:W-:Y:S02]  /*17630*/  IMAD.MOV.U32 R25, RZ, RZ, R22 ;  /* 0x000000ffff197224 */ /* 0x002fe400078e0016 */
[----:B------:R-:W-:Y:S01]  /*17640*/  IMAD.MOV.U32 R24, RZ, RZ, R23 ;  /* 0x000000ffff187224 */ /* 0x000fe200078e0017 */
[----:B--2---:R-:W2:Y:S04]  /*17650*/  LDL.LU.64 R26, [R1+0xda0] ;  /* 0x000da000011a7983 */ /* 0x004ea80000300a00 */
[----:B------:R-:W4:Y:S04]  /*17660*/  LDL.LU.64 R22, [R1+0xd98] ;  /* 0x000d980001167983 */ /* 0x000f280000300a00 */
[----:B------:R-:W2:Y:S01]  /*17670*/  LDL.LU.64 R20, [R1+0xd90] ;  /* 0x000d900001147983 */ /* 0x000ea20000300a00 */
[----:B----4-:R-:W-:-:S15]  /*17680*/  HMMA.1688.F32.TF32 R8, R4, R22, R8 ;  /* 0x000000160408723c */ /* 0x010fde0000081008 */
[----:B------:R-:W-:-:S04]  /*17690*/  NOP ;  /* 0x0000000000007918 */ /* 0x000fc80000000000 */
[----:B------:R-:W-:Y:S04]  /*176a0*/  STL.64 [R1+0x150], R8 ;  /* 0x0001500801007387 */ /* 0x000fe80000100a00 */
[----:B------:R1:W-:Y:S04]  /*176b0*/  STL.64 [R1+0x158], R10 ;  /* 0x0001580a01007387 */ /* 0x0003e80000100a00 */
[----:B-1----:R-:W4:Y:S04]  /*176c0*/  LDL.LU.64 R10, [R1+0xd88] ;  /* 0x000d8800010a7983 */ /* 0x002f280000300a00 */
[----:B------:R-:W4:Y:S04]  /*176d0*/  LDL.LU.64 R8, [R1+0xd80] ;  /* 0x000d800001087983 */ /* 0x000f280000300a00 */
[----:B------:R-:W-:Y:S04]  /*176e0*/  STL.64 [R1+0xd08], R22 ;  /* 0x000d081601007387 */ /* 0x000fe80000100a00 */
[----:B--2---:R1:W-:Y:S04]  /*176f0*/  STL.64 [R1+0xd00], R20 ;  /* 0x000d001401007387 */ /* 0x0043e80000100a00 */
[----:B-1----:R-:W2:Y:S04]  /*17700*/  LDL.LU R20, [R1+0x110] ;  /* 0x0001100001147983 */ /* 0x002ea80000300800 */
[----:B------:R-:W2:Y:S04]  /*17710*/  LDL.LU R21, [R1+0x114] ;  /* 0x0001140001157983 */ /* 0x000ea80000300800 */
[----:B------:R-:W2:Y:S04]  /*17720*/  LDL.LU R22, [R1+0x118] ;  /* 0x0001180001167983 */ /* 0x000ea80000300800 */
[----:B------:R-:W2:Y:S01]  /*17730*/  LDL.LU R23, [R1+0x11c] ;  /* 0x00011c0001177983 */ /* 0x000ea20000300800 */
[C---:B---3--:R-:W-:Y:S08]  /*17740*/  HMMA.1688.F32.TF32 R12, R4.reuse, R18, R12 ;  /* 0x00000012040c723c */ /* 0x048ff0000008100c */
[----:B----4-:R-:W-:Y:S01]  /*17750*/  HMMA.1688.F32.TF32 R8, R4, R26, R8 ;  /* 0x0000001a0408723c */ /* 0x010fe20000081008 */
[----:B--2---:R1:W-:Y:S04]  /*17760*/  STL.64 [R1+0xd58], R22 ;  /* 0x000d581601007387 */ /* 0x0043e80000100a00 */
[----:B------:R-:W-:Y:S04]  /*17770*/  STL.64 [R1+0xd50], R20 ;  /* 0x000d501401007387 */ /* 0x000fe80000100a00 */
[----:B-1----:R-:W2:Y:S10]  /*17780*/  LDL.64 R22, [R1+0x68] ;  /* 0x0000680001167983 */ /* 0x002eb40000100a00 */
[----:B------:R1:W-:Y:S04]  /*17790*/  STL.64 [R1+0x140], R8 ;  /* 0x0001400801007387 */ /* 0x0003e80000100a00 */
[----:B------:R3:W-:Y:S04]  /*177a0*/  STL.64 [R1+0x148], R10 ;  /* 0x0001480a01007387 */ /* 0x0007e80000100a00 */
[----:B-1----:R-:W4:Y:S04]  /*177b0*/  LDL.LU R8, [R1+0x100] ;  /* 0x0001000001087983 */ /* 0x002f280000300800 */
[----:B------:R-:W4:Y:S04]  /*177c0*/  LDL.LU R9, [R1+0x104] ;  /* 0x0001040001097983 */ /* 0x000f280000300800 */
[----:B---3--:R-:W4:Y:S04]  /*177d0*/  LDL.LU R10, [R1+0x108] ;  /* 0x00010800010a7983 */ /* 0x008f280000300800 */
[----:B------:R-:W4:Y:S04]  /*177e0*/  LDL.LU R11, [R1+0x10c] ;  /* 0x00010c00010b7983 */ /* 0x000f280000300800 */
[----:B------:R-:W-:Y:S04]  /*177f0*/  STL.64 [R1+0xcf8], R26 ;  /* 0x000cf81a01007387 */ /* 0x000fe80000100a00 */
[----:B------:R1:W-:Y:S04]  /*17800*/  STL.64 [R1+0x2d0], R12 ;  /* 0x0002d00c01007387 */ /* 0x0003e80000100a00 */
[----:B------:R3:W-:Y:S01]  /*17810*/  STL.64 [R1+0x2d8], R14 ;  /* 0x0002d80e01007387 */ /* 0x0007e20000100a00 */
[----:B-1----:R-:W-:-:S02]  /*17820*/  IMAD.MOV.U32 R13, RZ, RZ, R18 ;  /* 0x000000ffff0d7224 */ /* 0x002fc400078e0012 */
[----:B------:R-:W-:Y:S01]  /*17830*/  IMAD.MOV.U32 R12, RZ, RZ, R19 ;  /* 0x000000ffff0c7224 */ /* 0x000fe200078e0013 */
[----:B---3--:R-:W3:Y:S04]  /*17840*/  LDL.LU.64 R14, [R1+0xd78] ;  /* 0x000d7800010e7983 */ /* 0x008ee80000300a00 */
        /* <DEDUP_REMOVED lines=8> */
[----:B--2---:R-:W4:Y:S04]  /*178d0*/  LDL.LU.64 R18, [R1+0xd60] ;  /* 0x000d600001127983 */ /* 0x004f280000300a00 */
[----:B------:R-:W3:Y:S04]  /*178e0*/  LDL.LU.64 R22, [R1+0xd58] ;  /* 0x000d580001167983 */ /* 0x000ee80000300a00 */
[----:B------:R-:W3:Y:S02]  /*178f0*/  LDL.LU.64 R20, [R1+0xd50] ;  /* 0x000d500001147983 */ /* 0x000ee40000300a00 */
[----:B---3--:R-:W-:-:S15]  /*17900*/  HMMA.1688.F32.TF32 R20, R4, R14, R20 ;  /* 0x0000000e0414723c */ /* 0x008fde0000081014 */
[----:B------:R-:W-:-:S04]  /*17910*/  NOP ;  /* 0x0000000000007918 */ /* 0x000fc80000000000 */
[----:B------:R-:W-:Y:S04]  /*17920*/  STL.64 [R1+0x310], R20 ;  /* 0x0003101401007387 */ /* 0x000fe80000100a00 */
[----:B------:R1:W-:Y:S02]  /*17930*/  STL.64 [R1+0x318], R22 ;  /* 0x0003181601007387 */ /* 0x0003e40000100a00 */
[----:B-1----:R-:W-:Y:S02]  /*17940*/  IMAD.MOV.U32 R22, RZ, RZ, R25 ;  /* 0x000000ffff167224 */ /* 0x002fe400078e0019 */
[----:B------:R-:W-:-:S05]  /*17950*/  IMAD.MOV.U32 R23, RZ, RZ, R24 ;  /* 0x000000ffff177224 */ /* 0x000fca00078e0018 */
[----:B------:R1:W-:Y:S04]  /*17960*/  STL.64 [R1+0xd20], R22 ;  /* 0x000d201601007387 */ /* 0x0003e80000100a00 */
[----:B------:R-:W2:Y:S04]  /*17970*/  LDL.LU R24, [R1+0xd0] ;  /* 0x0000d00001187983 */ /* 0x000ea80000300800 */
[----:B------:R-:W2:Y:S04]  /*17980*/  LDL.LU R25, [R1+0xd4] ;  /* 0x0000d40001197983 */ /* 0x000ea80000300800 */
[----:B------:R-:W3:Y:S04]  /*17990*/  LDL.LU R26, [R1+0xd8] ;  /* 0x0000d800011a7983 */ /* 0x000ee80000300800 */
[----:B------:R-:W3:Y:S01]  /*179a0*/  LDL.LU R27, [R1+0xdc] ;  /* 0x0000dc00011b7983 */ /* 0x000ee20000300800 */
[----:B-1----:R-:W-:-:S02]  /*179b0*/  IMAD.MOV.U32 R22, RZ, RZ, R29 ;  /* 0x000000ffff167224 */ /* 0x002fc400078e001d */
[----:B------:R-:W-:Y:S01]  /*179c0*/  IMAD.MOV.U32 R23, RZ, RZ, R2 ;  /* 0x000000ffff177224 */ /* 0x000fe200078e0002 */
[----:B------:R-:W2:Y:S04]  /*179d0*/  LDL.LU R29, [R1+0xd4c] ;  /* 0x000d4c00011d7983 */ /* 0x000ea80000300800 */
[----:B------:R-:W4:Y:S04]  /*179e0*/  LDL.LU R2, [R1+0xd48] ;  /* 0x000d480001027983 */ /* 0x000f280000300800 */
[----:B---3--:R-:W-:Y:S04]  /*179f0*/  STL.64 [R1+0xd18], R26 ;  /* 0x000d181a01007387 */ /* 0x008fe80000100a00 */
[----:B--2---:R1:W-:Y:S04]  /*17a00*/  STL.64 [R1+0xd10], R24 ;  /* 0x000d101801007387 */ /* 0x0043e80000100a00 */
[----:B-1----:R-:W2:Y:S04]  /*17a10*/  LDL.LU R24, [R1+0xe0] ;  /* 0x0000e00001187983 */ /* 0x002ea80000300800 */
[----:B------:R-:W2:Y:S04]  /*17a20*/  LDL.LU R25, [R1+0xe4] ;  /* 0x0000e40001197983 */ /* 0x000ea80000300800 */
[----:B------:R-:W3:Y:S04]  /*17a30*/  LDL.LU R26, [R1+0xe8] ;  /* 0x0000e800011a7983 */ /* 0x000ee80000300800 */
[----:B------:R-:W3:Y:S01]  /*17a40*/  LDL.LU R27, [R1+0xec] ;  /* 0x0000ec00011b7983 */ /* 0x000ee20000300800 */
[----:B----4-:R-:W-:Y:S03]  /*17a50*/  HMMA.1688.F32.TF32 R4, R4, R18, R8 ;  /* 0x000000120404723c */ /* 0x010fe60000081008 */
[----:B---3--:R-:W-:Y:S04]  /*17a60*/  STL.64 [R1+0xd30], R26 ;  /* 0x000d301a01007387 */ /* 0x008fe80000100a00 */
[----:B--2---:R1:W-:Y:S04]  /*17a70*/  STL.64 [R1+0xd28], R24 ;  /* 0x000d281801007387 */ /* 0x0043e80000100a00 */
[----:B-1----:R-:W2:Y:S04]  /*17a80*/  LDL.LU R24, [R1+0xf0] ;  /* 0x0000f00001187983 */ /* 0x002ea80000300800 */
[----:B------:R-:W2:Y:S04]  /*17a90*/  LDL.LU R25, [R1+0xf4] ;  /* 0x0000f40001197983 */ /* 0x000ea80000300800 */
[----:B------:R-:W2:Y:S04]  /*17aa0*/  LDL.LU R26, [R1+0xf8] ;  /* 0x0000f800011a7983 */ /* 0x000ea80000300800 */
[----:B------:R-:W2:Y:S04]  /*17ab0*/  LDL.LU R27, [R1+0xfc] ;  /* 0x0000fc00011b7983 */ /* 0x000ea80000300800 */
[----:B------:R1:W-:Y:S04]  /*17ac0*/  STL.64 [R1+0xcc8], R14 ;  /* 0x000cc80e01007387 */ /* 0x0003e80000100a00 */
[----:B------:R-:W2:Y:S04]  /*17ad0*/  LDL.LU.64 R10, [R1+0xd40] ;  /* 0x000d4000010a7983 */ /* 0x000ea80000300a00 */
[----:B------:R-:W2:Y:S01]  /*17ae0*/  LDL.LU.64 R8, [R1+0xd38] ;  /* 0x000d380001087983 */ /* 0x000ea20000300a00 */
[----:B-1----:R-:W-:-:S02]  /*17af0*/  IMAD.MOV.U32 R14, RZ, RZ, R17 ;  /* 0x000000ffff0e7224 */ /* 0x002fc400078e0011 */
[----:B------:R-:W-:Y:S01]  /*17b00*/  IMAD.MOV.U32 R15, RZ, RZ, R16 ;  /* 0x000000ffff0f7224 */ /* 0x000fe200078e0010 */
[----:B------:R-:W-:Y:S04]  /*17b10*/  STL.64 [R1+0x300], R4 ;  /* 0x0003000401007387 */ /* 0x000fe80000100a00 */
[----:B------:R-:W-:Y:S04]  /*17b20*/  STL.64 [R1+0x308], R6 ;  /* 0x0003080601007387 */ /* 0x000fe80000100a00 */
[----:B------:R-:W-:Y:S04]  /*17b30*/  STL.64 [R1+0xce0], R14 ;  /* 0x000ce00e01007387 */ /* 0x000fe80000100a00 */
[----:B------:R1:W-:Y:S04]  /*17b40*/  STL.64 [R1+0xcc0], R18 ;  /* 0x000cc01201007387 */ /* 0x0003e80000100a00 */
[----:B------:R-:W3:Y:S04]  /*17b50*/  LDL.LU R16, [R1+0x90] ;  /* 0x0000900001107983 */ /* 0x000ee80000300800 */
[----:B------:R-:W3:Y:S04]  /*17b60*/  LDL.LU R17, [R1+0x94] ;  /* 0x0000940001117983 */ /* 0x000ee80000300800 */
[----:B-1----:R-:W4:Y:S04]  /*17b70*/  LDL.LU R18, [R1+0x98] ;  /* 0x0000980001127983 */ /* 0x002f280000300800 */
[----:B------:R-:W4:Y:S04]  /*17b80*/  LDL.LU R19, [R1+0x9c] ;  /* 0x00009c0001137983 */ /* 0x000f280000300800 */
[----:B----4-:R-:W-:Y:S04]  /*17b90*/  STL.64 [R1+0xcd8], R18 ;  /* 0x000cd81201007387 */ /* 0x010fe80000100a00 */
[----:B---3--:R1:W-:Y:S04]  /*17ba0*/  STL.64 [R1+0xcd0], R16 ;  /* 0x000cd01001007387 */ /* 0x0083e80000100a00 */
[----:B-1----:R-:W3:Y:S04]  /*17bb0*/  LDL.LU R16, [R1+0xa0] ;  /* 0x0000a00001107983 */ /* 0x002ee80000300800 */
[----:B------:R-:W3:Y:S04]  /*17bc0*/  LDL.LU R17, [R1+0xa4] ;  /* 0x0000a40001117983 */ /* 0x000ee80000300800 */
[----:B------:R-:W4:Y:S04]  /*17bd0*/  LDL.LU R18, [R1+0xa8] ;  /* 0x0000a80001127983 */ /* 0x000f280000300800 */
[----:B------:R-:W4:Y:S01]  /*17be0*/  LDL.LU R19, [R1+0xac] ;  /* 0x0000ac0001137983 */ /* 0x000f220000300800 */
[C---:B--2---:R-:W-:Y:S03]  /*17bf0*/  HMMA.1688.F32.TF32 R20, R8.reuse, R22, R24 ;  /* 0x000000160814723c */ /* 0x044fe60000081018 */
[----:B----4-:R-:W-:Y:S04]  /*17c00*/  STL.64 [R1+0xcf0], R18 ;  /* 0x000cf01201007387 */ /* 0x010fe80000100a00 */
[----:B---3--:R1:W-:Y:S04]  /*17c10*/  STL.64 [R1+0xce8], R16 ;  /* 0x000ce81001007387 */ /* 0x0083e80000100a00 */
[----:B-1----:R-:W2:Y:S04]  /*17c20*/  LDL.LU R16, [R1+0xb0] ;  /* 0x0000b00001107983 */ /* 0x002ea80000300800 */
[----:B------:R-:W2:Y:S04]  /*17c30*/  LDL.LU R17, [R1+0xb4] ;  /* 0x0000b40001117983 */ /* 0x000ea80000300800 */
[----:B------:R-:W2:Y:S04]  /*17c40*/  LDL.LU R18, [R1+0xb8] ;  /* 0x0000b80001127983 */ /* 0x000ea80000300800 */
[----:B------:R-:W2:Y:S04]  /*17c50*/  LDL.LU R19, [R1+0xbc] ;  /* 0x0000bc0001137983 */ /* 0x000ea80000300800 */
[----:B------:R-:W3:Y:S04]  /*17c60*/  LDL.LU R4, [R1+0x80] ;  /* 0x0000800001047983 */ /* 0x000ee80000300800 */
[----:B------:R-:W3:Y:S04]  /*17c70*/  LDL.LU R5, [R1+0x84] ;  /* 0x0000840001057983 */ /* 0x000ee80000300800 */
[----:B------:R-:W3:Y:S04]  /*17c80*/  LDL.LU R6, [R1+0x88] ;  /* 0x0000880001067983 */ /* 0x000ee80000300800 */
[----:B------:R-:W3:Y:S04]  /*17c90*/  LDL.LU R7, [R1+0x8c] ;  /* 0x00008c0001077983 */ /* 0x000ee80000300800 */
[----:B------:R-:W4:Y:S04]  /*17ca0*/  LDL.LU.64 R26, [R1+0xd30] ;  /* 0x000d3000011a7983 */ /* 0x000f280000300a00 */
[----:B------:R-:W4:Y:S04]  /*17cb0*/  LDL.LU.64 R24, [R1+0xd28] ;  /* 0x000d280001187983 */ /* 0x000f280000300a00 */
        /* <DEDUP_REMOVED lines=8> */
[----:B-1----:R-:W4:Y:S04]  /*17d40*/  LDL.LU.64 R22, [R1+0xd08] ;  /* 0x000d080001167983 */ /* 0x002f280000300a00 */
[----:B------:R-:W2:Y:S01]  /*17d50*/  LDL.LU.64 R20, [R1+0xd00] ;  /* 0x000d000001147983 */ /* 0x000ea20000300a00 */
[----:B----4-:R-:W-:-:S15]  /*17d60*/  HMMA.1688.F32.TF32 R24, R8, R22, R24 ;  /* 0x000000160818723c */ /* 0x010fde0000081018 */
[----:B------:R-:W-:-:S04]  /*17d70*/  NOP ;  /* 0x0000000000007918 */ /* 0x000fc80000000000 */
[----:B------:R-:W-:Y:S04]  /*17d80*/  STL.64 [R1+0x110], R24 ;  /* 0x0001101801007387 */ /* 0x000fe80000100a00 */
[----:B------:R1:W-:Y:S04]  /*17d90*/  STL.64 [R1+0x118], R26 ;  /* 0x0001181a01007387 */ /* 0x0003e80000100a00 */
[----:B-1----:R-:W4:Y:S04]  /*17da0*/  LDL.LU.64 R26, [R1+0xcf8] ;  /* 0x000cf800011a7983 */ /* 0x002f280000300a00 */
[----:B------:R1:W-:Y:S04]  /*17db0*/  STL.64 [R1+0xc88], R22 ;  /* 0x000c881601007387 */ /* 0x0003e80000100a00 */
[----:B--2---:R2:W-:Y:S04]  /*17dc0*/  STL.64 [R1+0xc80], R20 ;  /* 0x000c801401007387 */ /* 0x0045e80000100a00 */
[----:B-1----:R-:W2:Y:S04]  /*17dd0*/  LDL.LU.64 R22, [R1+0x8] ;  /* 0x0000080001167983 */ /* 0x002ea80000300a00 */
[----:B--2---:R1:W-:Y:S04]  /*17de0*/  STL.64 [R1+0xc98], R22 ;  /* 0x000c981601007387 */ /* 0x0043e80000100a00 */
[----:B------:R-:W4:Y:S04]  /*17df0*/  LDL.LU R20, [R1+0xc0] ;  /* 0x0000c00001147983 */ /* 0x000f280000300800 */
[----:B------:R-:W4:Y:S04]  /*17e00*/  LDL.LU R21, [R1+0xc4] ;  /* 0x0000c40001157983 */ /* 0x000f280000300800 */
[----:B-1----:R-:W4:Y:S04]  /*17e10*/  LDL.LU R22, [R1+0xc8] ;  /* 0x0000c80001167983 */ /* 0x002f280000300800 */
[----:B------:R-:W4:Y:S02]  /*17e20*/  LDL.LU R23, [R1+0xcc] ;  /* 0x0000cc0001177983 */ /* 0x000f240000300800 */
[----:B----4-:R-:W-:-:S15]  /*17e30*/  HMMA.1688.F32.TF32 R20, R8, R26, R20 ;  /* 0x0000001a0814723c */ /* 0x010fde0000081014 */
[----:B------:R-:W-:-:S04]  /*17e40*/  NOP ;  /* 0x0000000000007918 */ /* 0x000fc80000000000 */
[----:B------:R-:W-:Y:S04]  /*17e50*/  STL.64 [R1+0x120], R20 ;  /* 0x0001201401007387 */ /* 0x000fe80000100a00 */
[----:B------:R1:W-:Y:S04]  /*17e60*/  STL.64 [R1+0x128], R22 ;  /* 0x0001281601007387 */ /* 0x0003e80000100a00 */
[----:B-1----:R-:W2:Y:S04]  /*17e70*/  LDL.LU.64 R22, [R1+0x18] ;  /* 0x0000180001167983 */ /* 0x002ea80000300a00 */
[----:B------:R1:W-:Y:S04]  /*17e80*/  STL.64 [R1+0xc90], R26 ;  /* 0x000c901a01007387 */ /* 0x0003e80000100a00 */
[----:B------:R-:W4:Y:S04]  /*17e90*/  LDL.LU R24, [R1+0x40] ;  /* 0x0000400001187983 */ /* 0x000f280000300800 */
[----:B------:R-:W4:Y:S04]  /*17ea0*/  LDL.LU R25, [R1+0x44] ;  /* 0x0000440001197983 */ /* 0x000f280000300800 */
[----:B-1----:R-:W2:Y:S04]  /*17eb0*/  LDL.LU R26, [R1+0x48] ;  /* 0x00004800011a7983 */ /* 0x002ea80000300800 */
[----:B------:R-:W2:Y:S01]  /*17ec0*/  LDL.LU R27, [R1+0x4c] ;  /* 0x00004c00011b7983 */ /* 0x000ea20000300800 */
[----:B------:R-:W-:-:S02]  /*17ed0*/  IMAD.MOV.U32 R14, RZ, RZ, R13 ;  /* 0x000000ffff0e7224 */ /* 0x000fc400078e000d */
[----:B------:R-:W-:-:S07]  /*17ee0*/  IMAD.MOV.U32 R15, RZ, RZ, R12 ;  /* 0x000000ffff0f7224 */ /* 0x000fce00078e000c */
[C---:B------:R-:W-:Y:S01]  /*17ef0*/  HMMA.1688.F32.TF32 R12, R8.reuse, R14, R16 ;  /* 0x0000000e080c723c */ /* 0x040fe20000081010 */
[----:B--2---:R-:W-:Y:S04]  /*17f00*/  STL.64 [R1+0xca8], R26 ;  /* 0x000ca81a01007387 */ /* 0x004fe80000100a00 */
[----:B----4-:R1:W-:Y:S04]  /*17f10*/  STL.64 [R1+0xca0], R24 ;  /* 0x000ca01801007387 */ /* 0x0103e80000100a00 */
[----:B-1----:R-:W2:Y:S04]  /*17f20*/  LDL.LU R24, [R1+0x50] ;  /* 0x0000500001187983 */ /* 0x002ea80000300800 */
[----:B------:R-:W2:Y:S04]  /*17f30*/  LDL.LU R25, [R1+0x54] ;  /* 0x0000540001197983 */ /* 0x000ea80000300800 */
[----:B------:R-:W2:Y:S04]  /*17f40*/  LDL.LU R26, [R1+0x58] ;  /* 0x00005800011a7983 */ /* 0x000ea80000300800 */
[----:B------:R-:W2:Y:S04]  /*17f50*/  LDL.LU R27, [R1+0x5c] ;  /* 0x00005c00011b7983 */ /* 0x000ea80000300800 */
        /* <DEDUP_REMOVED lines=11> */
[----:B----4-:R-:W-:Y:S02]  /*18010*/  HMMA.1688.F32.TF32 R12, R8, R14, R16 ;  /* 0x0000000e080c723c */ /* 0x010fe40000081010 */
[----:B------:R-:W3:-:S15]  /*18020*/  LDL.LU.64 R18, [R1+0xcc0] ;  /* 0x000cc00001127983 */ /* 0x000ede0000300a00 */
[----:B------:R-:W-:Y:S02]  /*18030*/  NOP ;  /* 0x0000000000007918 */ /* 0x000fe40000000000 */
[----:B------:R-:W-:Y:S04]  /*18040*/  STL.64 [R1+0x2e0], R12 ;  /* 0x0002e00c01007387 */ /* 0x000fe80000100a00 */
[----:B------:R1:W-:Y:S04]  /*18050*/  STL.64 [R1+0x2e8], R14 ;  /* 0x0002e80e01007387 */ /* 0x0003e80000100a00 */
[----:B-1----:R-:W2:Y:S04]  /*18060*/  LDL.LU.64 R14, [R1+0xcb8] ;  /* 0x000cb800010e7983 */ /* 0x002ea80000300a00 */
[----:B------:R-:W2:Y:S01]  /*18070*/  LDL.LU.64 R12, [R1+0xcb0] ;  /* 0x000cb000010c7983 */ /* 0x000ea20000300a00 */
[----:B---3--:R-:W-:Y:S03]  /*18080*/  HMMA.1688.F32.TF32 R8, R8, R18, R4 ;  /* 0x000000120808723c */ /* 0x008fe60000081004 */
[----:B------:R-:W3:-:S15]  /*18090*/  LDL.LU R4, [R1+0x1d0] ;  /* 0x0001d00001047983 */ /* 0x000ede0000300800 */
[----:B------:R-:W-:Y:S01]  /*180a0*/  NOP ;  /* 0x0000000000007918 */ /* 0x000fe20000000000 */
[----:B------:R-:W-:Y:S04]  /*180b0*/  STL.64 [R1+0x2c0], R8 ;  /* 0x0002c00801007387 */ /* 0x000fe80000100a00 */
[----:B------:R-:W-:Y:S04]  /*180c0*/  STL.64 [R1+0x2c8], R10 ;  /* 0x0002c80a01007387 */ /* 0x000fe80000100a00 */
        /* <DEDUP_REMOVED lines=9> */
[----:B------:R-:W4:Y:S04]  /*18160*/  LDL.LU R8, [R1+0x200] ;  /* 0x0002000001087983 */ /* 0x000f280000300800 */
[----:B------:R-:W4:Y:S04]  /*18170*/  LDL.LU R9, [R1+0x204] ;  /* 0x0002040001097983 */ /* 0x000f280000300800 */
[----:B------:R-:W3:Y:S04]  /*18180*/  LDL.LU R10, [R1+0x208] ;  /* 0x00020800010a7983 */ /* 0x000ee80000300800 */
[----:B------:R-:W3:Y:S01]  /*18190*/  LDL.LU R11, [R1+0x20c] ;  /* 0x00020c00010b7983 */ /* 0x000ee20000300800 */
[----:B--2---:R-:W-:Y:S03]  /*181a0*/  HMMA.1688.F32.TF32 R24, R12, R22, R24 ;  /* 0x000000160c18723c */ /* 0x004fe60000081018 */
[----:B---3--:R1:W-:Y:S04]  /*181b0*/  STL.64 [R1+0xc68], R10 ;  /* 0x000c680a01007387 */ /* 0x0083e80000100a00 */
[----:B----4-:R-:W-:Y:S04]  /*181c0*/  STL.64 [R1+0xc60], R8 ;  /* 0x000c600801007387 */ /* 0x010fe80000100a00 */
[----:B-1----:R-:W2:Y:S04]  /*181d0*/  LDL.LU.64 R10, [R1+0x78] ;  /* 0x00007800010a7983 */ /* 0x002ea80000300a00 */
[----:B------:R1:W-:Y:S04]  /*181e0*/  STL.64 [R1+0xc38], R18 ;  /* 0x000c381201007387 */ /* 0x0003e80000100a00 */
[----:B------:R-:W3:Y:S04]  /*181f0*/  LDL.LU R16, [R1+0x190] ;  /* 0x0001900001107983 */ /* 0x000ee80000300800 */
[----:B------:R-:W3:Y:S04]  /*18200*/  LDL.LU R17, [R1+0x194] ;  /* 0x0001940001117983 */ /* 0x000ee80000300800 */
[----:B-1----:R-:W3:Y:S04]  /*18210*/  LDL.LU R18, [R1+0x198] ;  /* 0x0001980001127983 */ /* 0x002ee80000300800 */
[----:B------:R-:W3:Y:S01]  /*18220*/  LDL.LU R19, [R1+0x19c] ;  /* 0x00019c0001137983 */ /* 0x000ee20000300800 */
[----:B------:R-:W-:-:S03]  /*18230*/  IMAD.MOV.U32 R9, RZ, RZ, R22 ;  /* 0x000000ffff097224 */ /* 0x000fc600078e0016 */
[----:B------:R-:W-:Y:S01]  /*18240*/  STL.64 [R1+0xb0], R24 ;  /* 0x0000b01801007387 */ /* 0x000fe20000100a00 */
[----:B------:R-:W-:-:S03]  /*18250*/  IMAD.MOV.U32 R8, RZ, RZ, R23 ;  /* 0x000000ffff087224 */ /* 0x000fc600078e0017 */
[----:B------:R1:W-:Y:S04]  /*18260*/  STL.64 [R1+0xb8], R26 ;  /* 0x0000b81a01007387 */ /* 0x0003e80000100a00 */
[----:B-1----:R-:W4:Y:S04]  /*18270*/  LDL.LU.64 R26, [R1+0xca8] ;  /* 0x000ca800011a7983 */ /* 0x002f280000300a00 */
[----:B------:R-:W4:Y:S04]  /*18280*/  LDL.LU.64 R24, [R1+0xca0] ;  /* 0x000ca00001187983 */ /* 0x000f280000300a00 */
[----:B------:R-:W4:Y:S02]  /*18290*/  LDL.LU.64 R22, [R1+0xc98] ;  /* 0x000c980001167983 */ /* 0x000f240000300a00 */
[----:B----4-:R-:W-:-:S15]  /*182a0*/  HMMA.1688.F32.TF32 R24, R12, R22, R24 ;  /* 0x000000160c18723c */ /* 0x010fde0000081018 */
[----:B------:R-:W-:-:S04]  /*182b0*/  NOP ;  /* 0x0000000000007918 */ /* 0x000fc80000000000 */
[----:B------:R1:W-:Y:S04]  /*182c0*/  STL.64 [R1+0xa0], R24 ;  /* 0x0000a01801007387 */ /* 0x0003e80000100a00 */
[----:B------:R4:W-:Y:S01]  /*182d0*/  STL.64 [R1+0xa8], R26 ;  /* 0x0000a81a01007387 */ /* 0x0009e20000100a00 */
[----:B-1----:R-:W-:Y:S02]  /*182e0*/  IMAD.MOV.U32 R25, RZ, RZ, R22 ;  /* 0x000000ffff197224 */ /* 0x002fe400078e0016 */
[----:B------:R-:W-:Y:S01]  /*182f0*/  IMAD.MOV.U32 R24, RZ, RZ, R23 ;  /* 0x000000ffff187224 */ /* 0x000fe200078e0017 */
[----:B----4-:R-:W3:Y:S04]  /*18300*/  LDL.LU.64 R26, [R1+0xc90] ;  /* 0x000c9000011a7983 */ /* 0x010ee80000300a00 */
[----:B------:R-:W4:Y:S04]  /*18310*/  LDL.LU.64 R22, [R1+0xc88] ;  /* 0x000c880001167983 */ /* 0x000f280000300a00 */
[----:B------:R-:W2:Y:S01]  /*18320*/  LDL.LU.64 R20, [R1+0xc80] ;  /* 0x000c800001147983 */ /* 0x000ea20000300a00 */
[C---:B----4-:R-:W-:Y:S08]  /*18330*/  HMMA.1688.F32.TF32 R4, R12.reuse, R22, R4 ;  /* 0x000000160c04723c */ /* 0x050ff00000081004 */
[----:B---3--:R-:W-:Y:S11]  /*18340*/  HMMA.1688.F32.TF32 R16, R12, R26, R16 ;  /* 0x0000001a0c10723c */ /* 0x008ff60000081010 */
[----:B------:R-:W-:Y:S04]  /*18350*/  STL.64 [R1+0xd0], R4 ;  /* 0x0000d00401007387 */ /* 0x000fe80000100a00 */
[----:B------:R1:W-:Y:S04]  /*18360*/  STL.64 [R1+0xd8], R6 ;  /* 0x0000d80601007387 */ /* 0x0003e80000100a00 */
[----:B-1----:R-:W3:Y:S04]  /*18370*/  LDL.LU.64 R6, [R1+0xc78] ;  /* 0x000c780001067983 */ /* 0x002ee80000300a00 */
[----:B------:R-:W3:Y:S04]  /*18380*/  LDL.LU.64 R4, [R1+0xc70] ;  /* 0x000c700001047983 */ /* 0x000ee80000300a00 */
[----:B------:R1:W-:Y:S02]  /*18390*/  STL.64 [R1+0xbe8], R22 ;  /* 0x000be81601007387 */ /* 0x0003e40000100a00 */
[----:B-1----:R-:W-:-:S02]  /*183a0*/  IMAD.MOV.U32 R22, RZ, RZ, R25 ;  /* 0x000000ffff167224 */ /* 0x002fc400078e0019 */
[----:B------:R-:W-:-:S05]  /*183b0*/  IMAD.MOV.U32 R23, RZ, RZ, R24 ;  /* 0x000000ffff177224 */ /* 0x000fca00078e0018 */
[----:B------:R1:W-:Y:S04]  /*183c0*/  STL.64 [R1+0xc00], R22 ;  /* 0x000c001601007387 */ /* 0x0003e80000100a00 */
[----:B------:R4:W-:Y:S01]  /*183d0*/  STL.64 [R1+0xc58], R26 ;  /* 0x000c581a01007387 */ /* 0x0009e20000100a00 */
[----:B-1----:R-:W-:Y:S02]  /*183e0*/  IMAD.MOV.U32 R22, RZ, RZ, R9 ;  /* 0x000000ffff167224 */ /* 0x002fe400078e0009 */
[----:B------:R-:W-:Y:S01]  /*183f0*/  IMAD.MOV.U32 R23, RZ, RZ, R8 ;  /* 0x000000ffff177224 */ /* 0x000fe200078e0008 */
[----:B----4-:R-:W4:Y:S04]  /*18400*/  LDL.LU.64 R26, [R1+0x68] ;  /* 0x00006800011a7983 */ /* 0x010f280000300a00 */
[----:B------:R1:W-:Y:S04]  /*18410*/  STL.64 [R1+0xc0], R16 ;  /* 0x0000c01001007387 */ /* 0x0003e80000100a00 */
[----:B------:R2:W-:Y:S04]  /*18420*/  STL.64 [R1+0xc8], R18 ;  /* 0x0000c81201007387 */ /* 0x0005e80000100a00 */
[----:B-1----:R-:W4:Y:S04]  /*18430*/  LDL.LU R16, [R1+0x1f0] ;  /* 0x0001f00001107983 */ /* 0x002f280000300800 */
[----:B------:R-:W4:Y:S04]  /*18440*/  LDL.LU R17, [R1+0x1f4] ;  /* 0x0001f40001117983 */ /* 0x000f280000300800 */
[----:B--2---:R-:W2:Y:S04]  /*18450*/  LDL.LU R18, [R1+0x1f8] ;  /* 0x0001f80001127983 */ /* 0x004ea80000300800 */
[----:B------:R-:W2:Y:S04]  /*18460*/  LDL.LU R19, [R1+0x1fc] ;  /* 0x0001fc0001137983 */ /* 0x000ea80000300800 */
[----:B------:R-:W-:Y:S04]  /*18470*/  STL.64 [R1+0xc30], R22 ;  /* 0x000c301601007387 */ /* 0x000fe80000100a00 */
[----:B------:R1:W-:Y:S04]  /*18480*/  STL.64 [R1+0xc28], R20 ;  /* 0x000c281401007387 */ /* 0x0003e80000100a00 */
[----:B-1----:R-:W2:Y:S04]  /*18490*/  LDL.LU R20, [R1+0x1c0] ;  /* 0x0001c00001147983 */ /* 0x002ea80000300800 */
[----:B------:R-:W2:Y:S04]  /*184a0*/  LDL.LU R21, [R1+0x1c4] ;  /* 0x0001c40001157983 */ /* 0x000ea80000300800 */
[----:B------:R-:W2:Y:S04]  /*184b0*/  LDL.LU R22, [R1+0x1c8] ;  /* 0x0001c80001167983 */ /* 0x000ea80000300800 */
[----:B------:R-:W2:Y:S01]  /*184c0*/  LDL.LU R23, [R1+0x1cc] ;  /* 0x0001cc0001177983 */ /* 0x000ea20000300800 */
[----:B---3--:R-:W-:Y:S03]  /*184d0*/  HMMA.1688.F32.TF32 R4, R12, R10, R4 ;  /* 0x0000000a0c04723c */ /* 0x008fe60000081004 */
[----:B--2---:R1:W-:Y:S04]  /*184e0*/  STL.64 [R1+0xc48], R22 ;  /* 0x000c481601007387 */ /* 0x0043e80000100a00 */
[----:B------:R-:W-:Y:S04]  /*184f0*/  STL.64 [R1+0xc40], R20 ;  /* 0x000c401401007387 */ /* 0x000fe80000100a00 */
[----:B-1----:R-:W2:Y:S08]  /*18500*/  LDL.LU.64 R22, [R1+0x38] ;  /* 0x0000380001167983 */ /* 0x002eb00000300a00 */
[----:B------:R1:W-:Y:S04]  /*18510*/  STL.64 [R1+0x100], R4 ;  /* 0x0001000401007387 */ /* 0x0003e80000100a00 */
[----:B------:R4:W-:Y:S01]  /*18520*/  STL.64 [R1+0x108], R6 ;  /* 0x0001080601007387 */ /* 0x0009e20000100a00 */
[----:B-1----:R-:W-:-:S02]  /*18530*/  IMAD.MOV.U32 R5, RZ, RZ, R10 ;  /* 0x000000ffff057224 */ /* 0x002fc400078e000a */
[----:B------:R-:W-:Y:S02]  /*18540*/  IMAD.MOV.U32 R4, RZ, RZ, R11 ;  /* 0x000000ffff047224 */ /* 0x000fe400078e000b */
[----:B------:R-:W3:Y:S04]  /*18550*/  LDL.LU.64 R10, [R1+0xc68] ;  /* 0x000c6800010a7983 */ /* 0x000ee80000300a00 */
[----:B------:R-:W3:Y:S01]  /*18560*/  LDL.LU.64 R8, [R1+0xc60] ;  /* 0x000c600001087983 */ /* 0x000ee20000300a00 */
[----:B----4-:R-:W-:Y:S01]  /*18570*/  IMAD.MOV.U32 R6, RZ, RZ, R27 ;  /* 0x000000ffff067224 */ /* 0x010fe200078e001b */
[----:B---3--:R-:W-:-:S15]  /*18580*/  HMMA.1688.F32.TF32 R8, R12, R26, R8 ;  /* 0x0000001a0c08723c */ /* 0x008fde0000081008 */
[----:B------:R-:W-:-:S04]  /*18590*/  NOP ;  /* 0x0000000000007918 */ /* 0x000fc80000000000 */
[----:B------:R1:W-:Y:S04]  /*185a0*/  STL.64 [R1+0x270], R8 ;  /* 0x0002700801007387 */ /* 0x0003e80000100a00 */
[----:B------:R-:W-:Y:S01]  /*185b0*/  STL.64 [R1+0x278], R10 ;  /* 0x0002780a01007387 */ /* 0x000fe20000100a00 */
[----:B-1----:R-:W-:-:S03]  /*185c0*/  IMAD.MOV.U32 R8, RZ, RZ, R26 ;  /* 0x000000ffff087224 */ /* 0x002fc600078e001a */
[----:B------:R-:W3:Y:S04]  /*185d0*/  LDL.LU.64 R26, [R1+0xc58] ;  /* 0x000c5800011a7983 */ /* 0x000ee80000300a00 */
[----:B------:R-:W-:Y:S04]  /*185e0*/  STL [R1+0xbe0], R6 ;  /* 0x000be00601007387 */ /* 0x000fe80000100800 */
[----:B------:R1:W-:Y:S04]  /*185f0*/  STL.64 [R1+0xbd8], R4 ;  /* 0x000bd80401007387 */ /* 0x0003e80000100a00 */
[----:B-1----:R-:W4:Y:S04]  /*18600*/  LDL.LU R4, [R1+0x220] ;  /* 0x0002200001047983 */ /* 0x002f280000300800 */
[----:B------:R-:W4:Y:S01]  /*18610*/  LDL.LU R5, [R1+0x224] ;  /* 0x0002240001057983 */ /* 0x000f220000300800 */
[----:B------:R-:W-:-:S02]  /*18620*/  IMAD.MOV.U32 R6, RZ, RZ, R2 ;  /* 0x000000ffff067224 */ /* 0x000fc400078e0002 */
[----:B------:R-:W-:Y:S01]  /*18630*/  IMAD.MOV.U32 R7, RZ, RZ, R29 ;  /* 0x000000ffff077224 */ /* 0x000fe200078e001d */
[----:B------:R-:W2:Y:S04]  /*18640*/  LDL.LU R2, [R1+0xc54] ;  /* 0x000c540001027983 */ /* 0x000ea80000300800 */
[----:B------:R-:W2:Y:S04]  /*18650*/  LDL.LU R29, [R1+0xc50] ;  /* 0x000c5000011d7983 */ /* 0x000ea80000300800 */
[----:B------:R-:W-:Y:S04]  /*18660*/  STL.64 [R1+0xbf8], R6 ;  /* 0x000bf80601007387 */ /* 0x000fe80000100a00 */
[----:B----4-:R1:W-:Y:S04]  /*18670*/  STL.64 [R1+0xbf0], R4 ;  /* 0x000bf00401007387 */ /* 0x0103e80000100a00 */
[----:B-1----:R-:W4:Y:S04]  /*18680*/  LDL.LU R4, [R1+0x1e0] ;  /* 0x0001e00001047983 */ /* 0x002f280000300800 */
[----:B------:R-:W4:Y:S04]  /*18690*/  LDL.LU R5, [R1+0x1e4] ;  /* 0x0001e40001057983 */ /* 0x000f280000300800 */
[----:B------:R-:W3:Y:S04]  /*186a0*/  LDL.LU R6, [R1+0x1e8] ;  /* 0x0001e80001067983 */ /* 0x000ee80000300800 */
[----:B------:R-:W3:Y:S01]  /*186b0*/  LDL.LU R7, [R1+0x1ec] ;  /* 0x0001ec0001077983 */ /* 0x000ee20000300800 */
[----:B--2---:R-:W-:Y:S01]  /*186c0*/  HMMA.1688.F32.TF32 R16, R12, R22, R16 ;  /* 0x000000160c10723c */ /* 0x004fe20000081010 */
[----:B------:R-:W-:-:S02]  /*186d0*/  IMAD.MOV.U32 R25, RZ, RZ, R22 ;  /* 0x000000ffff197224 */ /* 0x000fc400078e0016 */
[----:B------:R-:W-:Y:S01]  /*186e0*/  IMAD.MOV.U32 R24, RZ, RZ, R23 ;  /* 0x000000ffff187224 */ /* 0x000fe200078e0017 */
[----:B---3--:R1:W-:Y:S04]  /*186f0*/  STL.64 [R1+0xc10], R6 ;  /* 0x000c100601007387 */ /* 0x0083e80000100a00 */
[----:B----4-:R2:W-:Y:S01]  /*18700*/  STL.64 [R1+0xc08], R4 ;  /* 0x000c080401007387 */ /* 0x0105e20000100a00 */
[----:B-1----:R-:W-:-:S03]  /*18710*/  IMAD.MOV.U32 R7, RZ, RZ, R2 ;  /* 0x000000ffff077224 */ /* 0x002fc600078e0002 */
[----:B--2---:R-:W2:Y:S04]  /*18720*/  LDL.LU R4, [R1+0x1b0] ;  /* 0x0001b00001047983 */ /* 0x004ea80000300800 */
[----:B------:R-:W2:Y:S03]  /*18730*/  LDL.LU R5, [R1+0x1b4] ;  /* 0x0001b40001057983 */ /* 0x000ea60000300800 */
[----:B------:R-:W-:Y:S01]  /*18740*/  IMAD.MOV.U32 R2, RZ, RZ, R19 ;  /* 0x000000ffff027224 */ /* 0x000fe200078e0013 */
[----:B------:R-:W3:Y:S04]  /*18750*/  LDL.LU.64 R22, [R1+0xc48] ;  /* 0x000c480001167983 */ /* 0x000ee80000300a00 */
[----:B------:R-:W3:Y:S04]  /*18760*/  LDL.LU.64 R20, [R1+0xc40] ;  /* 0x000c400001147983 */ /* 0x000ee80000300a00 */
[----:B------:R-:W-:Y:S04]  /*18770*/  STL.64 [R1+0x2a0], R16 ;  /* 0x0002a01001007387 */ /* 0x000fe80000100a00 */
[----:B------:R1:W-:Y:S04]  /*18780*/  STL [R1+0x2a8], R18 ;  /* 0x0002a81201007387 */ /* 0x0003e80000100800 */
[----:B-1----:R-:W3:Y:S04]  /*18790*/  LDL.LU.64 R18, [R1+0xc38] ;  /* 0x000c380001127983 */ /* 0x002ee80000300a00 */
[----:B------:R1:W-:Y:S04]  /*187a0*/  STL [R1+0xa00], R2 ;  /* 0x000a000201007387 */ /* 0x0003e80000100800 */
[----:B-1----:R-:W4:Y:S01]  /*187b0*/  LDL R2, [R1+0x5dc] ;  /* 0x0005dc0001027983 */ /* 0x002f220000100800 */
[----:B---3--:R-:W-:Y:S03]  /*187c0*/  HMMA.1688.F32.TF32 R12, R12, R18, R20 ;  /* 0x000000120c0c723c */ /* 0x008fe60000081014 */
[----:B------:R-:W2:Y:S01]  /*187d0*/  LDL.LU.64 R22, [R1+0xc30] ;  /* 0x000c300001167983 */ /* 0x000ea20000300a00 */
[----:B------:R-:W-:-:S03]  /*187e0*/  IMAD.MOV.U32 R10, RZ, RZ, R18 ;  /* 0x000000ffff0a7224 */ /* 0x000fc600078e0012 */
[----:B------:R-:W3:Y:S01]  /*187f0*/  LDL.LU.64 R20, [R1+0xc28] ;  /* 0x000c280001147983 */ /* 0x000ee20000300a00 */
[----:B------:R-:W-:-:S11]  /*18800*/  IMAD.MOV.U32 R9, RZ, RZ, R19 ;  /* 0x000000ffff097224 */ /* 0x000fd600078e0013 */
[----:B------:R1:W-:Y:S04]  /*18810*/  STL.64 [R1+0x290], R12 ;  /* 0x0002900c01007387 */ /* 0x0003e80000100a00 */
[----:B------:R4:W-:Y:S04]  /*18820*/  STL.64 [R1+0x298], R14 ;  /* 0x0002980e01007387 */ /* 0x0009e80000100a00 */
[----:B------:R-:W2:Y:S04]  /*18830*/  LDL.LU.64 R18, [R1+0xc20] ;  /* 0x000c200001127983 */ /* 0x000ea80000300a00 */
[----:B------:R-:W2:Y:S01]  /*18840*/  LDL.LU.64 R16, [R1+0xc18] ;  /* 0x000c180001107983 */ /* 0x000ea20000300a00 */
[----:B------:R-:W-:-:S02]  /*18850*/  IMAD.MOV.U32 R6, RZ, RZ, R29 ;  /* 0x000000ffff067224 */ /* 0x000fc400078e001d */
[----:B-1----:R-:W-:Y:S02]  /*18860*/  IMAD.MOV.U32 R12, RZ, RZ, R28 ;  /* 0x000000ffff0c7224 */ /* 0x002fe400078e001c */
[----:B----4-:R-:W-:Y:S02]  /*18870*/  IMAD.MOV.U32 R15, RZ, RZ, R3 ;  /* 0x000000ffff0f7224 */ /* 0x010fe400078e0003 */
[----:B---3--:R-:W-:Y:S02]  /*18880*/  IMAD.MOV.U32 R13, RZ, RZ, R21 ;  /* 0x000000ffff0d7224 */ /* 0x008fe400078e0015 */
[----:B------:R-:W-:Y:S02]  /*18890*/  IMAD.MOV.U32 R14, RZ, RZ, R20 ;  /* 0x000000ffff0e7224 */ /* 0x000fe400078e0014 */
[----:B--2---:R-:W-:Y:S01]  /*188a0*/  HMMA.1688.F32.TF32 R20, R16, R22, R4 ;  /* 0x000000161014723c */ /* 0x004fe20000081004 */
[----:B------:R-:W2:Y:S04]  /*188b0*/  LDL.LU.64 R6, [R1+0xc10] ;  /* 0x000c100001067983 */ /* 0x000ea80000300a00 */
[----:B------:R-:W2:-:S14]  /*188c0*/  LDL.LU.64 R4, [R1+0xc08] ;  /* 0x000c080001047983 */ /* 0x000e9c0000300a00 */
[----:B------:R-:W-:Y:S01]  /*188d0*/  IMAD.MOV.U32 R28, RZ, RZ, R22 ;  /* 0x000000ffff1c7224 */ /* 0x000fe200078e0016 */
[----:B------:R2:W-:Y:S01]  /*188e0*/  STL [R1+0x10], R20 ;  /* 0x0000101401007387 */ /* 0x0005e20000100800 */
[----:B------:R-:W-:-:S03]  /*188f0*/  IMAD.MOV.U32 R3, RZ, RZ, R23 ;  /* 0x000000ffff037224 */ /* 0x000fc600078e0017 */
[----:B------:R-:W2:Y:S01]  /*18900*/  LDL.LU.64 R22, [R1+0xc00] ;  /* 0x000c000001167983 */ /* 0x000ea20000300a00 */
[----:B------:R-:W-:Y:S02]  /*18910*/  IMAD.MOV.U32 R29, RZ, RZ, R21 ;  /* 0x000000ffff1d7224 */ /* 0x000fe400078e0015 */
[----:B--2---:R-:W-:Y:S01]  /*18920*/  HMMA.1688.F32.TF32 R20, R16, R22, R4 ;  /* 0x000000161014723c */ /* 0x004fe20000081004 */
[----:B------:R-:W2:Y:S04]  /*18930*/  LDL.LU.64 R6, [R1+0xbf8] ;  /* 0x000bf80001067983 */ /* 0x000ea80000300a00 */
[----:B------:R-:W2:-:S14]  /*18940*/  LDL.LU.64 R4, [R1+0xbf0] ;  /* 0x000bf00001047983 */ /* 0x000e9c0000300a00 */
[----:B------:R-:W-:Y:S04]  /*18950*/  STL.64 [R1], R20 ;  /* 0x0000001401007387 */ /* 0x000fe80000100a00 */
[----:B------:R1:W-:Y:S04]  /*18960*/  STL.64 [R1+0x8], R22 ;  /* 0x0000081601007387 */ /* 0x0003e80000100a00 */
[----:B-1----:R-:W2:Y:S01]  /*18970*/  LDL.LU.64 R22, [R1+0xbe8] ;  /* 0x000be80001167983 */ /* 0x002ea20000300a00 */
[C---:B------:R-:W-:Y:S08]  /*18980*/  HMMA.1688.F32.TF32 R12, R16.reuse, R26, R12 ;  /* 0x0000001a100c723c */ /* 0x040ff0000008100c */
[----:B--2---:R-:W-:Y:S01]  /*18990*/  HMMA.1688.F32.TF32 R20, R16, R22, R4 ;  /* 0x000000161014723c */ /* 0x004fe20000081004 */
[----:B------:R-:W2:Y:S01]  /*189a0*/  LDL.LU R6, [R1+0xbe0] ;  /* 0x000be00001067983 */ /* 0x000ea20000300800 */
[----:B------:R-:W-:-:S03]  /*189b0*/  LOP3.LUT R7, R0, 0x20, RZ, 0x3c, !PT ;  /* 0x0000002000077812 */ /* 0x000fc600078e3cff */
[----:B------:R-:W3:Y:S04]  /*189c0*/  LDL.LU.64 R4, [R1+0xbd8] ;  /* 0x000bd80001047983 */ /* 0x000ee80000300a00 */
[----:B------:R-:W-:Y:S01]  /*189d0*/  STL.64 [R1+0xbd0], R18 ;  /* 0x000bd01201007387 */ /* 0x000fe20000100a00 */
[----:B------:R-:W-:-:S03]  /*189e0*/  IMAD.MOV.U32 R26, RZ, RZ, R8 ;  /* 0x000000ffff1a7224 */ /* 0x000fc600078e0008 */
[----:B------:R-:W-:Y:S04]  /*189f0*/  LDS R11, [R7+UR16+0x46900] ;  /* 0x04690010070b7984 */ /* 0x000fe80008000800 */
[----:B------:R-:W-:Y:S04]  /*18a00*/  LDS R8, [R0+UR16+0x46100] ;  /* 0x0461001000087984 */ /* 0x000fe80008000800 */
[----:B------:R-:W-:Y:S04]  /*18a10*/  STL.64 [R1+0x90], R20 ;  /* 0x0000901401007387 */ /* 0x000fe80000100a00 */
[----:B------:R-:W-:Y:S04]  /*18a20*/  STL.64 [R1+0x98], R22 ;  /* 0x0000981601007387 */ /* 0x000fe80000100a00 */
[----:B------:R-:W-:Y:S04]  /*18a30*/  STL.64 [R1+0x80], R12 ;  /* 0x0000800c01007387 */ /* 0x000fe80000100a00 */
[----:B------:R-:W-:Y:S04]  /*18a40*/  LDS R22, [R0+UR16+0x46800] ;  /* 0x0468001000167984 */ /* 0x000fe80008000800 */
[----:B------:R-:W1:Y:S04]  /*18a50*/  LDS R23, [R7+UR16+0x46800] ;  /* 0x0468001007177984 */ /* 0x000e680008000800 */
[----:B------:R-:W-:Y:S04]  /*18a60*/  STL.64 [R1+0x88], R14 ;  /* 0x0000880e01007387 */ /* 0x000fe80000100a00 */
[----:B------:R-:W-:Y:S04]  /*18a70*/  LDS R20, [R0+UR16+0x46000] ;  /* 0x0460001000147984 */ /* 0x000fe80008000800 */
[----:B------:R-:W4:Y:S04]  /*18a80*/  LDS R21, [R7+UR16+0x46000] ;  /* 0x0460001007157984 */ /* 0x000f280008000800 */
[----:B------:R-:W-:Y:S04]  /*18a90*/  LDS R14, [R0+UR16+0x46880] ;  /* 0x04688010000e7984 */ /* 0x000fe80008000800 */
[----:B------:R-:W4:Y:S04]  /*18aa0*/  LDS R15, [R7+UR16+0x46880] ;  /* 0x04688010070f7984 */ /* 0x000f280008000800 */
[----:B------:R-:W-:Y:S04]  /*18ab0*/  LDS R12, [R0+UR16+0x46080] ;  /* 0x04608010000c7984 */ /* 0x000fe80008000800 */
[----:B------:R-:W4:Y:S04]  /*18ac0*/  LDS R13, [R7+UR16+0x46080] ;  /* 0x04608010070d7984 */ /* 0x000f280008000800 */
[----:B------:R-:W-:Y:S04]  /*18ad0*/  STL.64 [R1+0xbc8], R16 ;  /* 0x000bc81001007387 */ /* 0x000fe80000100a00 */
[----:B------:R-:W-:Y:S04]  /*18ae0*/  LDSM.16.M88.4 R16, [R2+UR17+0x80] ;  /* 0x000080110210783b */ /* 0x000fe80008000200 */
[----:B-1----:R-:W-:Y:S04]  /*18af0*/  STL.64 [R1+0xb98], R22 ;  /* 0x000b981601007387 */ /* 0x002fe80000100a00 */
[----:B----4-:R-:W-:Y:S04]  /*18b00*/  STL.64 [R1+0xb90], R20 ;  /* 0x000b901401007387 */ /* 0x010fe80000100a00 */
[----:B------:R1:W-:Y:S04]  /*18b10*/  STL.64 [R1+0xb88], R14 ;  /* 0x000b880e01007387 */ /* 0x0003e80000100a00 */
[----:B------:R-:W-:Y:S01]  /*18b20*/  STL.64 [R1+0xb80], R12 ;  /* 0x000b800c01007387 */ /* 0x000fe20000100a00 */
[----:B--2---:R-:W-:-:S02]  /*18b30*/  IMAD.MOV.U32 R27, RZ, RZ, R6 ;  /* 0x000000ffff1b7224 */ /* 0x004fc400078e0006 */
[----:B-1----:R-:W-:Y:S01]  /*18b40*/  IMAD.MOV.U32 R14, RZ, RZ, R10 ;  /* 0x000000ffff0e7224 */ /* 0x002fe200078e000a */
[----:B------:R-:W-:Y:S04]  /*18b50*/  LDS R6, [R0+UR16+0x46980] ;  /* 0x0469801000067984 */ /* 0x000fe80008000800 */
[----:B------:R3:W-:Y:S04]  /*18b60*/  STL.64 [R1+0xbb0], R26 ;  /* 0x000bb01a01007387 */ /* 0x0007e80000100a00 */
[----:B------:R-:W2:Y:S04]  /*18b70*/  LDL.LU R20, [R1+0x230] ;  /* 0x0002300001147983 */ /* 0x000ea80000300800 */
[----:B------:R-:W2:Y:S04]  /*18b80*/  LDL.LU R21, [R1+0x234] ;  /* 0x0002340001157983 */ /* 0x000ea80000300800 */
[----:B------:R-:W4:Y:S04]  /*18b90*/  LDL.LU R22, [R1+0x238] ;  /* 0x0002380001167983 */ /* 0x000f280000300800 */
[----:B------:R-:W4:Y:S01]  /*18ba0*/  LDL.LU R23, [R1+0x23c] ;  /* 0x00023c0001177983 */ /* 0x000f220000300800 */
[----:B------:R-:W-:-:S03]  /*18bb0*/  IMAD.MOV.U32 R15, RZ, RZ, R9 ;  /* 0x000000ffff0f7224 */ /* 0x000fc600078e0009 */
[----:B------:R-:W1:Y:S04]  /*18bc0*/  LDS R10, [R0+UR16+0x46900] ;  /* 0x04690010000a7984 */ /* 0x000e680008000800 */
[----:B------:R-:W1:Y:S01]  /*18bd0*/  LDS R9, [R7+UR16+0x46100] ;  /* 0x0461001007097984 */ /* 0x000e620008000800 */
[----:B---3--:R-:W-:Y:S02]  /*18be0*/  IMAD.MOV.U32 R26, RZ, RZ, R5 ;  /* 0x000000ffff1a7224 */ /* 0x008fe400078e0005 */
[----:B------:R-:W-:Y:S01]  /*18bf0*/  IMAD.MOV.U32 R27, RZ, RZ, R4 ;  /* 0x000000ffff1b7224 */ /* 0x000fe200078e0004 */
[----:B------:R-:W-:Y:S04]  /*18c00*/  LDS R5, [R7+UR16+0x46180] ;  /* 0x0461801007057984 */ /* 0x000fe80008000800 */
[----:B------:R-:W3:Y:S04]  /*18c10*/  LDS R7, [R7+UR16+0x46980] ;  /* 0x0469801007077984 */ /* 0x000ee80008000800 */
[----:B------:R-:W1:Y:S04]  /*18c20*/  LDS R4, [R0+UR16+0x46180] ;  /* 0x0461801000047984 */ /* 0x000e680008000800 */
[----:B----4-:R-:W-:Y:S04]  /*18c30*/  STL.64 [R1+0xba8], R22 ;  /* 0x000ba81601007387 */ /* 0x010fe80000100a00 */
[----:B--2---:R2:W-:Y:S04]  /*18c40*/  STL.64 [R1+0xba0], R20 ;  /* 0x000ba01401007387 */ /* 0x0045e80000100a00 */
[----:B--2---:R-:W2:Y:S04]  /*18c50*/  LDL.LU R20, [R1+0x240] ;  /* 0x0002400001147983 */ /* 0x004ea80000300800 */
[----:B------:R-:W2:Y:S04]  /*18c60*/  LDL.LU R21, [R1+0x244] ;  /* 0x0002440001157983 */ /* 0x000ea80000300800 */
[----:B------:R-:W4:Y:S04]  /*18c70*/  LDL.LU R22, [R1+0x248] ;  /* 0x0002480001167983 */ /* 0x000f280000300800 */
[----:B------:R-:W4:Y:S04]  /*18c80*/  LDL.LU R23, [R1+0x24c] ;  /* 0x00024c0001177983 */ /* 0x000f280000300800 */
[----:B----4-:R-:W-:Y:S04]  /*18c90*/  STL.64 [R1+0xbc0], R22 ;  /* 0x000bc01601007387 */ /* 0x010fe80000100a00 */
[----:B--2---:R2:W-:Y:S04]  /*18ca0*/  STL.64 [R1+0xbb8], R20 ;  /* 0x000bb81401007387 */ /* 0x0045e80000100a00 */
[----:B--2---:R-:W2:Y:S04]  /*18cb0*/  LDL.LU R20, [R1+0x250] ;  /* 0x0002500001147983 */ /* 0x004ea80000300800 */
[----:B------:R-:W2:Y:S04]  /*18cc0*/  LDL.LU R21, [R1+0x254] ;  /* 0x0002540001157983 */ /* 0x000ea80000300800 */
[----:B------:R-:W2:Y:S04]  /*18cd0*/  LDL.LU R22, [R1+0x258] ;  /* 0x0002580001167983 */ /* 0x000ea80000300800 */
[----:B------:R-:W2:Y:S04]  /*18ce0*/  LDL.LU R23, [R1+0x25c] ;  /* 0x00025c0001177983 */ /* 0x000ea80000300800 */
[----:B-1----:R-:W-:Y:S04]  /*18cf0*/  STL.64 [R1+0xb78], R10 ;  /* 0x000b780a01007387 */ /* 0x002fe80000100a00 */
[----:B------:R1:W-:Y:S04]  /*18d00*/  STL.64 [R1+0xb70], R8 ;  /* 0x000b700801007387 */ /* 0x0003e80000100a00 */
[----:B-1----:R-:W4:Y:S04]  /*18d10*/  LDL.LU R8, [R1+0x1a0] ;  /* 0x0001a00001087983 */ /* 0x002f280000300800 */
[----:B------:R-:W4:Y:S04]  /*18d20*/  LDL.LU R9, [R1+0x1a4] ;  /* 0x0001a40001097983 */ /* 0x000f280000300800 */
[----:B------:R-:W4:Y:S04]  /*18d30*/  LDL.LU R10, [R1+0x1a8] ;  /* 0x0001a800010a7983 */ /* 0x000f280000300800 */
[----:B------:R-:W4:Y:S04]  /*18d40*/  LDL.LU R11, [R1+0x1ac] ;  /* 0x0001ac00010b7983 */ /* 0x000f280000300800 */
[----:B------:R-:W-:Y:S04]  /*18d50*/  STL [R1+0xae0], R0 ;  /* 0x000ae00001007387 */ /* 0x000fe80000100800 */
[----:B---3--:R-:W-:Y:S04]  /*18d60*/  STL.64 [R1+0xb68], R6 ;  /* 0x000b680601007387 */ /* 0x008fe80000100a00 */
[----:B------:R1:W-:Y:S04]  /*18d70*/  STL.64 [R1+0xb60], R4 ;  /* 0x000b600401007387 */ /* 0x0003e80000100a00 */
[----:B------:R-:W-:Y:S01]  /*18d80*/  STL.64 [R1+0x58], R18 ;  /* 0x0000581201007387 */ /* 0x000fe20000100a00 */
[----:B-1----:R-:W-:-:S02]  /*18d90*/  IMAD.MOV.U32 R5, RZ, RZ, R16 ;  /* 0x000000ffff057224 */ /* 0x002fc400078e0010 */
[----:B------:R-:W-:Y:S02]  /*18da0*/  IMAD.MOV.U32 R4, RZ, RZ, R17 ;  /* 0x000000ffff047224 */ /* 0x000fe400078e0011 */
[----:B------:R-:W1:Y:S04]  /*18db0*/  LDSM.16.M88.4 R16, [R2+UR17+0x4080] ;  /* 0x004080110210783b */ /* 0x000e680008000200 */
[----:B-1----:R1:W-:Y:S01]  /*18dc0*/  STL.64 [R1+0x48], R18 ;  /* 0x0000481201007387 */ /* 0x0023e20000100a00 */
[----:B------:R-:W-:Y:S02]  /*18dd0*/  IMAD.MOV.U32 R13, RZ, RZ, R16 ;  /* 0x000000ffff0d7224 */ /* 0x000fe400078e0010 */
[----:B------:R-:W-:Y:S01]  /*18de0*/  IMAD.MOV.U32 R12, RZ, RZ, R17 ;  /* 0x000000ffff0c7224 */ /* 0x000fe200078e0011 */
[----:B-1----:R-:W2:Y:S04]  /*18df0*/  LDL.LU.64 R18, [R1+0xbd0] ;  /* 0x000bd00001127983 */ /* 0x002ea80000300a00 */
[----:B------:R-:W2:Y:S01]  /*18e00*/  LDL.LU.64 R16, [R1+0xbc8] ;  /* 0x000bc80001107983 */ /* 0x000ea20000300a00 */
[----:B------:R-:W-:-:S02]  /*18e10*/  IMAD.MOV.U32 R6, RZ, RZ, R25 ;  /* 0x000000ffff067224 */ /* 0x000fc400078e0019 */
[----:B------:R-:W-:Y:S02]  /*18e20*/  IMAD.MOV.U32 R7, RZ, RZ, R24 ;  /* 0x000000ffff077224 */ /* 0x000fe400078e0018 */
[----:B--2---:R-:W-:Y:S01]  /*18e30*/  HMMA.1688.F32.TF32 R24, R16, R26, R20 ;  /* 0x0000001a1018723c */ /* 0x004fe20000081014 */
[----:B------:R-:W2:Y:S04]  /*18e40*/  LDL.LU.64 R22, [R1+0xbc0] ;  /* 0x000bc00001167983 */ /* 0x000ea80000300a00 */
[----:B------:R-:W2:-:S14]  /*18e50*/  LDL.LU.64 R20, [R1+0xbb8] ;  /* 0x000bb80001147983 */ /* 0x000e9c0000300a00 */
        /* <DEDUP_REMOVED lines=9> */
[----:B------:R1:W-:Y:S02]  /*18ef0*/  STL.64 [R1+0xa08], R24 ;  /* 0x000a081801007387 */ /* 0x0003e40000100a00 */
[----:B-1----:R-:W-:Y:S02]  /*18f00*/  IMAD.MOV.U32 R24, RZ, RZ, R13 ;  /* 0x000000ffff187224 */ /* 0x002fe400078e000d */
[----:B------:R-:W-:-:S05]  /*18f10*/  IMAD.MOV.U32 R25, RZ, RZ, R12 ;  /* 0x000000ffff197224 */ /* 0x000fca00078e000c */
[----:B------:R1:W-:Y:S02]  /*18f20*/  STL.64 [R1+0xb48], R24 ;  /* 0x000b481801007387 */ /* 0x0003e40000100a00 */
[----:B-1----:R-:W-:Y:S02]  /*18f30*/  IMAD.MOV.U32 R24, RZ, RZ, R5 ;  /* 0x000000ffff187224 */ /* 0x002fe400078e0005 */
[----:B------:R-:W-:Y:S02]  /*18f40*/  IMAD.MOV.U32 R25, RZ, RZ, R4 ;  /* 0x000000ffff197224 */ /* 0x000fe400078e0004 */
[----:B--2---:R-:W-:Y:S01]  /*18f50*/  HMMA.1688.F32.TF32 R4, R16, R6, R20 ;  /* 0x000000061004723c */ /* 0x004fe20000081014 */
[----:B------:R-:W2:Y:S04]  /*18f60*/  LDL.LU.64 R22, [R1+0xb98] ;  /* 0x000b980001167983 */ /* 0x000ea80000300a00 */
[----:B------:R-:W2:-:S14]  /*18f70*/  LDL.LU.64 R20, [R1+0xb90] ;  /* 0x000b900001147983 */ /* 0x000e9c0000300a00 */
[----:B------:R-:W-:Y:S04]  /*18f80*/  STL.64 [R1+0x260], R4 ;  /* 0x0002600401007387 */ /* 0x000fe80000100a00 */
[----:B------:R4:W-:Y:S04]  /*18f90*/  STL.64 [R1+0x268], R6 ;  /* 0x0002680601007387 */ /* 0x0009e80000100a00 */
[----:B------:R-:W2:Y:S01]  /*18fa0*/  LDL.LU R12, [R1+0x170] ;  /* 0x00017000010c7983 */ /* 0x000ea20000300800 */
[----:B----4-:R-:W-:-:S15]  /*18fb0*/  HMMA.1688.F32.TF32 R4, R16, R14, R8 ;  /* 0x0000000e1004723c */ /* 0x010fde0000081008 */
[----:B------:R-:W-:-:S04]  /*18fc0*/  NOP ;  /* 0x0000000000007918 */ /* 0x000fc80000000000 */
[----:B------:R1:W-:Y:S04]  /*18fd0*/  STL.64 [R1+0x220], R4 ;  /* 0x0002200401007387 */ /* 0x0003e80000100a00 */
[----:B------:R3:W-:Y:S04]  /*18fe0*/  STL.64 [R1+0x228], R6 ;  /* 0x0002280601007387 */ /* 0x0007e80000100a00 */
[----:B------:R-:W2:Y:S04]  /*18ff0*/  LDL.LU R13, [R1+0x174] ;  /* 0x00017400010d7983 */ /* 0x000ea80000300800 */
[----:B------:R-:W2:Y:S04]  /*19000*/  LDL.LU R14, [R1+0x178] ;  /* 0x00017800010e7983 */ /* 0x000ea80000300800 */
[----:B------:R-:W2:Y:S04]  /*19010*/  LDL.LU R15, [R1+0x17c] ;  /* 0x00017c00010f7983 */ /* 0x000ea80000300800 */
[----:B------:R-:W4:Y:S04]  /*19020*/  LDL.LU R8, [R1+0xf0] ;  /* 0x0000f00001087983 */ /* 0x000f280000300800 */
[----:B------:R-:W4:Y:S04]  /*19030*/  LDL.LU R9, [R1+0xf4] ;  /* 0x0000f40001097983 */ /* 0x000f280000300800 */
[----:B------:R-:W4:Y:S04]  /*19040*/  LDL.LU R10, [R1+0xf8] ;  /* 0x0000f800010a7983 */ /* 0x000f280000300800 */
[----:B------:R-:W4:Y:S04]  /*19050*/  LDL.LU R11, [R1+0xfc] ;  /* 0x0000fc00010b7983 */ /* 0x000f280000300800 */
[----:B-1----:R-:W2:Y:S04]  /*19060*/  LDL.LU R4, [R1+0xb0] ;  /* 0x0000b00001047983 */ /* 0x002ea80000300800 */
[----:B------:R-:W2:Y:S04]  /*19070*/  LDL.LU R5, [R1+0xb4] ;  /* 0x0000b40001057983 */ /* 0x000ea80000300800 */
[----:B---3--:R-:W3:Y:S04]  /*19080*/  LDL.LU R6, [R1+0xb8] ;  /* 0x0000b80001067983 */ /* 0x008ee80000300800 */
[----:B------:R-:W3:Y:S04]  /*19090*/  LDL.LU R7, [R1+0xbc] ;  /* 0x0000bc0001077983 */ /* 0x000ee80000300800 */
[----:B------:R-:W2:Y:S04]  /*190a0*/  LDL.LU R16, [R1] ;  /* 0x0000000001107983 */ /* 0x000ea80000300800 */
        /* <DEDUP_REMOVED lines=9> */
[----:B------:R-:W-:Y:S03]  /*19140*/  HMMA.1688.F32.TF32 R12, R20, R24, R12 ;  /* 0x00000018140c723c */ /* 0x000fe6000008100c */
[----:B--2---:R-:W-:Y:S04]  /*19150*/  STL.64 [R1+0xb40], R18 ;  /* 0x000b401201007387 */ /* 0x004fe80000100a00 */
[----:B------:R1:W-:Y:S04]  /*19160*/  STL.64 [R1+0xb38], R16 ;  /* 0x000b381001007387 */ /* 0x0003e80000100a00 */
[----:B-1----:R-:W2:Y:S04]  /*19170*/  LDL.LU R16, [R1+0x160] ;  /* 0x0001600001107983 */ /* 0x002ea80000300800 */
[----:B------:R-:W2:Y:S04]  /*19180*/  LDL.LU R17, [R1+0x164] ;  /* 0x0001640001117983 */ /* 0x000ea80000300800 */
[----:B------:R-:W2:Y:S04]  /*19190*/  LDL.LU R18, [R1+0x168] ;  /* 0x0001680001127983 */ /* 0x000ea80000300800 */
[----:B------:R-:W2:Y:S04]  /*191a0*/  LDL.LU R19, [R1+0x16c] ;  /* 0x00016c0001137983 */ /* 0x000ea80000300800 */
[----:B--2---:R1:W-:Y:S04]  /*191b0*/  STL.64 [R1+0xb58], R18 ;  /* 0x000b581201007387 */ /* 0x0043e80000100a00 */
[----:B------:R2:W-:Y:S01]  /*191c0*/  STL.64 [R1+0xb50], R16 ;  /* 0x000b501001007387 */ /* 0x0005e20000100a00 */
[----:B-1----:R-:W-:-:S02]  /*191d0*/  IMAD.MOV.U32 R18, RZ, RZ, R28 ;  /* 0x000000ffff127224 */ /* 0x002fc400078e001c */
[----:B------:R-:W-:Y:S01]  /*191e0*/  IMAD.MOV.U32 R19, RZ, RZ, R3 ;  /* 0x000000ffff137224 */ /* 0x000fe200078e0003 */
[----:B--2---:R-:W2:Y:S01]  /*191f0*/  LDL.LU R16, [R1+0x10] ;  /* 0x0000100001107983 */ /* 0x004ea20000300800 */
[----:B------:R-:W-:Y:S02]  /*19200*/  IMAD.MOV.U32 R17, RZ, RZ, R29 ;  /* 0x000000ffff117224 */ /* 0x000fe400078e001d */
[----:B------:R-:W-:Y:S01]  /*19210*/  IMAD.MOV.U32 R28, RZ, RZ, R14 ;  /* 0x000000ffff1c7224 */ /* 0x000fe200078e000e */
[----:B------:R1:W-:Y:S01]  /*19220*/  STL [R1+0x240], R12 ;  /* 0x0002400c01007387 */ /* 0x0003e20000100800 */
[----:B------:R-:W-:Y:S02]  /*19230*/  IMAD.MOV.U32 R3, RZ, RZ, R15 ;  /* 0x000000ffff037224 */ /* 0x000fe400078e000f */
[----:B------:R-:W-:Y:S01]  /*19240*/  IMAD.MOV.U32 R29, RZ, RZ, R13 ;  /* 0x000000ffff1d7224 */ /* 0x000fe200078e000d */
[----:B------:R-:W4:Y:S04]  /*19250*/  LDL.LU.64 R14, [R1+0xb88] ;  /* 0x000b8800010e7983 */ /* 0x000f280000300a00 */
[----:B-1----:R-:W4:Y:S04]  /*19260*/  LDL.LU.64 R12, [R1+0xb80] ;  /* 0x000b8000010c7983 */ /* 0x002f280000300a00 */
[----:B------:R-:W-:Y:S04]  /*19270*/  STL [R1+0xb04], R3 ;  /* 0x000b040301007387 */ /* 0x000fe80000100800 */
[----:B------:R-:W-:Y:S04]  /*19280*/  STL [R1+0xb00], R28 ;  /* 0x000b001c01007387 */ /* 0x000fe80000100800 */
[----:B------:R-:W-:Y:S01]  /*19290*/  STL [R1+0xae8], R29 ;  /* 0x000ae81d01007387 */ /* 0x000fe20000100800 */
[----:B----4-:R-:W-:-:S15]  /*192a0*/  HMMA.1688.F32.TF32 R8, R12, R24, R8 ;  /* 0x000000180c08723c */ /* 0x010fde0000081008 */
[----:B------:R-:W-:-:S04]  /*192b0*/  NOP ;  /* 0x0000000000007918 */ /* 0x000fc80000000000 */
[----:B------:R-:W-:Y:S04]  /*192c0*/  STL.64 [R1+0x210], R8 ;  /* 0x0002100801007387 */ /* 0x000fe80000100a00 */
[----:B------:R1:W-:Y:S04]  /*192d0*/  STL.64 [R1+0x218], R10 ;  /* 0x0002180a01007387 */ /* 0x0003e80000100a00 */
[----:B-1----:R-:W3:Y:S04]  /*192e0*/  LDL.LU.64 R10, [R1+0xb78] ;  /* 0x000b7800010a7983 */ /* 0x002ee80000300a00 */
[----:B------:R-:W3:Y:S02]  /*192f0*/  LDL.LU.64 R8, [R1+0xb70] ;  /* 0x000b700001087983 */ /* 0x000ee40000300a00 */
[----:B---3--:R-:W-:-:S15]  /*19300*/  HMMA.1688.F32.TF32 R4, R8, R24, R4 ;  /* 0x000000180804723c */ /* 0x008fde0000081004 */
[----:B------:R-:W-:-:S04]  /*19310*/  NOP ;  /* 0x0000000000007918 */ /* 0x000fc80000000000 */
[----:B------:R-:W-:Y:S04]  /*19320*/  STL.64 [R1+0x200], R4 ;  /* 0x0002000401007387 */ /* 0x000fe80000100a00 */
[----:B------:R1:W-:Y:S04]  /*19330*/  STL.64 [R1+0x208], R6 ;  /* 0x0002080601007387 */ /* 0x0003e80000100a00 */
[----:B-1----:R-:W2:Y:S04]  /*19340*/  LDL.LU.64 R6, [R1+0xb68] ;  /* 0x000b680001067983 */ /* 0x002ea80000300a00 */
[----:B------:R-:W2:Y:S02]  /*19350*/  LDL.LU.64 R4, [R1+0xb60] ;  /* 0x000b600001047983 */ /* 0x000ea40000300a00 */
[----:B--2---:R-:W-:Y:S02]  /*19360*/  HMMA.1688.F32.TF32 R24, R4, R24, R16 ;  /* 0x000000180418723c */ /* 0x004fe40000081010 */
[----:B------:R-:W2:Y:S04]  /*19370*/  LDL.LU.64 R18, [R1+0xb58] ;  /* 0x000b580001127983 */ /* 0x000ea80000300a00 */
[----:B------:R-:W2:-:S13]  /*19380*/  LDL.LU.64 R16, [R1+0xb50] ;  /* 0x000b500001107983 */ /* 0x000e9a0000300a00 */
[----:B------:R1:W-:Y:S04]  /*19390*/  STL.64 [R1+0x250], R24 ;  /* 0x0002501801007387 */ /* 0x0003e80000100a00 */
[----:B------:R-:W-:Y:S04]  /*193a0*/  STL.64 [R1+0x258], R26 ;  /* 0x0002581a01007387 */ /* 0x000fe80000100a00 */
[----:B-1----:R-:W2:Y:S02]  /*193b0*/  LDL.LU.64 R24, [R1+0xb48] ;  /* 0x000b480001187983 */ /* 0x002ea40000300a00 */
[----:B--2---:R-:W-:-:S15]  /*193c0*/  HMMA.1688.F32.TF32 R16, R20, R24, R16 ;  /* 0x000000181410723c */ /* 0x004fde0000081010 */
[----:B------:R-:W-:-:S04]  /*193d0*/  NOP ;  /* 0x0000000000007918 */ /* 0x000fc80000000000 */
[----:B------:R-:W-:Y:S04]  /*193e0*/  STL.64 [R1+0x1e0], R16 ;  /* 0x0001e01001007387 */ /* 0x000fe80000100a00 */
[----:B------:R1:W-:Y:S04]  /*193f0*/  STL.64 [R1+0x1e8], R18 ;  /* 0x0001e81201007387 */ /* 0x0003e80000100a00 */
[----:B-1----:R-:W2:Y:S04]  /*19400*/  LDL.LU.64 R18, [R1+0xb40] ;  /* 0x000b400001127983 */ /* 0x002ea80000300a00 */
[----:B------:R-:W2:Y:S02]  /*19410*/  LDL.LU.64 R16, [R1+0xb38] ;  /* 0x000b380001107983 */ /* 0x000ea40000300a00 */
[----:B--2---:R-:W-:-:S15]  /*19420*/  HMMA.1688.F32.TF32 R16, R12, R24, R16 ;  /* 0x000000180c10723c */ /* 0x004fde0000081010 */
[----:B------:R-:W-:-:S04]  /*19430*/  NOP ;  /* 0x0000000000007918 */ /* 0x000fc80000000000 */
[----:B------:R-:W-:Y:S04]  /*19440*/  STL.64 [R1+0x1c0], R16 ;  /* 0x0001c01001007387 */ /* 0x000fe80000100a00 */
[----:B------:R1:W-:Y:S04]  /*19450*/  STL.64 [R1+0x1c8], R18 ;  /* 0x0001c81201007387 */ /* 0x0003e80000100a00 */
[----:B-1----:R-:W2:Y:S04]  /*19460*/  LDL.LU.64 R18, [R1+0xb30] ;  /* 0x000b300001127983 */ /* 0x002ea80000300a00 */
[----:B------:R-:W2:Y:S04]  /*19470*/  LDL.LU.64 R16, [R1+0xb28] ;  /* 0x000b280001107983 */ /* 0x000ea80000300a00 */
[----:B------:R-:W-:Y:S04]  /*19480*/  STL.64 [R1+0xb10], R14 ;  /* 0x000b100e01007387 */ /* 0x000fe80000100a00 */
[----:B------:R1:W-:Y:S04]  /*19490*/  STL.64 [R1+0xb08], R12 ;  /* 0x000b080c01007387 */ /* 0x0003e80000100a00 */
[----:B-1----:R-:W3:Y:S04]  /*194a0*/  LDL.LU R12, [R1+0xa0] ;  /* 0x0000a000010c7983 */ /* 0x002ee80000300800 */
[----:B------:R-:W3:Y:S04]  /*194b0*/  LDL.LU R13, [R1+0xa4] ;  /* 0x0000a400010d7983 */ /* 0x000ee80000300800 */
[----:B------:R-:W3:Y:S04]  /*194c0*/  LDL.LU R14, [R1+0xa8] ;  /* 0x0000a800010e7983 */ /* 0x000ee80000300800 */
[----:B------:R-:W3:Y:S04]  /*194d0*/  LDL.LU R15, [R1+0xac] ;  /* 0x0000ac00010f7983 */ /* 0x000ee80000300800 */
[----:B------:R-:W-:Y:S04]  /*194e0*/  STL.64 [R1+0xaf8], R10 ;  /* 0x000af80a01007387 */ /* 0x000fe80000100a00 */
[----:B------:R1:W-:Y:S01]  /*194f0*/  STL.64 [R1+0xaf0], R8 ;  /* 0x000af00801007387 */ /* 0x0003e20000100a00 */
[----:B---3--:R-:W-:-:S15]  /*19500*/  HMMA.1688.F32.TF32 R12, R8, R24, R12 ;  /* 0x00000018080c723c */ /* 0x008fde000008100c */
[----:B------:R-:W-:-:S04]  /*19510*/  NOP ;  /* 0x0000000000007918 */ /* 0x000fc80000000000 */
[----:B------:R-:W-:Y:S04]  /*19520*/  STL.64 [R1+0x1a0], R12 ;  /* 0x0001a00c01007387 */ /* 0x000fe80000100a00 */
[----:B------:R2:W-:Y:S04]  /*19530*/  STL.64 [R1+0x1a8], R14 ;  /* 0x0001a80e01007387 */ /* 0x0005e80000100a00 */
[----:B-1----:R-:W3:Y:S04]  /*19540*/  LDL.LU R8, [R1+0x110] ;  /* 0x0001100001087983 */ /* 0x002ee80000300800 */
[----:B------:R-:W3:Y:S04]  /*19550*/  LDL.LU R9, [R1+0x114] ;  /* 0x0001140001097983 */ /* 0x000ee80000300800 */
[----:B------:R-:W4:Y:S04]  /*19560*/  LDL.LU R10, [R1+0x118] ;  /* 0x00011800010a7983 */ /* 0x000f280000300800 */
[----:B------:R-:W4:Y:S01]  /*19570*/  LDL.LU R11, [R1+0x11c] ;  /* 0x00011c00010b7983 */ /* 0x000f220000300800 */
[----:B--2---:R-:W-:Y:S03]  /*19580*/  HMMA.1688.F32.TF32 R12, R4, R24, R16 ;  /* 0x00000018040c723c */ /* 0x004fe60000081010 */
[----:B------:R-:W-:Y:S04]  /*19590*/  LDSM.16.M88.4 R16, [R2+UR17+0xc080] ;  /* 0x00c080110210783b */ /* 0x000fe80008000200 */
[----:B----4-:R-:W-:Y:S04]  /*195a0*/  STL.64 [R1+0xb20], R10 ;  /* 0x000b200a01007387 */ /* 0x010fe80000100a00 */
[----:B---3--:R1:W-:Y:S04]  /*195b0*/  STL.64 [R1+0xb18], R8 ;  /* 0x000b180801007387 */ /* 0x0083e80000100a00 */
[----:B-1----:R-:W2:Y:S04]  /*195c0*/  LDL.LU R8, [R1+0x150] ;  /* 0x0001500001087983 */ /* 0x002ea80000300800 */
[----:B------:R-:W2:Y:S04]  /*195d0*/  LDL.LU R9, [R1+0x154] ;  /* 0x0001540001097983 */ /* 0x000ea80000300800 */
[----:B------:R-:W2:Y:S04]  /*195e0*/  LDL.LU R10, [R1+0x158] ;  /* 0x00015800010a7983 */ /* 0x000ea80000300800 */
[----:B------:R-:W2:Y:S04]  /*195f0*/  LDL.LU R11, [R1+0x15c] ;  /* 0x00015c00010b7983 */ /* 0x000ea80000300800 */
[----:B------:R-:W3:Y:S04]  /*19600*/  LDL.LU R24, [R1+0x270] ;  /* 0x0002700001187983 */ /* 0x000ee80000300800 */
[----:B------:R-:W-:Y:S04]  /*19610*/  STL.64 [R1+0x230], R12 ;  /* 0x0002300c01007387 */ /* 0x000fe80000100a00 */
[----:B------:R-:W-:Y:S04]  /*19620*/  STL.64 [R1+0x238], R14 ;  /* 0x0002380e01007387 */ /* 0x000fe80000100a00 */
[----:B------:R-:W3:Y:S04]  /*19630*/  LDL.LU R25, [R1+0x274] ;  /* 0x0002740001197983 */ /* 0x000ee80000300800 */
[----:B------:R-:W4:Y:S04]  /*19640*/  LDL.LU R26, [R1+0x278] ;  /* 0x00027800011a7983 */ /* 0x000f280000300800 */
[----:B------:R-:W4:Y:S04]  /*19650*/  LDL.LU R27, [R1+0x27c] ;  /* 0x00027c00011b7983 */ /* 0x000f280000300800 */
[----:B------:R-:W2:Y:S04]  /*19660*/  LDSM.16.M88.4 R12, [R2+UR17+0x8080] ;  /* 0x00808011020c783b */ /* 0x000ea80008000200 */
[----:B----4-:R-:W-:Y:S04]  /*19670*/  STL.64 [R1+0xa20], R26 ;  /* 0x000a201a01007387 */ /* 0x010fe80000100a00 */
[----:B---3--:R1:W-:Y:S04]  /*19680*/  STL.64 [R1+0xa18], R24 ;  /* 0x000a181801007387 */ /* 0x0083e80000100a00 */
[----:B-1----:R-:W3:Y:S04]  /*19690*/  LDL.LU R24, [R1+0x2b0] ;  /* 0x0002b00001187983 */ /* 0x002ee80000300800 */
[----:B------:R-:W3:Y:S04]  /*196a0*/  LDL.LU R25, [R1+0x2b4] ;  /* 0x0002b40001197983 */ /* 0x000ee80000300800 */
[----:B------:R-:W4:Y:S04]  /*196b0*/  LDL.LU R26, [R1+0x2b8] ;  /* 0x0002b800011a7983 */ /* 0x000f280000300800 */
[----:B------:R-:W4:Y:S01]  /*196c0*/  LDL.LU R27, [R1+0x2bc] ;  /* 0x0002bc00011b7983 */ /* 0x000f220000300800 */
[----:B--2---:R-:W-:Y:S03]  /*196d0*/  HMMA.1688.F32.TF32 R8, R20, R12, R8 ;  /* 0x0000000c1408723c */ /* 0x004fe60000081008 */
[----:B----4-:R-:W-:Y:S04]  /*196e0*/  STL.64 [R1+0xa30], R26 ;  /* 0x000a301a01007387 */ /* 0x010fe80000100a00 */
[----:B---3--:R1:W-:Y:S04]  /*196f0*/  STL.64 [R1+0xa28], R24 ;  /* 0x000a281801007387 */ /* 0x0083e80000100a00 */
[----:B-1----:R-:W2:Y:S04]  /*19700*/  LDL.LU R24, [R1+0x2f0] ;  /* 0x0002f00001187983 */ /* 0x002ea80000300800 */
[----:B------:R-:W2:Y:S04]  /*19710*/  LDL.LU R25, [R1+0x2f4] ;  /* 0x0002f40001197983 */ /* 0x000ea80000300800 */
[----:B------:R-:W3:Y:S04]  /*19720*/  LDL.LU R26, [R1+0x2f8] ;  /* 0x0002f800011a7983 */ /* 0x000ee80000300800 */
[----:B------:R-:W3:Y:S01]  /*19730*/  LDL.LU R27, [R1+0x2fc] ;  /* 0x0002fc00011b7983 */ /* 0x000ee20000300800 */
[----:B------:R-:W-:-:S02]  /*19740*/  IMAD.MOV.U32 R3, RZ, RZ, R12 ;  /* 0x000000ffff037224 */ /* 0x000fc400078e000c */
[----:B------:R-:W-:Y:S01]  /*19750*/  IMAD.MOV.U32 R28, RZ, RZ, R13 ;  /* 0x000000ffff1c7224 */ /* 0x000fe200078e000d */
[----:B---3--:R-:W-:Y:S04]  /*19760*/  STL.64 [R1+0xa40], R26 ;  /* 0x000a401a01007387 */ /* 0x008fe80000100a00 */
[----:B--2---:R-:W-:Y:S04]  /*19770*/  STL.64 [R1+0xa38], R24 ;  /* 0x000a381801007387 */ /* 0x004fe80000100a00 */
[----:B------:R-:W-:Y:S04]  /*19780*/  STL.64 [R1+0x28], R18 ;  /* 0x0000281201007387 */ /* 0x000fe80000100a00 */
[----:B------:R-:W-:Y:S04]  /*19790*/  STL.64 [R1+0x38], R14 ;  /* 0x0000380e01007387 */ /* 0x000fe80000100a00 */
[----:B------:R-:W-:Y:S04]  /*197a0*/  STL.64 [R1+0x180], R8 ;  /* 0x0001800801007387 */ /* 0x000fe80000100a00 */
[----:B------:R1:W-:Y:S04]  /*197b0*/  STL.64 [R1+0x188], R10 ;  /* 0x0001880a01007387 */ /* 0x0003e80000100a00 */
[----:B------:R-:W2:Y:S04]  /*197c0*/  LDSM.16.M88.4 R24, [R2+UR17+0x10080] ;  /* 0x010080110218783b */ /* 0x000ea80008000200 */
[----:B-1----:R-:W3:Y:S04]  /*197d0*/  LDL.LU.64 R10, [R1+0xb20] ;  /* 0x000b2000010a7983 */ /* 0x002ee80000300a00 */
[----:B------:R-:W3:Y:S04]  /*197e0*/  LDL.LU.64 R8, [R1+0xb18] ;  /* 0x000b180001087983 */ /* 0x000ee80000300a00 */
[----:B------:R-:W3:Y:S04]  /*197f0*/  LDL.LU.64 R14, [R1+0xb10] ;  /* 0x000b1000010e7983 */ /* 0x000ee80000300a00 */
[----:B------:R-:W3:Y:S04]  /*19800*/  LDL.LU.64 R12, [R1+0xb08] ;  /* 0x000b0800010c7983 */ /* 0x000ee80000300a00 */
[----:B------:R-:W-:Y:S04]  /*19810*/  STL.64 [R1+0xad0], R22 ;  /* 0x000ad01601007387 */ /* 0x000fe80000100a00 */
[----:B------:R1:W-:Y:S02]  /*19820*/  STL.64 [R1+0xac8], R20 ;  /* 0x000ac81401007387 */ /* 0x0003e40000100a00 */
[----:B-1----:R-:W-:-:S02]  /*19830*/  IMAD.MOV.U32 R20, RZ, RZ, R3 ;  /* 0x000000ffff147224 */ /* 0x002fc400078e0003 */
[----:B------:R-:W-:Y:S01]  /*19840*/  IMAD.MOV.U32 R21, RZ, RZ, R28 ;  /* 0x000000ffff157224 */ /* 0x000fe200078e001c */
[----:B------:R-:W4:Y:S04]  /*19850*/  LDL.LU R3, [R1+0xb04] ;  /* 0x000b040001037983 */ /* 0x000f280000300800 */
[----:B------:R-:W2:Y:S02]  /*19860*/  LDL.LU R28, [R1+0xb00] ;  /* 0x000b0000011c7983 */ /* 0x000ea40000300800 */
[----:B---3--:R-:W-:-:S15]  /*19870*/  HMMA.1688.F32.TF32 R8, R12, R20, R8 ;  /* 0x000000140c08723c */ /* 0x008fde0000081008 */
[----:B------:R-:W-:-:S04]  /*19880*/  NOP ;  /* 0x0000000000007918 */ /* 0x000fc80000000000 */
[----:B------:R-:W-:Y:S04]  /*19890*/  STL.64 [R1+0x170], R8 ;  /* 0x0001700801007387 */ /* 0x000fe80000100a00 */
[----:B------:R1:W-:Y:S04]  /*198a0*/  STL.64 [R1+0x178], R10 ;  /* 0x0001780a01007387 */ /* 0x0003e80000100a00 */
[----:B-1----:R-:W3:Y:S04]  /*198b0*/  LDL.LU.64 R10, [R1+0xaf8] ;  /* 0x000af800010a7983 */ /* 0x002ee80000300a00 */
[----:B------:R-:W4:Y:S04]  /*198c0*/  LDL.LU.64 R8, [R1+0xaf0] ;  /* 0x000af00001087983 */ /* 0x000f280000300a00 */
[----:B------:R-:W-:Y:S04]  /*198d0*/  STL.64 [R1+0xac0], R14 ;  /* 0x000ac00e01007387 */ /* 0x000fe80000100a00 */
[----:B------:R1:W-:Y:S04]  /*198e0*/  STL.64 [R1+0xab8], R12 ;  /* 0x000ab80c01007387 */ /* 0x0003e80000100a00 */
[----:B-1----:R-:W4:Y:S04]  /*198f0*/  LDL.LU R12, [R1+0xd0] ;  /* 0x0000d000010c7983 */ /* 0x002f280000300800 */
[----:B------:R-:W4:Y:S04]  /*19900*/  LDL.LU R13, [R1+0xd4] ;  /* 0x0000d400010d7983 */ /* 0x000f280000300800 */
[----:B------:R-:W4:Y:S04]  /*19910*/  LDL.LU R14, [R1+0xd8] ;  /* 0x0000d800010e7983 */ /* 0x000f280000300800 */
[----:B------:R-:W4:Y:S01]  /*19920*/  LDL.LU R15, [R1+0xdc] ;  /* 0x0000dc00010f7983 */ /* 0x000f220000300800 */
[----:B------:R-:W-:-:S02]  /*19930*/  IMAD.MOV.U32 R29, RZ, RZ, R16 ;  /* 0x000000ffff1d7224 */ /* 0x000fc400078e0010 */
[----:B------:R-:W-:Y:S02]  /*19940*/  IMAD.MOV.U32 R0, RZ, RZ, R17 ;  /* 0x000000ffff007224 */ /* 0x000fe400078e0011 */
[----:B------:R-:W1:Y:S04]  /*19950*/  LDSM.16.M88.4 R16, [R2+UR17+0x14080] ;  /* 0x014080110210783b */ /* 0x000e680008000200 */
[----:B--2---:R-:W-:Y:S04]  /*19960*/  STL.64 [R1+0x18], R26 ;  /* 0x0000181a01007387 */ /* 0x004fe80000100a00 */
[----:B------:R2:W-:Y:S02]  /*19970*/  STL.64 [R1+0xa80], R24 ;  /* 0x000a801801007387 */ /* 0x0005e40000100a00 */
[----:B--2---:R-:W-:-:S02]  /*19980*/  IMAD.MOV.U32 R24, RZ, RZ, R29 ;  /* 0x000000ffff187224 */ /* 0x004fc400078e001d */
[----:B------:R-:W2:Y:S01]  /*19990*/  LDL.LU R29, [R1+0xae8] ;  /* 0x000ae800011d7983 */ /* 0x000ea20000300800 */
[----:B------:R-:W-:-:S03]  /*199a0*/  IMAD.MOV.U32 R25, RZ, RZ, R0 ;  /* 0x000000ffff197224 */ /* 0x000fc600078e0000 */
[----:B------:R-:W2:Y:S04]  /*199b0*/  LDL.LU R0, [R1+0xae4] ;  /* 0x000ae40001007983 */ /* 0x000ea80000300800 */
[----:B------:R-:W-:Y:S04]  /*199c0*/  STL.64 [R1+0xad8], R24 ;  /* 0x000ad81801007387 */ /* 0x000fe80000100a00 */
[----:B---3--:R-:W-:Y:S04]  /*199d0*/  STL.64 [R1+0xab0], R10 ;  /* 0x000ab00a01007387 */ /* 0x008fe80000100a00 */
[----:B----4-:R-:W-:Y:S01]  /*199e0*/  STL.64 [R1+0xaa8], R8 ;  /* 0x000aa80801007387 */ /* 0x010fe20000100a00 */
[----:B------:R-:W-:-:S15]  /*199f0*/  HMMA.1688.F32.TF32 R12, R8, R20, R12 ;  /* 0x00000014080c723c */ /* 0x000fde000008100c */
[----:B------:R-:W-:-:S04]  /*19a00*/  NOP ;  /* 0x0000000000007918 */ /* 0x000fc80000000000 */
[----:B------:R-:W-:Y:S04]  /*19a10*/  STL.64 [R1+0x160], R12 ;  /* 0x0001600c01007387 */ /* 0x000fe80000100a00 */
[----:B------:R-:W-:Y:S04]  /*19a20*/  STL.64 [R1+0x168], R14 ;  /* 0x0001680e01007387 */ /* 0x000fe80000100a00 */
[----:B-1----:R-:W-:Y:S04]  /*19a30*/  STL.64 [R1+0x8], R18 ;  /* 0x0000081201007387 */ /* 0x002fe80000100a00 */
[----:B------:R1:W-:Y:S04]  /*19a40*/  STL.64 [R1+0xa48], R16 ;  /* 0x000a481001007387 */ /* 0x0003e80000100a00 */
[----:B-1----:R-:W3:Y:S04]  /*19a50*/  LDL.LU R16, [R1+0x70] ;  /* 0x0000700001107983 */ /* 0x002ee80000300800 */
[----:B------:R-:W3:Y:S04]  /*19a60*/  LDL.LU R17, [R1+0x74] ;  /* 0x0000740001117983 */ /* 0x000ee80000300800 */
[----:B------:R-:W4:Y:S01]  /*19a70*/  LDL.LU R18, [R1+0x78] ;  /* 0x0000780001127983 */ /* 0x000f220000300800 */
[----:B--2---:R-:W-:-:S03]  /*19a80*/  IMAD.MOV.U32 R19, RZ, RZ, R0 ;  /* 0x000000ffff137224 */ /* 0x004fc600078e0000 */
        /* <DEDUP_REMOVED lines=92> */
[----:B------:R-:W2:-:S15]  /*1a050*/  LDL.LU.64 R16, [R1+0xa48] ;  /* 0x000a480001107983 */ /* 0x000e9e0000300a00 */
[----:B------:R-:W-:Y:S02]  /*1a060*/  NOP ;  /* 0x0000000000007918 */ /* 0x000fe40000000000 */
        /* <DEDUP_REMOVED lines=20> */
[----:B------:R-:W4:Y:S04]  /*1a1b0*/  LDL.LU R14, [R1+0x308] ;  /* 0x00030800010e7983 */ /* 0x000f280000300800 */
[----:B------:R-:W4:Y:S01]  /*1a1c0*/  LDL.LU R15, [R1+0x30c] ;  /* 0x00030c00010f7983 */ /* 0x000f220000300800 */
[-C--:B--2---:R-:W-:Y:S03]  /*1a1d0*/  HMMA.1688.F32.TF32 R24, R8, R16.reuse, R24 ;  /* 0x000000100818723c */ /* 0x084fe60000081018 */
[----:B----4-:R-:W-:Y:S04]  /*1a1e0*/  STL.64 [R1+0x9f8], R14 ;  /* 0x0009f80e01007387 */ /* 0x010fe80000100a00 */
[----:B---3--:R1:W-:Y:S04]  /*1a1f0*/  STL.64 [R1+0x9f0], R12 ;  /* 0x0009f00c01007387 */ /* 0x0083e80000100a00 */
[----:B-1----:R-:W2:Y:S04]  /*1a200*/  LDL.LU R12, [R1+0x310] ;  /* 0x00031000010c7983 */ /* 0x002ea80000300800 */
[----:B------:R-:W2:Y:S04]  /*1a210*/  LDL.LU R13, [R1+0x314] ;  /* 0x00031400010d7983 */ /* 0x000ea80000300800 */
[----:B------:R-:W2:Y:S04]  /*1a220*/  LDL.LU R14, [R1+0x318] ;  /* 0x00031800010e7983 */ /* 0x000ea80000300800 */
[----:B------:R-:W2:Y:S04]  /*1a230*/  LDL.LU R15, [R1+0x31c] ;  /* 0x00031c00010f7983 */ /* 0x000ea80000300800 */
[----:B------:R-:W-:Y:S04]  /*1a240*/  STL.64 [R1+0xc0], R24 ;  /* 0x0000c01801007387 */ /* 0x000fe80000100a00 */
[----:B------:R1:W-:Y:S04]  /*1a250*/  STL.64 [R1+0xc8], R26 ;  /* 0x0000c81a01007387 */ /* 0x0003e80000100a00 */
[----:B-1----:R-:W3:Y:S04]  /*1a260*/  LDL.LU.64 R26, [R1+0xa10] ;  /* 0x000a1000011a7983 */ /* 0x002ee80000300a00 */
[----:B------:R-:W3:Y:S04]  /*1a270*/  LDL.LU.64 R24, [R1+0xa08] ;  /* 0x000a080001187983 */ /* 0x000ee80000300a00 */
[----:B------:R-:W-:Y:S04]  /*1a280*/  STL.64 [R1+0x9c8], R10 ;  /* 0x0009c80a01007387 */ /* 0x000fe80000100a00 */
[----:B------:R1:W-:Y:S04]  /*1a290*/  STL.64 [R1+0x9c0], R8 ;  /* 0x0009c00801007387 */ /* 0x0003e80000100a00 */
[----:B-1----:R-:W4:Y:S04]  /*1a2a0*/  LDL.LU R8, [R1+0x2c0] ;  /* 0x0002c00001087983 */ /* 0x002f280000300800 */
[----:B------:R-:W4:Y:S04]  /*1a2b0*/  LDL.LU R9, [R1+0x2c4] ;  /* 0x0002c40001097983 */ /* 0x000f280000300800 */
[----:B------:R-:W2:Y:S04]  /*1a2c0*/  LDL.LU R10, [R1+0x2c8] ;  /* 0x0002c800010a7983 */ /* 0x000ea80000300800 */
[----:B------:R-:W2:Y:S01]  /*1a2d0*/  LDL.LU R11, [R1+0x2cc] ;  /* 0x0002cc00010b7983 */ /* 0x000ea20000300800 */
[----:B---3--:R-:W-:Y:S03]  /*1a2e0*/  HMMA.1688.F32.TF32 R16, R4, R16, R24 ;  /* 0x000000100410723c */ /* 0x008fe60000081018 */
[----:B------:R-:W1:Y:S04]  /*1a2f0*/  LDSM.16.M88.4 R24, [R2+UR17+0x18080] ;  /* 0x018080110218783b */ /* 0x000e680008000200 */
[----:B--2---:R-:W-:Y:S01]  /*1a300*/  STL.64 [R1+0x9d8], R10 ;  /* 0x0009d80a01007387 */ /* 0x004fe20000100a00 */
[C---:B-1----:R-:W-:Y:S03]  /*1a310*/  HMMA.1688.F32.TF32 R12, R20.reuse, R24, R12 ;  /* 0x00000018140c723c */ /* 0x042fe6000008100c */
[----:B----4-:R1:W-:Y:S04]  /*1a320*/  STL.64 [R1+0x9d0], R8 ;  /* 0x0009d00801007387 */ /* 0x0103e80000100a00 */
[----:B-1----:R-:W2:Y:S04]  /*1a330*/  LDL.LU R8, [R1+0x2e0] ;  /* 0x0002e00001087983 */ /* 0x002ea80000300800 */
[----:B------:R-:W2:Y:S04]  /*1a340*/  LDL.LU R9, [R1+0x2e4] ;  /* 0x0002e40001097983 */ /* 0x000ea80000300800 */
[----:B------:R-:W2:Y:S04]  /*1a350*/  LDL.LU R10, [R1+0x2e8] ;  /* 0x0002e800010a7983 */ /* 0x000ea80000300800 */
[----:B------:R-:W2:Y:S04]  /*1a360*/  LDL.LU R11, [R1+0x2ec] ;  /* 0x0002ec00010b7983 */ /* 0x000ea80000300800 */
[----:B------:R-:W-:Y:S04]  /*1a370*/  STL.64 [R1+0x1b0], R16 ;  /* 0x0001b01001007387 */ /* 0x000fe80000100a00 */
[----:B------:R-:W-:Y:S04]  /*1a380*/  STL.64 [R1+0x1b8], R18 ;  /* 0x0001b81201007387 */ /* 0x000fe80000100a00 */
[----:B------:R1:W3:Y:S04]  /*1a390*/  LDSM.16.M88.4 R16, [R2+UR17+0x1c080] ;  /* 0x01c080110210783b */ /* 0x0002e80008000200 */
[----:B-1----:R-:W4:Y:S04]  /*1a3a0*/  LDL.LU R2, [R1+0xa00] ;  /* 0x000a000001027983 */ /* 0x002f280000300800 */
[----:B------:R-:W-:Y:S04]  /*1a3b0*/  STL.64 [R1+0xb0], R12 ;  /* 0x0000b00c01007387 */ /* 0x000fe80000100a00 */
[----:B------:R1:W-:Y:S04]  /*1a3c0*/  STL.64 [R1+0xb8], R14 ;  /* 0x0000b80e01007387 */ /* 0x0003e80000100a00 */
[----:B-1----:R-:W3:Y:S04]  /*1a3d0*/  LDL.LU.64 R14, [R1+0x9f8] ;  /* 0x0009f800010e7983 */ /* 0x002ee80000300a00 */
[----:B------:R-:W3:Y:S02]  /*1a3e0*/  LDL.LU.64 R12, [R1+0x9f0] ;  /* 0x0009f000010c7983 */ /* 0x000ee40000300a00 */
[----:B---3--:R-:W-:Y:S02]  /*1a3f0*/  HMMA.1688.F32.TF32 R20, R20, R16, R12 ;  /* 0x000000101414723c */ /* 0x008fe4000008100c */
[----:B------:R-:W2:Y:S04]  /*1a400*/  LDL.LU.64 R14, [R1+0x9e8] ;  /* 0x0009e800010e7983 */ /* 0x000ea80000300a00 */
[----:B------:R-:W2:-:S13]  /*1a410*/  LDL.LU.64 R12, [R1+0x9e0] ;  /* 0x0009e000010c7983 */ /* 0x000e9a0000300a00 */
[----:B------:R1:W-:Y:S04]  /*1a420*/  STL.64 [R1+0xa0], R20 ;  /* 0x0000a01401007387 */ /* 0x0003e80000100a00 */
[----:B------:R3:W-:Y:S04]  /*1a430*/  STL.64 [R1+0xa8], R22 ;  /* 0x0000a81601007387 */ /* 0x0007e80000100a00 */
[----:B-1----:R-:W4:Y:S04]  /*1a440*/  LDL.LU R20, [R1+0x290] ;  /* 0x0002900001147983 */ /* 0x002f280000300800 */
[----:B------:R-:W4:Y:S04]  /*1a450*/  LDL.LU R21, [R1+0x294] ;  /* 0x0002940001157983 */ /* 0x000f280000300800 */
[----:B---3--:R-:W3:Y:S04]  /*1a460*/  LDL.LU R22, [R1+0x298] ;  /* 0x0002980001167983 */ /* 0x008ee80000300800 */
[----:B------:R-:W3:Y:S01]  /*1a470*/  LDL.LU R23, [R1+0x29c] ;  /* 0x00029c0001177983 */ /* 0x000ee20000300800 */
        /* <DEDUP_REMOVED lines=10> */
[----:B------:R3:W-:Y:S04]  /*1a520*/  STL.64 [R1+0x88], R14 ;  /* 0x0000880e01007387 */ /* 0x0007e80000100a00 */
[----:B-1----:R-:W2:Y:S04]  /*1a530*/  LDL.LU R12, [R1+0x2a0] ;  /* 0x0002a000010c7983 */ /* 0x002ea80000300800 */
[----:B------:R-:W2:Y:S04]  /*1a540*/  LDL.LU R13, [R1+0x2a4] ;  /* 0x0002a400010d7983 */ /* 0x000ea80000300800 */
[----:B---3--:R-:W2:Y:S01]  /*1a550*/  LDL.LU R14, [R1+0x2a8] ;  /* 0x0002a800010e7983 */ /* 0x008ea20000300800 */
[----:B----4-:R-:W-:-:S07]  /*1a560*/  IMAD.MOV.U32 R15, RZ, RZ, R2 ;  /* 0x000000ffff0f7224 */ /* 0x010fce00078e0002 */
[C---:B--2---:R-:W-:Y:S08]  /*1a570*/  HMMA.1688.F32.TF32 R12, R8.reuse, R24, R12 ;  /* 0x00000018080c723c */ /* 0x044ff0000008100c */
[----:B------:R-:W-:Y:S11]  /*1a580*/  HMMA.1688.F32.TF32 R8, R8, R16, R20 ;  /* 0x000000100808723c */ /* 0x000ff60000081014 */
[----:B------:R-:W-:Y:S04]  /*1a590*/  STL.64 [R1+0x70], R12 ;  /* 0x0000700c01007387 */ /* 0x000fe80000100a00 */
[----:B------:R-:W-:Y:S04]  /*1a5a0*/  STL [R1+0x78], R14 ;  /* 0x0000780e01007387 */ /* 0x000fe80000100800 */
[----:B------:R-:W-:Y:S04]  /*1a5b0*/  STL.64 [R1+0x9b8], R18 ;  /* 0x0009b81201007387 */ /* 0x000fe80000100a00 */
[----:B------:R1:W-:Y:S04]  /*1a5c0*/  STL.64 [R1+0x9b0], R16 ;  /* 0x0009b01001007387 */ /* 0x0003e80000100a00 */
[----:B------:R-:W-:Y:S04]  /*1a5d0*/  STL.64 [R1+0x60], R8 ;  /* 0x0000600801007387 */ /* 0x000fe80000100a00 */
[----:B------:R-:W-:Y:S04]  /*1a5e0*/  STL.64 [R1+0x68], R10 ;  /* 0x0000680a01007387 */ /* 0x000fe80000100a00 */
[----:B-1----:R-:W2:Y:S04]  /*1a5f0*/  LDL.LU R16, [R1+0x260] ;  /* 0x0002600001107983 */ /* 0x002ea80000300800 */
[----:B------:R-:W2:Y:S04]  /*1a600*/  LDL.LU R17, [R1+0x264] ;  /* 0x0002640001117983 */ /* 0x000ea80000300800 */
[----:B------:R-:W2:Y:S04]  /*1a610*/  LDL.LU R18, [R1+0x268] ;  /* 0x0002680001127983 */ /* 0x000ea80000300800 */
[----:B------:R-:W2:Y:S01]  /*1a620*/  LDL.LU R19, [R1+0x26c] ;  /* 0x00026c0001137983 */ /* 0x000ea20000300800 */
[----:B------:R-:W-:-:S03]  /*1a630*/  LOP3.LUT R23, R0, 0x20, RZ, 0x3c, !PT ;  /* 0x0000002000177812 */ /* 0x000fc600078e3cff */
[----:B------:R-:W-:Y:S04]  /*1a640*/  LDS R10, [R0+UR16+0x47800] ;  /* 0x04780010000a7984 */ /* 0x000fe80008000800 */
[----:B------:R-:W1:Y:S04]  /*1a650*/  LDS R11, [R23+UR16+0x47800] ;  /* 0x04780010170b7984 */ /* 0x000e680008000800 */
[----:B------:R-:W-:Y:S04]  /*1a660*/  LDS R8, [R0+UR16+0x47000] ;  /* 0x0470001000087984 */ /* 0x000fe80008000800 */
[----:B------:R-:W3:Y:S01]  /*1a670*/  LDS R9, [R23+UR16+0x47000] ;  /* 0x0470001017097984 */ /* 0x000ee20008000800 */
[----:B------:R-:W-:-:S03]  /*1a680*/  IMAD.MOV.U32 R2, RZ, RZ, R15 ;  /* 0x000000ffff027224 */ /* 0x000fc600078e000f */
[----:B------:R-:W-:Y:S04]  /*1a690*/  LDS R14, [R0+UR16+0x47880] ;  /* 0x04788010000e7984 */ /* 0x000fe80008000800 */
[----:B------:R-:W4:Y:S04]  /*1a6a0*/  LDS R15, [R23+UR16+0x47880] ;  /* 0x04788010170f7984 */ /* 0x000f280008000800 */
[----:B------:R-:W-:Y:S04]  /*1a6b0*/  LDS R12, [R0+UR16+0x47080] ;  /* 0x04708010000c7984 */ /* 0x000fe80008000800 */
[----:B------:R-:W4:Y:S04]  /*1a6c0*/  LDS R13, [R23+UR16+0x47080] ;  /* 0x04708010170d7984 */ /* 0x000f280008000800 */
[----:B------:R-:W-:Y:S04]  /*1a6d0*/  LDS R21, [R23+UR16+0x47100] ;  /* 0x0471001017157984 */ /* 0x000fe80008000800 */
[----:B------:R-:W-:Y:S04]  /*1a6e0*/  LDS R22, [R0+UR16+0x47900] ;  /* 0x0479001000167984 */ /* 0x000fe80008000800 */
[----:B------:R-:W4:Y:S04]  /*1a6f0*/  LDS R23, [R23+UR16+0x47900] ;  /* 0x0479001017177984 */ /* 0x000f280008000800 */
[----:B------:R-:W4:Y:S04]  /*1a700*/  LDS R20, [R0+UR16+0x47100] ;  /* 0x0471001000147984 */ /* 0x000f280008000800 */
[----:B-1----:R-:W-:Y:S04]  /*1a710*/  STL.64 [R1+0x9a8], R10 ;  /* 0x0009a80a01007387 */ /* 0x002fe80000100a00 */
[----:B---3--:R1:W-:Y:S04]  /*1a720*/  STL.64 [R1+0x9a0], R8 ;  /* 0x0009a00801007387 */ /* 0x0083e80000100a00 */
[----:B-1----:R-:W3:Y:S04]  /*1a730*/  LDL.LU R8, [R1+0x220] ;  /* 0x0002200001087983 */ /* 0x002ee80000300800 */
[----:B------:R-:W3:Y:S04]  /*1a740*/  LDL.LU R9, [R1+0x224] ;  /* 0x0002240001097983 */ /* 0x000ee80000300800 */
[----:B------:R-:W3:Y:S04]  /*1a750*/  LDL.LU R10, [R1+0x228] ;  /* 0x00022800010a7983 */ /* 0x000ee80000300800 */
[----:B------:R-:W3:Y:S04]  /*1a760*/  LDL.LU R11, [R1+0x22c] ;  /* 0x00022c00010b7983 */ /* 0x000ee80000300800 */
[----:B----4-:R1:W-:Y:S04]  /*1a770*/  STL.64 [R1+0x948], R14 ;  /* 0x0009480e01007387 */ /* 0x0103e80000100a00 */
[----:B------:R-:W-:Y:S04]  /*1a780*/  STL.64 [R1+0x940], R12 ;  /* 0x0009400c01007387 */ /* 0x000fe80000100a00 */
[----:B-1----:R-:W4:Y:S04]  /*1a790*/  LDL.64 R14, [R1+0x58] ;  /* 0x00005800010e7983 */ /* 0x002f280000100a00 */
[----:B------:R-:W-:Y:S04]  /*1a7a0*/  STL.64 [R1+0x8e8], R22 ;  /* 0x0008e81601007387 */ /* 0x000fe80000100a00 */
[----:B------:R1:W-:Y:S04]  /*1a7b0*/  STL.64 [R1+0x8e0], R20 ;  /* 0x0008e01401007387 */ /* 0x0003e80000100a00 */
[----:B-1----:R-:W4:Y:S01]  /*1a7c0*/  LDL.LU R20, [R1+0x240] ;  /* 0x0002400001147983 */ /* 0x002f220000300800 */
[----:B--2---:R-:W-:-:S15]  /*1a7d0*/  HMMA.1688.F32.TF32 R16, R4, R24, R16 ;  /* 0x000000180410723c */ /* 0x004fde0000081010 */
[----:B------:R-:W-:-:S04]  /*1a7e0*/  NOP ;  /* 0x0000000000007918 */ /* 0x000fc80000000000 */
[----:B------:R-:W-:Y:S04]  /*1a7f0*/  STL.64 [R1+0xf0], R16 ;  /* 0x0000f01001007387 */ /* 0x000fe80000100a00 */
[----:B------:R1:W-:Y:S04]  /*1a800*/  STL.64 [R1+0xf8], R18 ;  /* 0x0000f81201007387 */ /* 0x0003e80000100a00 */
[----:B-1----:R-:W2:Y:S04]  /*1a810*/  LDL.LU.64 R18, [R1+0x9b8] ;  /* 0x0009b80001127983 */ /* 0x002ea80000300a00 */
[----:B------:R-:W3:Y:S01]  /*1a820*/  LDL.LU.64 R16, [R1+0x9b0] ;  /* 0x0009b00001107983 */ /* 0x000ee20000300a00 */
[----:B------:R-:W-:-:S02]  /*1a830*/  IMAD.MOV.U32 R21, RZ, RZ, R29 ;  /* 0x000000ffff157224 */ /* 0x000fc400078e001d */
[----:B------:R-:W-:Y:S02]  /*1a840*/  IMAD.MOV.U32 R22, RZ, RZ, R28 ;  /* 0x000000ffff167224 */ /* 0x000fe400078e001c */
[----:B------:R-:W-:Y:S01]  /*1a850*/  IMAD.MOV.U32 R23, RZ, RZ, R3 ;  /* 0x000000ffff177224 */ /* 0x000fe200078e0003 */
[----:B---3--:R-:W-:Y:S01]  /*1a860*/  HMMA.1688.F32.TF32 R4, R4, R16, R8 ;  /* 0x000000100404723c */ /* 0x008fe20000081008 */
[----:B------:R-:W4:Y:S04]  /*1a870*/  LDL.LU.64 R10, [R1+0x9a8] ;  /* 0x0009a800010a7983 */ /* 0x000f280000300a00 */
[----:B------:R-:W4:Y:S04]  /*1a880*/  LDL.LU.64 R8, [R1+0x9a0] ;  /* 0x0009a00001087983 */ /* 0x000f280000300a00 */
[----:B--2---:R1:W-:Y:S04]  /*1a890*/  STL.64 [R1+0x998], R18 ;  /* 0x0009981201007387 */ /* 0x0043e80000100a00 */
[----:B------:R-:W2:Y:S04]  /*1a8a0*/  LDL.LU R16, [R1+0x1e0] ;  /* 0x0001e00001107983 */ /* 0x000ea80000300800 */
[----:B------:R-:W2:Y:S02]  /*1a8b0*/  LDL.LU R17, [R1+0x1e4] ;  /* 0x0001e40001117983 */ /* 0x000ea40000300800 */
[----:B------:R-:W-:-:S02]  /*1a8c0*/  IMAD.MOV.U32 R29, RZ, RZ, R7 ;  /* 0x000000ffff1d7224 */ /* 0x000fc400078e0007 */
[----:B------:R-:W-:Y:S01]  /*1a8d0*/  IMAD.MOV.U32 R25, RZ, RZ, R5 ;  /* 0x000000ffff197224 */ /* 0x000fe200078e0005 */
[----:B-1----:R-:W2:Y:S01]  /*1a8e0*/  LDL.LU R18, [R1+0x1e8] ;  /* 0x0001e80001127983 */ /* 0x002ea20000300800 */
[----:B------:R-:W-:-:S03]  /*1a8f0*/  IMAD.MOV.U32 R28, RZ, RZ, R6 ;  /* 0x000000ffff1c7224 */ /* 0x000fc600078e0006 */
[----:B------:R-:W2:Y:S04]  /*1a900*/  LDL.LU R19, [R1+0x1ec] ;  /* 0x0001ec0001137983 */ /* 0x000ea80000300800 */
[----:B------:R-:W3:Y:S04]  /*1a910*/  LDL R6, [R1+0x38] ;  /* 0x0000380001067983 */ /* 0x000ee80000100800 */
[----:B------:R-:W3:Y:S04]  /*1a920*/  LDL R7, [R1+0x3c] ;  /* 0x00003c0001077983 */ /* 0x000ee80000100800 */
[----:B------:R-:W-:Y:S04]  /*1a930*/  STL [R1+0x854], R29 ;  /* 0x0008541d01007387 */ /* 0x000fe80000100800 */
[----:B------:R-:W-:Y:S04]  /*1a940*/  STL [R1+0x850], R25 ;  /* 0x0008501901007387 */ /* 0x000fe80000100800 */
[----:B------:R1:W-:Y:S01]  /*1a950*/  STL.64 [R1+0x960], R26 ;  /* 0x0009601a01007387 */ /* 0x0003e20000100a00 */
[----:B------:R-:W-:-:S03]  /*1a960*/  IMAD.MOV.U32 R3, RZ, RZ, R4 ;  /* 0x000000ffff037224 */ /* 0x000fc600078e0004 */
[----:B-1----:R-:W2:Y:S04]  /*1a970*/  LDL.64 R26, [R1+0x48] ;  /* 0x00004800011a7983 */ /* 0x002ea80000100a00 */
[----:B------:R-:W-:Y:S04]  /*1a980*/  STL [R1+0x7f8], R28 ;  /* 0x0007f81c01007387 */ /* 0x000fe80000100800 */
[----:B------:R-:W-:Y:S01]  /*1a990*/  STL [R1+0x7c8], R3 ;  /* 0x0007c80301007387 */ /* 0x000fe20000100800 */
[----:B----4-:R-:W-:-:S15]  /*1a9a0*/  HMMA.1688.F32.TF32 R20, R8, R14, R20 ;  /* 0x0000000e0814723c */ /* 0x010fde0000081014 */
[----:B------:R-:W-:-:S04]  /*1a9b0*/  NOP ;  /* 0x0000000000007918 */ /* 0x000fc80000000000 */
[----:B------:R-:W-:Y:S04]  /*1a9c0*/  STL.64 [R1+0x2f0], R20 ;  /* 0x0002f01401007387 */ /* 0x000fe80000100a00 */
[----:B------:R1:W-:Y:S04]  /*1a9d0*/  STL.64 [R1+0x2f8], R22 ;  /* 0x0002f81601007387 */ /* 0x0003e80000100a00 */
[----:B-1----:R-:W4:Y:S04]  /*1a9e0*/  LDL R22, [R1+0x18] ;  /* 0x0000180001167983 */ /* 0x002f280000100800 */
[----:B------:R-:W4:Y:S01]  /*1a9f0*/  LDL R23, [R1+0x1c] ;  /* 0x00001c0001177983 */ /* 0x000f220000100800 */
[----:B--2---:R-:W-:Y:S03]  /*1aa00*/  HMMA.1688.F32.TF32 R16, R8, R26, R16 ;  /* 0x0000001a0810723c */ /* 0x004fe60000081010 */
[----:B------:R-:W3:Y:S01]  /*1aa10*/  LDL.LU R12, [R1+0x180] ;  /* 0x00018000010c7983 */ /* 0x000ee20000300800 */
[----:B------:R-:W-:-:S02]  /*1aa20*/  IMAD.MOV.U32 R21, RZ, RZ, R14 ;  /* 0x000000ffff157224 */ /* 0x000fc400078e000e */
[----:B------:R-:W-:Y:S01]  /*1aa30*/  IMAD.MOV.U32 R20, RZ, RZ, R15 ;  /* 0x000000ffff147224 */ /* 0x000fe200078e000f */
[----:B------:R-:W3:Y:S04]  /*1aa40*/  LDL.LU R13, [R1+0x184] ;  /* 0x00018400010d7983 */ /* 0x000ee80000300800 */
[----:B------:R-:W3:Y:S04]  /*1aa50*/  LDL.LU R14, [R1+0x188] ;  /* 0x00018800010e7983 */ /* 0x000ee80000300800 */
[----:B------:R-:W3:Y:S01]  /*1aa60*/  LDL.LU R15, [R1+0x18c] ;  /* 0x00018c00010f7983 */ /* 0x000ee20000300800 */
[----:B------:R-:W-:-:S03]  /*1aa70*/  IMAD.MOV.U32 R3, RZ, RZ, R27 ;  /* 0x000000ffff037224 */ /* 0x000fc600078e001b */
[----:B----4-:R-:W-:Y:S04]  /*1aa80*/  STL.64 [R1+0x980], R22 ;  /* 0x0009801601007387 */ /* 0x010fe80000100a00 */
[----:B------:R1:W-:Y:S04]  /*1aa90*/  STL.64 [R1+0x240], R16 ;  /* 0x0002401001007387 */ /* 0x0003e80000100a00 */
[----:B------:R2:W-:Y:S01]  /*1aaa0*/  STL.64 [R1+0x248], R18 ;  /* 0x0002481201007387 */ /* 0x0005e20000100a00 */
[----:B-1----:R-:W-:-:S03]  /*1aab0*/  IMAD.MOV.U32 R16, RZ, RZ, R26 ;  /* 0x000000ffff107224 */ /* 0x002fc600078e001a */
[----:B--2---:R-:W2:Y:S04]  /*1aac0*/  LDL.LU.64 R18, [R1+0x998] ;  /* 0x0009980001127983 */ /* 0x004ea80000300a00 */
[----:B------:R-:W4:Y:S04]  /*1aad0*/  LDL R26, [R1+0x8] ;  /* 0x00000800011a7983 */ /* 0x000f280000100800 */
[----:B------:R-:W4:Y:S04]  /*1aae0*/  LDL R27, [R1+0xc] ;  /* 0x00000c00011b7983 */ /* 0x000f280000100800 */
[----:B------:R-:W2:Y:S04]  /*1aaf0*/  LDL R22, [R1+0x28] ;  /* 0x0000280001167983 */ /* 0x000ea80000100800 */
[----:B------:R-:W2:Y:S04]  /*1ab00*/  LDL R23, [R1+0x2c] ;  /* 0x00002c0001177983 */ /* 0x000ea80000100800 */
[----:B----4-:R1:W-:Y:S04]  /*1ab10*/  STL.64 [R1+0x978], R26 ;  /* 0x0009781a01007387 */ /* 0x0103e80000100a00 */
[----:B------:R-:W4:Y:S04]  /*1ab20*/  LDL.LU R24, [R1+0x120] ;  /* 0x0001200001187983 */ /* 0x000f280000300800 */
[----:B------:R-:W4:Y:S04]  /*1ab30*/  LDL.LU R25, [R1+0x124] ;  /* 0x0001240001197983 */ /* 0x000f280000300800 */
[----:B-1----:R-:W2:Y:S04]  /*1ab40*/  LDL.LU R26, [R1+0x128] ;  /* 0x00012800011a7983 */ /* 0x002ea80000300800 */
[----:B------:R-:W2:Y:S01]  /*1ab50*/  LDL.LU R27, [R1+0x12c] ;  /* 0x00012c00011b7983 */ /* 0x000ea20000300800 */
[----:B---3--:R-:W-:Y:S03]  /*1ab60*/  HMMA.1688.F32.TF32 R12, R8, R6, R12 ;  /* 0x00000006080c723c */ /* 0x008fe6000008100c */
[----:B--2---:R-:W-:Y:S04]  /*1ab70*/  STL.64 [R1+0x990], R26 ;  /* 0x0009901a01007387 */ /* 0x004fe80000100a00 */
[----:B----4-:R1:W-:Y:S04]  /*1ab80*/  STL.64 [R1+0x988], R24 ;  /* 0x0009881801007387 */ /* 0x0103e80000100a00 */
[----:B-1----:R-:W2:Y:S04]  /*1ab90*/  LDL.LU R24, [R1+0x150] ;  /* 0x0001500001187983 */ /* 0x002ea80000300800 */
[----:B------:R-:W2:Y:S04]  /*1aba0*/  LDL.LU R25, [R1+0x154] ;  /* 0x0001540001197983 */ /* 0x000ea80000300800 */
[----:B------:R-:W2:Y:S04]  /*1abb0*/  LDL.LU R26, [R1+0x158] ;  /* 0x00015800011a7983 */ /* 0x000ea80000300800 */
[----:B------:R-:W2:Y:S04]  /*1abc0*/  LDL.LU R27, [R1+0x15c] ;  /* 0x00015c00011b7983 */ /* 0x000ea80000300800 */
[----:B------:R-:W-:Y:S04]  /*1abd0*/  STL.64 [R1+0x958], R18 ;  /* 0x0009581201007387 */ /* 0x000fe80000100a00 */
[----:B------:R1:W-:Y:S04]  /*1abe0*/  STL [R1+0x950], R16 ;  /* 0x0009501001007387 */ /* 0x0003e80000100800 */
        /* <DEDUP_REMOVED lines=11> */
[----:B------:R4:W-:Y:S04]  /*1aca0*/  STL.64 [R1+0x2e8], R14 ;  /* 0x0002e80e01007387 */ /* 0x0009e80000100a00 */
[----:B-1----:R-:W2:Y:S04]  /*1acb0*/  LDL.LU R12, [R1+0xa0] ;  /* 0x0000a000010c7983 */ /* 0x002ea80000300800 */
[----:B------:R-:W2:Y:S04]  /*1acc0*/  LDL.LU R13, [R1+0xa4] ;  /* 0x0000a400010d7983 */ /* 0x000ea80000300800 */
[----:B----4-:R-:W4:Y:S04]  /*1acd0*/  LDL.LU R14, [R1+0xa8] ;  /* 0x0000a800010e7983 */ /* 0x010f280000300800 */
[----:B------:R-:W4:Y:S04]  /*1ace0*/  LDL.LU R15, [R1+0xac] ;  /* 0x0000ac00010f7983 */ /* 0x000f280000300800 */
[----:B------:R1:W-:Y:S04]  /*1acf0*/  STL.64 [R1+0x920], R6 ;  /* 0x0009200601007387 */ /* 0x0003e80000100a00 */
[----:B------:R-:W2:Y:S04]  /*1ad00*/  LDL.LU R4, [R1+0x1c0] ;  /* 0x0001c00001047983 */ /* 0x000ea80000300800 */
[----:B------:R-:W2:Y:S04]  /*1ad10*/  LDL.LU R5, [R1+0x1c4] ;  /* 0x0001c40001057983 */ /* 0x000ea80000300800 */
[----:B-1----:R-:W2:Y:S04]  /*1ad20*/  LDL.LU R6, [R1+0x1c8] ;  /* 0x0001c80001067983 */ /* 0x002ea80000300800 */
[----:B------:R-:W2:Y:S04]  /*1ad30*/  LDL.LU R7, [R1+0x1cc] ;  /* 0x0001cc0001077983 */ /* 0x000ea80000300800 */
[----:B--2---:R1:W-:Y:S02]  /*1ad40*/  STL.64 [R1+0x930], R6 ;  /* 0x0009300601007387 */ /* 0x0043e40000100a00 */
[----:B-1----:R-:W-:-:S02]  /*1ad50*/  IMAD.MOV.U32 R6, RZ, RZ, R21 ;  /* 0x000000ffff067224 */ /* 0x002fc400078e0015 */
[----:B------:R-:W-:Y:S02]  /*1ad60*/  IMAD.MOV.U32 R7, RZ, RZ, R20 ;  /* 0x000000ffff077224 */ /* 0x000fe400078e0014 */
        /* <DEDUP_REMOVED lines=8> */
[----:B------:R-:W3:-:S15]  /*1adf0*/  LDL.LU.64 R26, [R1+0x978] ;  /* 0x00097800011a7983 */ /* 0x000ede0000300a00 */
[----:B------:R-:W-:Y:S02]  /*1ae00*/  NOP ;  /* 0x0000000000007918 */ /* 0x000fe40000000000 */
[----:B------:R1:W-:Y:S04]  /*1ae10*/  STL.64 [R1+0x2c0], R20 ;  /* 0x0002c01401007387 */ /* 0x0003e80000100a00 */
[----:B------:R2:W-:Y:S04]  /*1ae20*/  STL.64 [R1+0x2c8], R22 ;  /* 0x0002c81601007387 */ /* 0x0005e80000100a00 */
[----:B-1----:R-:W3:Y:S04]  /*1ae30*/  LDL.LU R20, [R1+0x110] ;  /* 0x0001100001147983 */ /* 0x002ee80000300800 */
[----:B------:R-:W3:Y:S04]  /*1ae40*/  LDL.LU R21, [R1+0x114] ;  /* 0x0001140001157983 */ /* 0x000ee80000300800 */
[----:B--2---:R-:W2:Y:S04]  /*1ae50*/  LDL.LU R22, [R1+0x118] ;  /* 0x0001180001167983 */ /* 0x004ea80000300800 */
[----:B------:R-:W2:Y:S04]  /*1ae60*/  LDL.LU R23, [R1+0x11c] ;  /* 0x00011c0001177983 */ /* 0x000ea80000300800 */
[----:B--2---:R1:W-:Y:S04]  /*1ae70*/  STL.64 [R1+0x910], R22 ;  /* 0x0009101601007387 */ /* 0x0043e80000100a00 */
[----:B---3--:R2:W-:Y:S04]  /*1ae80*/  STL.64 [R1+0x908], R20 ;  /* 0x0009081401007387 */ /* 0x0085e80000100a00 */
[----:B-1----:R-:W3:Y:S01]  /*1ae90*/  LDL.LU.64 R22, [R1+0x28] ;  /* 0x0000280001167983 */ /* 0x002ee20000300a00 */
[C---:B------:R-:W-:Y:S03]  /*1aea0*/  HMMA.1688.F32.TF32 R24, R8.reuse, R26, R16 ;  /* 0x0000001a0818723c */ /* 0x040fe60000081010 */
[----:B---3--:R1:W-:Y:S04]  /*1aeb0*/  STL.64 [R1+0x938], R22 ;  /* 0x0009381601007387 */ /* 0x0083e80000100a00 */
[----:B--2---:R-:W2:Y:S04]  /*1aec0*/  LDL.LU R20, [R1+0x210] ;  /* 0x0002100001147983 */ /* 0x004ea80000300800 */
[----:B------:R-:W2:Y:S04]  /*1aed0*/  LDL.LU R21, [R1+0x214] ;  /* 0x0002140001157983 */ /* 0x000ea80000300800 */
[----:B-1----:R-:W2:Y:S04]  /*1aee0*/  LDL.LU R22, [R1+0x218] ;  /* 0x0002180001167983 */ /* 0x002ea80000300800 */
[----:B------:R-:W2:Y:S04]  /*1aef0*/  LDL.LU R23, [R1+0x21c] ;  /* 0x00021c0001177983 */ /* 0x000ea80000300800 */
[----:B------:R-:W3:Y:S04]  /*1af00*/  LDL.LU.64 R18, [R1+0x970] ;  /* 0x0009700001127983 */ /* 0x000ee80000300a00 */
[----:B------:R-:W3:Y:S04]  /*1af10*/  LDL.LU.64 R16, [R1+0x968] ;  /* 0x0009680001107983 */ /* 0x000ee80000300a00 */
[----:B------:R-:W-:Y:S04]  /*1af20*/  STL.64 [R1+0x2b0], R24 ;  /* 0x0002b01801007387 */ /* 0x000fe80000100a00 */
[----:B------:R1:W-:Y:S04]  /*1af30*/  STL.64 [R1+0x2b8], R26 ;  /* 0x0002b81a01007387 */ /* 0x0003e80000100a00 */
[----:B-1----:R-:W3:Y:S02]  /*1af40*/  LDL.LU.64 R26, [R1+0x960] ;  /* 0x00096000011a7983 */ /* 0x002ee40000300a00 */
[----:B---3--:R-:W-:-:S15]  /*1af50*/  HMMA.1688.F32.TF32 R16, R8, R26, R16 ;  /* 0x0000001a0810723c */ /* 0x008fde0000081010 */
[----:B------:R-:W-:-:S04]  /*1af60*/  NOP ;  /* 0x0000000000007918 */ /* 0x000fc80000000000 */
[----:B------:R-:W-:Y:S04]  /*1af70*/  STL.64 [R1+0x1e0], R16 ;  /* 0x0001e01001007387 */ /* 0x000fe80000100a00 */
[----:B------:R1:W-:Y:S04]  /*1af80*/  STL.64 [R1+0x1e8], R18 ;  /* 0x0001e81201007387 */ /* 0x0003e80000100a00 */
[----:B-1----:R-:W4:Y:S04]  /*1af90*/  LDL.LU.64 R18, [R1+0x958] ;  /* 0x0009580001127983 */ /* 0x002f280000300a00 */
[----:B------:R-:W3:Y:S04]  /*1afa0*/  LDL.LU R16, [R1+0x950] ;  /* 0x0009500001107983 */ /* 0x000ee80000300800 */
[----:B------:R1:W-:Y:S04]  /*1afb0*/  STL.64 [R1+0x900], R26 ;  /* 0x0009001a01007387 */ /* 0x0003e80000100a00 */
[----:B------:R-:W2:Y:S04]  /*1afc0*/  LDL.LU R24, [R1+0x170] ;  /* 0x0001700001187983 */ /* 0x000ea80000300800 */
[----:B------:R-:W2:Y:S04]  /*1afd0*/  LDL.LU R25, [R1+0x174] ;  /* 0x0001740001197983 */ /* 0x000ea80000300800 */
[----:B-1----:R-:W2:Y:S04]  /*1afe0*/  LDL.LU R26, [R1+0x178] ;  /* 0x00017800011a7983 */ /* 0x002ea80000300800 */
[----:B------:R-:W2:Y:S01]  /*1aff0*/  LDL.LU R27, [R1+0x17c] ;  /* 0x00017c00011b7983 */ /* 0x000ea20000300800 */
[----:B----4-:R-:W-:Y:S03]  /*1b000*/  HMMA.1688.F32.TF32 R8, R8, R18, R12 ;  /* 0x000000120808723c */ /* 0x010fe6000008100c */
[----:B------:R-:W2:Y:S04]  /*1b010*/  LDL.LU.64 R14, [R1+0x948] ;  /* 0x00094800010e7983 */ /* 0x000ea80000300a00 */
[----:B------:R-:W2:-:S12]  /*1b020*/  LDL.LU.64 R12, [R1+0x940] ;  /* 0x00094000010c7983 */ /* 0x000e980000300a00 */
[----:B------:R-:W-:Y:S04]  /*1b030*/  STL.64 [R1+0xe0], R8 ;  /* 0x0000e00801007387 */ /* 0x000fe80000100a00 */
[----:B------:R3:W-:Y:S04]  /*1b040*/  STL.64 [R1+0xe8], R10 ;  /* 0x0000e80a01007387 */ /* 0x0007e80000100a00 */
[----:B------:R1:W-:Y:S01]  /*1b050*/  STL.64 [R1+0x918], R18 ;  /* 0x0009181201007387 */ /* 0x0003e20000100a00 */
[----:B---3--:R-:W-:-:S03]  /*1b060*/  IMAD.MOV.U32 R10, RZ, RZ, R16 ;  /* 0x000000ffff0a7224 */ /* 0x008fc600078e0010 */
[----:B------:R-:W3:Y:S04]  /*1b070*/  LDL.LU R16, [R1+0x140] ;  /* 0x0001400001107983 */ /* 0x000ee80000300800 */
[----:B------:R-:W3:Y:S04]  /*1b080*/  LDL.LU R17, [R1+0x144] ;  /* 0x0001440001117983 */ /* 0x000ee80000300800 */
[----:B-1----:R-:W3:Y:S04]  /*1b090*/  LDL.LU R18, [R1+0x148] ;  /* 0x0001480001127983 */ /* 0x002ee80000300800 */
[----:B------:R-:W3:Y:S01]  /*1b0a0*/  LDL.LU R19, [R1+0x14c] ;  /* 0x00014c0001137983 */ /* 0x000ee20000300800 */
[----:B--2---:R-:W-:Y:S03]  /*1b0b0*/  HMMA.1688.F32.TF32 R4, R12, R6, R20 ;  /* 0x000000060c04723c */ /* 0x004fe60000081014 */
[----:B------:R-:W3:-:S15]  /*1b0c0*/  LDL.LU.64 R22, [R1+0x938] ;  /* 0x0009380001167983 */ /* 0x000ede0000300a00 */
[----:B------:R-:W-:Y:S01]  /*1b0d0*/  NOP ;  /* 0x0000000000007918 */ /* 0x000fe20000000000 */
[----:B------:R-:W-:Y:S04]  /*1b0e0*/  STL.64 [R1+0x2a0], R4 ;  /* 0x0002a00401007387 */ /* 0x000fe80000100a00 */
[----:B------:R1:W-:Y:S04]  /*1b0f0*/  STL.64 [R1+0x2a8], R6 ;  /* 0x0002a80601007387 */ /* 0x0003e80000100a00 */
[----:B-1----:R-:W2:Y:S04]  /*1b100*/  LDL.LU.64 R6, [R1+0x930] ;  /* 0x0009300001067983 */ /* 0x002ea80000300a00 */
[----:B------:R-:W2:Y:S01]  /*1b110*/  LDL.LU.64 R4, [R1+0x928] ;  /* 0x0009280001047983 */ /* 0x000ea20000300a00 */
[----:B------:R-:W-:-:S07]  /*1b120*/  IMAD.MOV.U32 R11, RZ, RZ, R3 ;  /* 0x000000ffff0b7224 */ /* 0x000fce00078e0003 */
[----:B--2---:R-:W-:Y:S01]  /*1b130*/  HMMA.1688.F32.TF32 R8, R12, R10, R4 ;  /* 0x0000000a0c08723c */ /* 0x004fe20000081004 */
[----:B------:R-:W2:-:S15]  /*1b140*/  LDL.LU.64 R6, [R1+0x920] ;  /* 0x0009200001067983 */ /* 0x000e9e0000300a00 */
[----:B------:R-:W-:-:S03]  /*1b150*/  NOP ;  /* 0x0000000000007918 */ /* 0x000fc60000000000 */
[----:B------:R-:W-:Y:S04]  /*1b160*/  STL.64 [R1+0x1c0], R8 ;  /* 0x0001c00801007387 */ /* 0x000fe80000100a00 */
[----:B------:R2:W-:Y:S04]  /*1b170*/  STL.64 [R1+0x1c8], R10 ;  /* 0x0001c80a01007387 */ /* 0x0005e80000100a00 */
[----:B------:R-:W4:Y:S01]  /*1b180*/  LDL.LU R4, [R1+0x60] ;  /* 0x0000600001047983 */ /* 0x000f220000300800 */
[----:B--2---:R-:W-:-:S15]  /*1b190*/  HMMA.1688.F32.TF32 R8, R12, R6, R24 ;  /* 0x000000060c08723c */ /* 0x004fde0000081018 */
[----:B------:R-:W-:-:S04]  /*1b1a0*/  NOP ;  /* 0x0000000000007918 */ /* 0x000fc80000000000 */
[----:B------:R1:W-:Y:S04]  /*1b1b0*/  STL.64 [R1+0x290], R8 ;  /* 0x0002900801007387 */ /* 0x0003e80000100a00 */
[----:B------:R2:W-:Y:S04]  /*1b1c0*/  STL.64 [R1+0x298], R10 ;  /* 0x0002980a01007387 */ /* 0x0005e80000100a00 */
[----:B------:R-:W4:Y:S04]  /*1b1d0*/  LDL.LU R5, [R1+0x64] ;  /* 0x0000640001057983 */ /* 0x000f280000300800 */
[----:B------:R-:W4:Y:S04]  /*1b1e0*/  LDL.LU R6, [R1+0x68] ;  /* 0x0000680001067983 */ /* 0x000f280000300800 */
[----:B------:R-:W4:Y:S04]  /*1b1f0*/  LDL.LU R7, [R1+0x6c] ;  /* 0x00006c0001077983 */ /* 0x000f280000300800 */
[----:B-1----:R-:W4:Y:S04]  /*1b200*/  LDL.LU R8, [R1+0xc0] ;  /* 0x0000c00001087983 */ /* 0x002f280000300800 */
[----:B------:R-:W4:Y:S04]  /*1b210*/  LDL.LU R9, [R1+0xc4] ;  /* 0x0000c40001097983 */ /* 0x000f280000300800 */
[----:B--2---:R-:W2:Y:S04]  /*1b220*/  LDL.LU R10, [R1+0xc8] ;  /* 0x0000c800010a7983 */ /* 0x004ea80000300800 */
[----:B------:R-:W2:Y:S01]  /*1b230*/  LDL.LU R11, [R1+0xcc] ;  /* 0x0000cc00010b7983 */ /* 0x000ea20000300800 */
[----:B---3--:R-:W-:Y:S03]  /*1b240*/  HMMA.1688.F32.TF32 R16, R12, R22, R16 ;  /* 0x000000160c10723c */ /* 0x008fe60000081010 */
[----:B------:R-:W3:Y:S04]  /*1b250*/  LDL.LU R24, [R1+0xd0] ;  /* 0x0000d00001187983 */ /* 0x000ee80000300800 */
[----:B------:R-:W3:Y:S04]  /*1b260*/  LDL.LU R25, [R1+0xd4] ;  /* 0x0000d40001197983 */ /* 0x000ee80000300800 */
[----:B------:R-:W3:Y:S04]  /*1b270*/  LDL.LU R26, [R1+0xd8] ;  /* 0x0000d800011a7983 */ /* 0x000ee80000300800 */
[----:B------:R-:W3:Y:S01]  /*1b280*/  LDL.LU R27, [R1+0xdc] ;  /* 0x0000dc00011b7983 */ /* 0x000ee20000300800 */
[----:B------:R-:W-:-:S03]  /*1b290*/  IMAD.MOV.U32 R3, RZ, RZ, R23 ;  /* 0x000000ffff037224 */ /* 0x000fc600078e0017 */
[----:B--2---:R1:W-:Y:S04]  /*1b2a0*/  STL.64 [R1+0x878], R10 ;  /* 0x0008780a01007387 */ /* 0x0043e80000100a00 */
[----:B----4-:R-:W-:Y:S04]  /*1b2b0*/  STL.64 [R1+0x870], R8 ;  /* 0x0008700801007387 */ /* 0x010fe80000100a00 */
[----:B-1----:R-:W2:Y:S04]  /*1b2c0*/  LDL.LU.64 R10, [R1+0x18] ;  /* 0x00001800010a7983 */ /* 0x002ea80000300a00 */
[----:B------:R1:W-:Y:S04]  /*1b2d0*/  STL.64 [R1+0x868], R6 ;  /* 0x0008680601007387 */ /* 0x0003e80000100a00 */
[----:B------:R-:W-:Y:S04]  /*1b2e0*/  STL.64 [R1+0x860], R4 ;  /* 0x0008600401007387 */ /* 0x000fe80000100a00 */
[----:B-1----:R-:W3:Y:S04]  /*1b2f0*/  LDL.LU.64 R6, [R1+0x8] ;  /* 0x0000080001067983 */ /* 0x002ee80000300a00 */
[----:B------:R1:W-:Y:S04]  /*1b300*/  STL.64 [R1+0x280], R16 ;  /* 0x0002801001007387 */ /* 0x0003e80000100a00 */
[----:B------:R4:W-:Y:S01]  /*1b310*/  STL.64 [R1+0x288], R18 ;  /* 0x0002881201007387 */ /* 0x0009e20000100a00 */
[----:B-1----:R-:W-:-:S03]  /*1b320*/  IMAD.MOV.U32 R16, RZ, RZ, R22 ;  /* 0x000000ffff107224 */ /* 0x002fc600078e0016 */
[----:B----4-:R-:W4:Y:S04]  /*1b330*/  LDL.LU.64 R18, [R1+0x918] ;  /* 0x0009180001127983 */ /* 0x010f280000300a00 */
[----:B------:R-:W2:Y:S04]  /*1b340*/  LDL.LU.64 R22, [R1+0x910] ;  /* 0x0009100001167983 */ /* 0x000ea80000300a00 */
[----:B------:R-:W2:Y:S04]  /*1b350*/  LDL.LU.64 R20, [R1+0x908] ;  /* 0x0009080001147983 */ /* 0x000ea80000300a00 */
[----:B----4-:R-:W-:Y:S04]  /*1b360*/  STL.64 [R1+0x8f8], R18 ;  /* 0x0008f81201007387 */ /* 0x010fe80000100a00 */
[----:B------:R2:W-:Y:S02]  /*1b370*/  STL [R1+0x8f0], R16 ;  /* 0x0008f01001007387 */ /* 0x0005e40000100800 */
[----:B--2---:R-:W-:Y:S02]  /*1b380*/  HMMA.1688.F32.TF32 R16, R12, R10, R20 ;  /* 0x0000000a0c10723c */ /* 0x004fe40000081014 */
[----:B------:R1:W-:Y:S04]  /*1b390*/  STL.64 [R1+0x888], R10 ;  /* 0x0008880a01007387 */ /* 0x0003e80000100a00 */
[----:B------:R-:W2:-:S13]  /*1b3a0*/  LDL.LU R8, [R1+0x130] ;  /* 0x0001300001087983 */ /* 0x000e9a0000300800 */
[----:B------:R4:W-:Y:S04]  /*1b3b0*/  STL.64 [R1+0x270], R16 ;  /* 0x0002701001007387 */ /* 0x0009e80000100a00 */
[----:B------:R3:W-:Y:S04]  /*1b3c0*/  STL.64 [R1+0x278], R18 ;  /* 0x0002781201007387 */ /* 0x0007e80000100a00 */
[----:B------:R-:W2:Y:S04]  /*1b3d0*/  LDL.LU R9, [R1+0x134] ;  /* 0x0001340001097983 */ /* 0x000ea80000300800 */
[----:B-1----:R-:W2:Y:S04]  /*1b3e0*/  LDL.LU R10, [R1+0x138] ;  /* 0x00013800010a7983 */ /* 0x002ea80000300800 */
[----:B------:R-:W2:Y:S04]  /*1b3f0*/  LDL.LU R11, [R1+0x13c] ;  /* 0x00013c00010b7983 */ /* 0x000ea80000300800 */
[----:B------:R-:W2:Y:S04]  /*1b400*/  LDL.LU R20, [R1+0x80] ;  /* 0x0000800001147983 */ /* 0x000ea80000300800 */
[----:B------:R-:W2:Y:S04]  /*1b410*/  LDL.LU R21, [R1+0x84] ;  /* 0x0000840001157983 */ /* 0x000ea80000300800 */
[----:B------:R-:W2:Y:S04]  /*1b420*/  LDL.LU R22, [R1+0x88] ;  /* 0x0000880001167983 */ /* 0x000ea80000300800 */
[----:B------:R-:W2:Y:S04]  /*1b430*/  LDL.LU R23, [R1+0x8c] ;  /* 0x00008c0001177983 */ /* 0x000ea80000300800 */
[----:B----4-:R-:W4:Y:S04]  /*1b440*/  LDL.LU R16, [R1+0x90] ;  /* 0x0000900001107983 */ /* 0x010f280000300800 */
[----:B------:R-:W4:Y:S04]  /*1b450*/  LDL.LU R17, [R1+0x94] ;  /* 0x0000940001117983 */ /* 0x000f280000300800 */
[----:B---3--:R-:W4:Y:S04]  /*1b460*/  LDL.LU R18, [R1+0x98] ;  /* 0x0000980001127983 */ /* 0x008f280000300800 */
[----:B------:R-:W4:Y:S04]  /*1b470*/  LDL.LU R19, [R1+0x9c] ;  /* 0x00009c0001137983 */ /* 0x000f280000300800 */
[----:B--2---:R1:W-:Y:S04]  /*1b480*/  STL.64 [R1+0x898], R10 ;  /* 0x0008980a01007387 */ /* 0x0043e80000100a00 */
[----:B------:R-:W-:Y:S04]  /*1b490*/  STL.64 [R1+0x890], R8 ;  /* 0x0008900801007387 */ /* 0x000fe80000100a00 */
[----:B-1----:R-:W2:Y:S01]  /*1b4a0*/  LDL.LU.64 R10, [R1+0x38] ;  /* 0x00003800010a7983 */ /* 0x002ea20000300a00 */
[C---:B------:R-:W-:Y:S03]  /*1b4b0*/  HMMA.1688.F32.TF32 R24, R12.reuse, R6, R24 ;  /* 0x000000060c18723c */ /* 0x040fe60000081018 */
[----:B--2---:R1:W-:Y:S04]  /*1b4c0*/  STL.64 [R1+0x8b0], R10 ;  /* 0x0008b00a01007387 */ /* 0x0043e80000100a00 */
[----:B-1----:R-:W2:Y:S04]  /*1b4d0*/  LDL.LU.64 R10, [R1+0x48] ;  /* 0x00004800010a7983 */ /* 0x002ea80000300a00 */
[----:B--2---:R1:W-:Y:S04]  /*1b4e0*/  STL.64 [R1+0x8c8], R10 ;  /* 0x0008c80a01007387 */ /* 0x0043e80000100a00 */
[----:B-1----:R-:W2:Y:S04]  /*1b4f0*/  LDL.LU.64 R10, [R1+0x58] ;  /* 0x00005800010a7983 */ /* 0x002ea80000300a00 */
[----:B------:R-:W-:Y:S04]  /*1b500*/  STL.64 [R1+0x180], R24 ;  /* 0x0001801801007387 */ /* 0x000fe80000100a00 */
[----:B------:R1:W-:Y:S04]  /*1b510*/  STL.64 [R1+0x188], R26 ;  /* 0x0001881a01007387 */ /* 0x0003e80000100a00 */
[----:B-1----:R-:W4:Y:S04]  /*1b520*/  LDL.LU.64 R26, [R1+0x900] ;  /* 0x00090000011a7983 */ /* 0x002f280000300a00 */
[----:B------:R1:W-:Y:S04]  /*1b530*/  STL.64 [R1+0x880], R6 ;  /* 0x0008800601007387 */ /* 0x0003e80000100a00 */
[----:B------:R-:W3:Y:S04]  /*1b540*/  LDL.LU R4, [R1+0x100] ;  /* 0x0001000001047983 */ /* 0x000ee80000300800 */
[----:B------:R-:W3:Y:S04]  /*1b550*/  LDL.LU R5, [R1+0x104] ;  /* 0x0001040001057983 */ /* 0x000ee80000300800 */
[----:B-1----:R-:W2:Y:S04]  /*1b560*/  LDL.LU R6, [R1+0x108] ;  /* 0x0001080001067983 */ /* 0x002ea80000300800 */
        /* <DEDUP_REMOVED lines=23> */
[----:B------:R-:W4:Y:S01]  /*1b6e0*/  LDL.LU R16, [R1+0x8f0] ;  /* 0x0008f00001107983 */ /* 0x000f220000300800 */
[----:B---3--:R-:W-:Y:S03]  /*1b6f0*/  HMMA.1688.F32.TF32 R12, R12, R18, R20 ;  /* 0x000000120c0c723c */ /* 0x008fe60000081014 */
[----:B------:R-:W2:Y:S04]  /*1b700*/  LDL.LU.64 R22, [R1+0x8e8] ;  /* 0x0008e80001167983 */ /* 0x000ea80000300a00 */
[----:B------:R-:W2:Y:S01]  /*1b710*/  LDL.LU.64 R20, [R1+0x8e0] ;  /* 0x0008e00001147983 */ /* 0x000ea20000300a00 */
[----:B------:R-:W-:-:S02]  /*1b720*/  IMAD.MOV.U32 R29, RZ, RZ, R10 ;  /* 0x000000ffff1d7224 */ /* 0x000fc400078e000a */
[----:B------:R-:W-:-:S09]  /*1b730*/  IMAD.MOV.U32 R25, RZ, RZ, R11 ;  /* 0x000000ffff197224 */ /* 0x000fd200078e000b */
[----:B------:R-:W-:Y:S04]  /*1b740*/  STL.64 [R1+0xd0], R12 ;  /* 0x0000d00c01007387 */ /* 0x000fe80000100a00 */
[----:B------:R-:W-:Y:S01]  /*1b750*/  STL.64 [R1+0xd8], R14 ;  /* 0x0000d80e01007387 */ /* 0x000fe20000100a00 */
[----:B--2---:R-:W-:-:S15]  /*1b760*/  HMMA.1688.F32.TF32 R4, R20, R10, R4 ;  /* 0x0000000a1404723c */ /* 0x004fde0000081004 */
[----:B------:R-:W-:-:S04]  /*1b770*/  NOP ;  /* 0x0000000000007918 */ /* 0x000fc80000000000 */
[----:B------:R-:W-:Y:S04]  /*1b780*/  STL.64 [R1+0x150], R4 ;  /* 0x0001500401007387 */ /* 0x000fe80000100a00 */
[----:B------:R1:W-:Y:S04]  /*1b790*/  STL.64 [R1+0x158], R6 ;  /* 0x0001580601007387 */ /* 0x0003e80000100a00 */
[----:B-1----:R-:W2:Y:S04]  /*1b7a0*/  LDL.LU.64 R6, [R1+0x8d8] ;  /* 0x0008d80001067983 */ /* 0x002ea80000300a00 */
[----:B------:R-:W2:Y:S04]  /*1b7b0*/  LDL.LU.64 R4, [R1+0x8d0] ;  /* 0x0008d00001047983 */ /* 0x000ea80000300a00 */
[----:B------:R-:W2:Y:S04]  /*1b7c0*/  LDL.LU.64 R10, [R1+0x8c8] ;  /* 0x0008c800010a7983 */ /* 0x000ea80000300a00 */
[----:B------:R-:W-:Y:S04]  /*1b7d0*/  STL [R1+0x85c], R25 ;  /* 0x00085c1901007387 */ /* 0x000fe80000100800 */
[----:B------:R-:W-:Y:S01]  /*1b7e0*/  STL [R1+0x858], R29 ;  /* 0x0008581d01007387 */ /* 0x000fe20000100800 */
[----:B----4-:R-:W-:Y:S01]  /*1b7f0*/  IMAD.MOV.U32 R14, RZ, RZ, R16 ;  /* 0x000000ffff0e7224 */ /* 0x010fe200078e0010 */
        /* <DEDUP_REMOVED lines=19> */
[----:B------:R-:W-:-:S07]  /*1b930*/  IMAD.MOV.U32 R15, RZ, RZ, R3 ;  /* 0x000000ffff0f7224 */ /* 0x000fce00078e0003 */
[----:B---3--:R-:W-:-:S15]  /*1b940*/  HMMA.1688.F32.TF32 R8, R20, R14, R8 ;  /* 0x0000000e1408723c */ /* 0x008fde0000081008 */
[----:B------:R-:W-:-:S04]  /*1b950*/  NOP ;  /* 0x0000000000007918 */ /* 0x000fc80000000000 */
[----:B------:R-:W-:Y:S04]  /*1b960*/  STL.64 [R1+0x110], R8 ;  /* 0x0001100801007387 */ /* 0x000fe80000100a00 */
[----:B------:R1:W-:Y:S04]  /*1b970*/  STL.64 [R1+0x118], R10 ;  /* 0x0001180a01007387 */ /* 0x0003e80000100a00 */
[----:B-1----:R-:W2:Y:S04]  /*1b980*/  LDL.LU.64 R10, [R1+0x888] ;  /* 0x00088800010a7983 */ /* 0x002ea80000300a00 */
[----:B------:R-:W3:Y:S04]  /*1b990*/  LDL.LU R3, [R1+0x354] ;  /* 0x0003540001037983 */ /* 0x000ee80000300800 */
[----:B------:R-:W4:Y:S01]  /*1b9a0*/  LDL.LU R24, [R1+0x350] ;  /* 0x0003500001187983 */ /* 0x000f220000300800 */
        /* <DEDUP_REMOVED lines=9> */
[----:B------:R-:W-:Y:S04]  /*1ba40*/  STL.64 [R1+0x800], R14 ;  /* 0x0008000e01007387 */ /* 0x000fe80000100a00 */
[----:B------:R1:W-:Y:S04]  /*1ba50*/  STL [R1+0x7fc], R12 ;  /* 0x0007fc0c01007387 */ /* 0x0003e80000100800 */
[----:B-1----:R-:W3:Y:S04]  /*1ba60*/  LDL.LU R12, [R1+0x70] ;  /* 0x00007000010c7983 */ /* 0x002ee80000300800 */
[----:B------:R-:W3:Y:S04]  /*1ba70*/  LDL.LU R13, [R1+0x74] ;  /* 0x00007400010d7983 */ /* 0x000ee80000300800 */
[----:B------:R-:W3:Y:S01]  /*1ba80*/  LDL.LU R14, [R1+0x78] ;  /* 0x00007800010e7983 */ /* 0x000ee20000300800 */
[----:B--2---:R-:W-:-:S15]  /*1ba90*/  HMMA.1688.F32.TF32 R8, R20, R6, R8 ;  /* 0x000000061408723c */ /* 0x004fde0000081008 */
[----:B------:R-:W-:-:S04]  /*1baa0*/  NOP ;  /* 0x0000000000007918 */ /* 0x000fc80000000000 */
[----:B------:R-:W-:Y:S04]  /*1bab0*/  STL.64 [R1+0x100], R8 ;  /* 0x0001000801007387 */ /* 0x000fe80000100a00 */
[----:B------:R1:W-:Y:S02]  /*1bac0*/  STL.64 [R1+0x108], R10 ;  /* 0x0001080a01007387 */ /* 0x0003e40000100a00 */
[----:B-1----:R-:W-:Y:S02]  /*1bad0*/  IMAD.MOV.U32 R11, RZ, RZ, R6 ;  /* 0x000000ffff0b7224 */ /* 0x002fe400078e0006 */
[----:B------:R-:W-:Y:S02]  /*1bae0*/  IMAD.MOV.U32 R10, RZ, RZ, R7 ;  /* 0x000000ffff0a7224 */ /* 0x000fe400078e0007 */
[----:B------:R-:W2:Y:S04]  /*1baf0*/  LDL.LU.64 R6, [R1+0x868] ;  /* 0x0008680001067983 */ /* 0x000ea80000300a00 */
[----:B------:R-:W2:Y:S01]  /*1bb00*/  LDL.LU.64 R4, [R1+0x860] ;  /* 0x0008600001047983 */ /* 0x000ea20000300a00 */
[----:B------:R-:W-:-:S07]  /*1bb10*/  IMAD.MOV.U32 R15, RZ, RZ, R2 ;  /* 0x000000ffff0f7224 */ /* 0x000fce00078e0002 */
[----:B---3--:R-:W-:-:S15]  /*1bb20*/  HMMA.1688.F32.TF32 R12, R20, R26, R12 ;  /* 0x0000001a140c723c */ /* 0x008fde000008100c */
[----:B------:R-:W-:-:S04]  /*1bb30*/  NOP ;  /* 0x0000000000007918 */ /* 0x000fc80000000000 */
[----:B------:R-:W-:Y:S04]  /*1bb40*/  STL.64 [R1+0xc0], R12 ;  /* 0x0000c00c01007387 */ /* 0x000fe80000100a00 */
[----:B------:R2:W-:Y:S02]  /*1bb50*/  STL.64 [R1+0xc8], R14 ;  /* 0x0000c80e01007387 */ /* 0x0005e40000100a00 */
[----:B--2---:R-:W-:Y:S02]  /*1bb60*/  HMMA.1688.F32.TF32 R12, R20, R18, R4 ;  /* 0x00000012140c723c */ /* 0x004fe40000081004 */
[----:B------:R-:W2:Y:S04]  /*1bb70*/  LDL R6, [R1+0x5d8] ;  /* 0x0005d80001067983 */ /* 0x000ea80000100800 */
[----:B------:R-:W4:-:S13]  /*1bb80*/  LDL R5, [R1+0x574] ;  /* 0x0005740001057983 */ /* 0x000f1a0000100800 */
[----:B------:R1:W-:Y:S04]  /*1bb90*/  STL.64 [R1+0xb0], R12 ;  /* 0x0000b00c01007387 */ /* 0x0003e80000100a00 */
[----:B------:R3:W-:Y:S04]  /*1bba0*/  STL.64 [R1+0xb8], R14 ;  /* 0x0000b80e01007387 */ /* 0x0007e80000100a00 */
[----:B-1----:R-:W4:Y:S04]  /*1bbb0*/  LDL R13, [R1+0x5ac] ;  /* 0x0005ac00010d7983 */ /* 0x002f280000100800 */
[----:B------:R-:W4:Y:S01]  /*1bbc0*/  LDL R12, [R1+0x570] ;  /* 0x00057000010c7983 */ /* 0x000f220000100800 */
[----:B---3--:R-:W-:-:S02]  /*1bbd0*/  IMAD.MOV.U32 R14, RZ, RZ, R25 ;  /* 0x000000ffff0e7224 */ /* 0x008fc400078e0019 */
[----:B------:R-:W-:Y:S01]  /*1bbe0*/  IMAD.MOV.U32 R15, RZ, RZ, R29 ;  /* 0x000000ffff0f7224 */ /* 0x000fe200078e001d */
[----:B------:R-:W-:Y:S04]  /*1bbf0*/  STL.64 [R1+0x7d0], R18 ;  /* 0x0007d01201007387 */ /* 0x000fe80000100a00 */
[----:B------:R-:W-:Y:S04]  /*1bc00*/  STL [R1+0x604], R0 ;  /* 0x0006040001007387 */ /* 0x000fe80000100800 */
[----:B------:R-:W3:Y:S04]  /*1bc10*/  LDL.LU R25, [R1+0x85c] ;  /* 0x00085c0001197983 */ /* 0x000ee80000300800 */
[----:B------:R-:W3:Y:S04]  /*1bc20*/  LDL.LU R29, [R1+0x858] ;  /* 0x00085800011d7983 */ /* 0x000ee80000300800 */
[----:B------:R1:W-:Y:S02]  /*1bc30*/  STL.64 [R1+0x818], R14 ;  /* 0x0008180e01007387 */ /* 0x0003e40000100a00 */
[----:B-1----:R-:W-:-:S02]  /*1bc40*/  IMAD.MOV.U32 R15, RZ, RZ, R16 ;  /* 0x000000ffff0f7224 */ /* 0x002fc400078e0010 */
[----:B------:R-:W-:Y:S01]  /*1bc50*/  IMAD.MOV.U32 R14, RZ, RZ, R17 ;  /* 0x000000ffff0e7224 */ /* 0x000fe200078e0011 */
[----:B------:R-:W3:Y:S04]  /*1bc60*/  LDL.LU R16, [R1+0x1d0] ;  /* 0x0001d00001107983 */ /* 0x000ee80000300800 */
[----:B------:R-:W3:Y:S04]  /*1bc70*/  LDL.LU R17, [R1+0x1d4] ;  /* 0x0001d40001117983 */ /* 0x000ee80000300800 */
[----:B------:R-:W3:Y:S04]  /*1bc80*/  LDL.LU R18, [R1+0x1d8] ;  /* 0x0001d80001127983 */ /* 0x000ee80000300800 */
[----:B------:R-:W3:Y:S01]  /*1bc90*/  LDL.LU R19, [R1+0x1dc] ;  /* 0x0001dc0001137983 */ /* 0x000ee20000300800 */
[----:B------:R-:W1:Y:S01]  /*1bca0*/  S2R R22, SR_TID.X ;  /* 0x0000000000167919 */ /* 0x000e620000002100 */
[----:B------:R-:W1:Y:S01]  /*1bcb0*/  S2R R4, SR_TID.X ;  /* 0x0000000000047919 */ /* 0x000e620000002100 */
[----:B------:R-:W-:-:S02]  /*1bcc0*/  UIADD3 UR10, UPT, UPT, UR10, 0x1, URZ ;  /* 0x000000010a0a7890 */ /* 0x000fc4000fffe0ff */
[----:B------:R-:W-:Y:S02]  /*1bcd0*/  UISETP.GE.AND UP1, UPT, UR4, UR12, UPT ;  /* 0x0000000c0400728c */ /* 0x000fe4000bf26270 */
[----:B------:R-:W-:-:S04]  /*1bce0*/  UISETP.GT.AND UP0, UPT, UR10, 0x1, UPT ;  /* 0x000000010a00788c */ /* 0x000fc8000bf04270 */
[----:B------:R-:W-:Y:S01]  /*1bcf0*/  PLOP3.LUT P1, PT, PT, PT, UP1, 0x40, 0x4 ;  /* 0x000000000004781c */ /* 0x000fe20003f2e818 */
[----:B------:R-:W-:-:S04]  /*1bd00*/  USEL UR10, UR10, URZ, !UP0 ;  /* 0x000000ff0a0a7287 */ /* 0x000fc8000c000000 */
[----:B------:R-:W-:Y:S01]  /*1bd10*/  ULEA UR17, UR10, UR5, 0xf ;  /* 0x000000050a117291 */ /* 0x000fe2000f8e78ff */
[----:B-1----:R-:W-:-:S04]  /*1bd20*/  SHF.R.U32.HI R23, RZ, 0x7, R22 ;  /* 0x00000007ff177819 */ /* 0x002fc80000011616 */
[----:B------:R-:W-:Y:S01]  /*1bd30*/  SGXT.U32 R23, R23, 0x2 ;  /* 0x000000021717781a */ /* 0x000fe20000000000 */
[C---:B------:R-:W-:Y:S01]  /*1bd40*/  IMAD.SHL.U32 R7, R4.reuse, 0x4, RZ ;  /* 0x0000000404077824 */ /* 0x040fe200078e00ff */
[----:B------:R-:W-:Y:S02]  /*1bd50*/  LOP3.LUT R4, R4, 0x180, RZ, 0xc0, !PT ;  /* 0x0000018004047812 */ /* 0x000fe400078ec0ff */
[----:B------:R-:W-:Y:S02]  /*1bd60*/  ISETP.GE.AND P0, PT, R23, UR9, PT ;  /* 0x0000000917007c0c */ /* 0x000fe4000bf06270 */
[----:B------:R-:W-:Y:S02]  /*1bd70*/  SHF.R.U32.HI R4, RZ, 0x2, R4 ;  /* 0x00000002ff047819 */ /* 0x000fe40000011604 */
[----:B------:R-:W-:Y:S02]  /*1bd80*/  SEL R2, RZ, 0x4, P0 ;  /* 0x00000004ff027807 */ /* 0x000fe40000000000 */
[----:B------:R-:W-:-:S02]  /*1bd90*/  LOP3.LUT R4, R4, 0x7fc, R7, 0x78, !PT ;  /* 0x000007fc04047812 */ /* 0x000fc400078e7807 */
[----:B------:R-:W-:Y:S02]  /*1bda0*/  SEL R2, R2, RZ, P1 ;  /* 0x000000ff02027207 */ /* 0x000fe40000800000 */
[----:B------:R-:W-:Y:S02]  /*1bdb0*/  LOP3.LUT R7, R0, 0x20, RZ, 0x3c, !PT ;  /* 0x0000002000077812 */ /* 0x000fe400078e3cff */
[----:B------:R-:W-:Y:S01]  /*1bdc0*/  ISETP.NE.U32.AND P0, PT, R2, RZ, PT ;  /* 0x000000ff0200720c */ /* 0x000fe20003f05070 */
[----:B------:R-:W-:Y:S02]  /*1bdd0*/  VIADD R2, R4, UR17 ;  /* 0x0000001104027c36 */ /* 0x000fe40008000000 */
[----:B------:R-:W-:Y:S01]  /*1bde0*/  LDS R4, [R0+UR16+0x47180] ;  /* 0x0471801000047984 */ /* 0x000fe20008000800 */
[----:B------:R-:W-:Y:S02]  /*1bdf0*/  PLOP3.LUT P2, PT, PT, PT, UP1, 0x40, 0x4 ;  /* 0x000000000004781c */ /* 0x000fe40003f4e818 */
[----:B--2---:R-:W-:-:S02]  /*1be00*/  LEA R8, P1, R6, R3, 0x2 ;  /* 0x0000000306087211 */ /* 0x004fc400078210ff */
[----:B------:R-:W-:Y:S03]  /*1be10*/  LDS R6, [R0+UR16+0x47980] ;  /* 0x0479801000067984 */ /* 0x000fe60008000800 */
[----:B----4-:R-:W-:Y:S02]  /*1be20*/  IMAD.X R9, R24, 0x1, R5, P1 ;  /* 0x0000000118097824 */ /* 0x010fe400008e0605 */
[----:B------:R-:W-:Y:S04]  /*1be30*/  LDS R5, [R7+UR16+0x47180] ;  /* 0x0471801007057984 */ /* 0x000fe80008000800 */
[----:B------:R-:W1:Y:S01]  /*1be40*/  LDS R7, [R7+UR16+0x47980] ;  /* 0x0479801007077984 */ /* 0x000e620008000800 */
[----:B------:R-:W-:Y:S01]  /*1be50*/  BAR.SYNC.DEFER_BLOCKING 0x0 ;  /* 0x0000000000007b1d */ /* 0x000fe20000010000 */
[----:B------:R-:W-:-:S05]  /*1be60*/  PLOP3.LUT P1, PT, PT, PT, UP1, 0x40, 0x4 ;  /* 0x000000000004781c */ /* 0x000fca0003f2e818 */
[----:B------:R-:W-:Y:S01]  /*1be70*/  @!PT LDS RZ, [RZ] ;  /* 0x00000000fffff984 */ /* 0x000fe20000000800 */
[----:B------:R-:W-:Y:S01]  /*1be80*/  @!PT LDS RZ, [RZ] ;  /* 0x00000000fffff984 */ /* 0x000fe20000000800 */
[----:B------:R-:W-:Y:S01]  /*1be90*/  @!PT LDS RZ, [RZ] ;  /* 0x00000000fffff984 */ /* 0x000fe20000000800 */
[----:B------:R2:W-:Y:S02]  /*1bea0*/  LDGSTS.E [R2+0x40000], desc[UR14][R8.64], P0 ;  /* 0x4000000008027fae */ /* 0x0005e400081a100e */
[----:B--2---:R-:W-:-:S04]  /*1beb0*/  LOP3.LUT R8, R23, 0x4, RZ, 0xfc, !PT ;  /* 0x0000000417087812 */ /* 0x004fc800078efcff */
[----:B------:R-:W-:Y:S02]  /*1bec0*/  ISETP.GE.AND P0, PT, R8, UR9, PT ;  /* 0x0000000908007c0c */ /* 0x000fe4000bf06270 */
[----:B------:R-:W-:Y:S02]  /*1bed0*/  LOP3.LUT R9, R23, 0x8, RZ, 0xfc, !PT ;  /* 0x0000000817097812 */ /* 0x000fe400078efcff */
[----:B------:R-:W-:Y:S02]  /*1bee0*/  SEL R8, RZ, 0x4, P0 ;  /* 0x00000004ff087807 */ /* 0x000fe40000000000 */
[----:B------:R-:W-:Y:S02]  /*1bef0*/  ISETP.GE.AND P0, PT, R9, UR9, PT ;  /* 0x0000000909007c0c */ /* 0x000fe4000bf06270 */
[----:B------:R-:W-:-:S04]  /*1bf00*/  SEL R8, R8, RZ, P1 ;  /* 0x000000ff08087207 */ /* 0x000fc80000800000 */
[----:B------:R-:W-:Y:S02]  /*1bf10*/  ISETP.NE.U32.AND P1, PT, R8, RZ, PT ;  /* 0x000000ff0800720c */ /* 0x000fe40003f25070 */
[----:B------:R-:W-:-:S04]  /*1bf20*/  SEL R8, RZ, 0x4, P0 ;  /* 0x00000004ff087807 */ /* 0x000fc80000000000 */
[----:B------:R-:W-:Y:S01]  /*1bf30*/  SEL R8, R8, RZ, P2 ;  /* 0x000000ff08087207 */ /* 0x000fe20001000000 */
[----:B---3--:R-:W-:Y:S04]  /*1bf40*/  STL.64 [R1+0x810], R18 ;  /* 0x0008101201007387 */ /* 0x008fe80000100a00 */
[----:B------:R2:W-:Y:S01]  /*1bf50*/  STL.64 [R1+0x808], R16 ;  /* 0x0008081001007387 */ /* 0x0005e20000100a00 */
[----:B------:R-:W-:Y:S02]  /*1bf60*/  ISETP.NE.U32.AND P0, PT, R8, RZ, PT ;  /* 0x000000ff0800720c */ /* 0x000fe40003f05070 */
[----:B------:R-:W-:-:S05]  /*1bf70*/  LEA R8, P2, R13, R3, 0x2 ;  /* 0x000000030d087211 */ /* 0x000fca00078410ff */
[----:B------:R-:W-:Y:S01]  /*1bf80*/  IMAD.X R9, R24, 0x1, R12, P2 ;  /* 0x0000000118097824 */ /* 0x000fe200010e060c */
[----:B--2---:R-:W2:Y:S04]  /*1bf90*/  LDL.LU R16, [R1+0x1f0] ;  /* 0x0001f00001107983 */ /* 0x004ea80000300800 */
[----:B------:R-:W2:Y:S04]  /*1bfa0*/  LDL.LU R17, [R1+0x1f4] ;  /* 0x0001f40001117983 */ /* 0x000ea80000300800 */
[----:B------:R-:W3:Y:S04]  /*1bfb0*/  LDL.LU R18, [R1+0x1f8] ;  /* 0x0001f80001127983 */ /* 0x000ee80000300800 */
[----:B------:R-:W3:Y:S04]  /*1bfc0*/  LDL.LU R19, [R1+0x1fc] ;  /* 0x0001fc0001137983 */ /* 0x000ee80000300800 */
[----:B------:R-:W4:Y:S04]  /*1bfd0*/  LDL R13, [R1+0x5b0] ;  /* 0x0005b000010d7983 */ /* 0x000f280000100800 */
[----:B------:R-:W4:Y:S04]  /*1bfe0*/  LDL R12, [R1+0x568] ;  /* 0x00056800010c7983 */ /* 0x000f280000100800 */
[----:B------:R-:W2:Y:S04]  /*1bff0*/  LDL R20, [R1+0x5a8] ;  /* 0x0005a80001147983 */ /* 0x000ea80000100800 */
[----:B------:R-:W2:Y:S04]  /*1c000*/  LDL R0, [R1+0x56c] ;  /* 0x00056c0001007983 */ /* 0x000ea80000100800 */
[----:B------:R1:W-:Y:S04]  /*1c010*/  STL.64 [R1+0x838], R14 ;  /* 0x0008380e01007387 */ /* 0x0003e80000100a00 */
[----:B------:R2:W-:Y:S01]  /*1c020*/  LDGSTS.E [R2+0x40800], desc[UR14][R8.64], P1 ;  /* 0x4080000008027fae */ /* 0x0005e200089a100e */
[----:B-1----:R-:W-:-:S02]  /*1c030*/  IMAD.MOV.U32 R14, RZ, RZ, R29 ;  /* 0x000000ffff0e7224 */ /* 0x002fc400078e001d */
[----:B------:R-:W-:Y:S01]  /*1c040*/  IMAD.MOV.U32 R15, RZ, RZ, R25 ;  /* 0x000000ffff0f7224 */ /* 0x000fe200078e0019 */
[----:B----4-:R-:W-:Y:S04]  /*1c050*/  STL.64 [R1+0x830], R12 ;  /* 0x0008300c01007387 */ /* 0x010fe80000100a00 */
[----:B------:R-:W4:Y:S04]  /*1c060*/  LDL.LU R29, [R1+0x854] ;  /* 0x00085400011d7983 */ /* 0x000f280000300800 */
[----:B------:R-:W4:Y:S04]  /*1c070*/  LDL.LU R25, [R1+0x850] ;  /* 0x0008500001197983 */ /* 0x000f280000300800 */
        /* <DEDUP_REMOVED lines=12> */
[----:B------:R-:W-:-:S03]  /*1c140*/  LEA R8, P1, R20, R3, 0x2 ;  /* 0x0000000314087211 */ /* 0x000fc600078210ff */
[----:B------:R-:W3:Y:S02]  /*1c150*/  LDL R20, [R1+0x580] ;  /* 0x0005800001147983 */ /* 0x000ee40000100800 */
[----:B------:R-:W-:Y:S02]  /*1c160*/  IMAD.X R9, R24, 0x1, R0, P1 ;  /* 0x0000000118097824 */ /* 0x000fe400008e0600 */
[----:B------:R-:W3:Y:S04]  /*1c170*/  LDL R0, [R1+0x564] ;  /* 0x0005640001007983 */ /* 0x000ee80000100800 */
[----:B------:R1:W-:Y:S01]  /*1c180*/  LDGSTS.E [R2+0x41000], desc[UR14][R8.64], P0 ;  /* 0x4100000008027fae */ /* 0x0003e200081a100e */
[----:B--2---:R-:W-:Y:S03]  /*1c190*/  HMMA.1688.F32.TF32 R12, R4, R14, R16 ;  /* 0x0000000e040c723c */ /* 0x004fe60000081010 */
[----:B------:R-:W2:Y:S04]  /*1c1a0*/  LDL.LU.64 R18, [R1+0x848] ;  /* 0x0008480001127983 */ /* 0x000ea80000300a00 */
[----:B------:R-:W2:-:S12]  /*1c1b0*/  LDL.LU.64 R16, [R1+0x840] ;  /* 0x0008400001107983 */ /* 0x000e980000300a00 */
[----:B------:R-:W-:Y:S04]  /*1c1c0*/  STL.64 [R1+0xa0], R12 ;  /* 0x0000a00c01007387 */ /* 0x000fe80000100a00 */
[----:B------:R1:W-:Y:S04]  /*1c1d0*/  STL.64 [R1+0xa8], R14 ;  /* 0x0000a80e01007387 */ /* 0x0003e80000100a00 */
[----:B-1----:R-:W2:Y:S04]  /*1c1e0*/  LDL.LU.64 R14, [R1+0x838] ;  /* 0x00083800010e7983 */ /* 0x002ea80000300a00 */
[----:B------:R-:W2:Y:S01]  /*1c1f0*/  LDL.LU.64 R12, [R1+0x830] ;  /* 0x00083000010c7983 */ /* 0x000ea20000300a00 */
[----:B------:R-:W-:-:S04]  /*1c200*/  LOP3.LUT R8, R23, 0xc, RZ, 0xfc, !PT ;  /* 0x0000000c17087812 */ /* 0x000fc800078efcff */
[----:B------:R-:W-:Y:S02]  /*1c210*/  ISETP.GE.AND P0, PT, R8, UR9, PT ;  /* 0x0000000908007c0c */ /* 0x000fe4000bf06270 */
[----:B------:R-:W-:Y:S02]  /*1c220*/  PLOP3.LUT P1, PT, PT, PT, UP1, 0x40, 0x4 ;  /* 0x000000000004781c */ /* 0x000fe40003f2e818 */
[----:B------:R-:W-:-:S04]  /*1c230*/  SEL R8, RZ, 0x4, P0 ;  /* 0x00000004ff087807 */ /* 0x000fc80000000000 */
[----:B------:R-:W-:-:S04]  /*1c240*/  SEL R8, R8, RZ, P1 ;  /* 0x000000ff08087207 */ /* 0x000fc80000800000 */
[----:B------:R-:W-:Y:S02]  /*1c250*/  ISETP.NE.U32.AND P0, PT, R8, RZ, PT ;  /* 0x000000ff0800720c */ /* 0x000fe40003f05070 */
[----:B--2---:R-:W-:-:S05]  /*1c260*/  LEA R8, P1, R13, R3, 0x2 ;  /* 0x000000030d087211 */ /* 0x004fca00078210ff */
[----:B------:R-:W-:Y:S02]  /*1c270*/  IMAD.X R9, R24, 0x1, R12, P1 ;  /* 0x0000000118097824 */ /* 0x000fe400008e060c */
[C---:B------:R-:W-:Y:S01]  /*1c280*/  HMMA.1688.F32.TF32 R12, R4.reuse, R14, R16 ;  /* 0x0000000e040c723c */ /* 0x040fe20000081010 */
[----:B------:R-:W2:Y:S04]  /*1c290*/  LDL.LU.64 R18, [R1+0x828] ;  /* 0x0008280001127983 */ /* 0x000ea80000300a00 */
[----:B------:R-:W2:Y:S04]  /*1c2a0*/  LDL.LU.64 R16, [R1+0x820] ;  /* 0x0008200001107983 */ /* 0x000ea80000300a00 */
[----:B------:R1:W-:Y:S10]  /*1c2b0*/  LDGSTS.E [R2+0x41800], desc[UR14][R8.64], P0 ;  /* 0x4180000008027fae */ /* 0x0003f400081a100e */
[----:B------:R-:W-:Y:S04]  /*1c2c0*/  STL.64 [R1+0x90], R12 ;  /* 0x0000900c01007387 */ /* 0x000fe80000100a00 */
[----:B------:R1:W-:Y:S04]  /*1c2d0*/  STL.64 [R1+0x98], R14 ;  /* 0x0000980e01007387 */ /* 0x0003e80000100a00 */
[----:B-1----:R-:W2:Y:S01]  /*1c2e0*/  LDL.LU.64 R14, [R1+0x818] ;  /* 0x00081800010e7983 */ /* 0x002ea20000300a00 */
[----:B------:R-:W-:Y:S01]  /*1c2f0*/  LOP3.LUT R8, R23, 0x10, RZ, 0xfc, !PT ;  /* 0x0000001017087812 */ /* 0x000fe200078efcff */
[----:B--2---:R-:W-:Y:S02]  /*1c300*/  HMMA.1688.F32.TF32 R12, R4, R14, R16 ;  /* 0x0000000e040c723c */ /* 0x004fe40000081010 */
[----:B------:R-:W2:Y:S04]  /*1c310*/  LDL.LU.64 R18, [R1+0x810] ;  /* 0x0008100001127983 */ /* 0x000ea80000300a00 */
[----:B------:R-:W2:-:S13]  /*1c320*/  LDL.LU.64 R16, [R1+0x808] ;  /* 0x0008080001107983 */ /* 0x000e9a0000300a00 */
[----:B------:R-:W-:Y:S04]  /*1c330*/  STL.64 [R1+0x80], R12 ;  /* 0x0000800c01007387 */ /* 0x000fe80000100a00 */
[----:B------:R1:W-:Y:S04]  /*1c340*/  STL.64 [R1+0x88], R14 ;  /* 0x0000880e01007387 */ /* 0x0003e80000100a00 */
[----:B-1----:R-:W2:Y:S04]  /*1c350*/  LDL.LU.64 R14, [R1+0x800] ;  /* 0x00080000010e7983 */ /* 0x002ea80000300a00 */
[----:B------:R-:W2:Y:S01]  /*1c360*/  LDL.LU R12, [R1+0x7fc] ;  /* 0x0007fc00010c7983 */ /* 0x000ea20000300800 */
[----:B------:R-:W1:Y:S01]  /*1c370*/  S2R R13, SR_TID.X ;  /* 0x00000000000d7919 */ /* 0x000e620000002100 */
[----:B------:R-:W-:-:S02]  /*1c380*/  ISETP.GE.AND P0, PT, R8, UR9, PT ;  /* 0x0000000908007c0c */ /* 0x000fc4000bf06270 */
[----:B------:R-:W-:Y:S02]  /*1c390*/  PLOP3.LUT P1, PT, PT, PT, UP1, 0x40, 0x4 ;  /* 0x000000000004781c */ /* 0x000fe40003f2e818 */
[----:B------:R-:W-:-:S04]  /*1c3a0*/  SEL R8, RZ, 0x4, P0 ;  /* 0x00000004ff087807 */ /* 0x000fc80000000000 */
[----:B------:R-:W-:-:S04]  /*1c3b0*/  SEL R8, R8, RZ, P1 ;  /* 0x000000ff08087207 */ /* 0x000fc80000800000 */
[----:B------:R-:W-:Y:S02]  /*1c3c0*/  ISETP.NE.U32.AND P0, PT, R8, RZ, PT ;  /* 0x000000ff0800720c */ /* 0x000fe40003f05070 */
[----:B---3--:R-:W-:Y:S01]  /*1c3d0*/  LEA R8, P1, R20, R3, 0x2 ;  /* 0x0000000314087211 */ /* 0x008fe200078210ff */
[----:B------:R3:W-:Y:S04]  /*1c3e0*/  STL.64 [R1+0x7e8], R26 ;  /* 0x0007e81a01007387 */ /* 0x0007e80000100a00 */
[----:B------:R-:W-:Y:S01]  /*1c3f0*/  IMAD.X R9, R24, 0x1, R0, P1 ;  /* 0x0000000118097824 */ /* 0x000fe200008e0600 */
[----:B-1----:R-:W-:Y:S01]  /*1c400*/  SHF.R.U32.HI R13, RZ, 0x7, R13 ;  /* 0x00000007ff0d7819 */ /* 0x002fe2000001160d */
[----:B----4-:R-:W-:Y:S01]  /*1c410*/  STL.64 [R1+0x7e0], R24 ;  /* 0x0007e01801007387 */ /* 0x010fe20000100a00 */
[----:B---3--:R-:W-:-:S03]  /*1c420*/  IMAD.MOV.U32 R26, RZ, RZ, R28 ;  /* 0x000000ffff1a7224 */ /* 0x008fc600078e001c */
[----:B------:R-:W3:Y:S01]  /*1c430*/  LDL.LU R28, [R1+0x7f8] ;  /* 0x0007f800011c7983 */ /* 0x000ee20000300800 */
[----:B------:R-:W-:-:S03]  /*1c440*/  SGXT.U32 R13, R13, 0x2 ;  /* 0x000000020d0d781a */ /* 0x000fc60000000000 */
[----:B------:R1:W-:Y:S01]  /*1c450*/  LDGSTS.E [R2+0x42000], desc[UR14][R8.64], P0 ;  /* 0x4200000008027fae */ /* 0x0003e200081a100e */
[----:B------:R-:W-:Y:S01]  /*1c460*/  LOP3.LUT R0, R13, 0x2c, RZ, 0xfc, !PT ;  /* 0x0000002c0d007812 */ /* 0x000fe200078efcff */
[----:B--2---:R-:W-:Y:S02]  /*1c470*/  IMAD.MOV.U32 R27, RZ, RZ, R12 ;  /* 0x000000ffff1b7224 */ /* 0x004fe400078e000c */
[----:B------:R-:W-:Y:S01]  /*1c480*/  HMMA.1688.F32.TF32 R12, R4, R14, R16 ;  /* 0x0000000e040c723c */ /* 0x000fe20000081010 */
[----:B------:R-:W-:Y:S02]  /*1c490*/  IMAD.MOV.U32 R18, RZ, RZ, R11 ;  /* 0x000000ffff127224 */ /* 0x000fe400078e000b */
[----:B------:R-:W-:-:S15]  /*1c4a0*/  IMAD.MOV.U32 R19, RZ, RZ, R10 ;  /* 0x000000ffff137224 */ /* 0x000fde00078e000a */
[----:B------:R-:W-:Y:S01]  /*1c4b0*/  NOP ;  /* 0x0000000000007918 */ /* 0x000fe20000000000 */
[----:B------:R-:W-:Y:S04]  /*1c4c0*/  STL.64 [R1+0x70], R12 ;  /* 0x0000700c01007387 */ /* 0x000fe80000100a00 */
[----:B------:R-:W-:Y:S04]  /*1c4d0*/  STL.64 [R1+0x78], R14 ;  /* 0x0000780e01007387 */ /* 0x000fe80000100a00 */
[----:B------:R2:W-:Y:S04]  /*1c4e0*/  STL.64 [R1+0x7f0], R18 ;  /* 0x0007f01201007387 */ /* 0x0005e80000100a00 */
[----:B------:R-:W4:Y:S04]  /*1c4f0*/  LDL.LU R16, [R1+0x190] ;  /* 0x0001900001107983 */ /* 0x000f280000300800 */
[----:B------:R-:W4:Y:S04]  /*1c500*/  LDL.LU R17, [R1+0x194] ;  /* 0x0001940001117983 */ /* 0x000f280000300800 */
[----:B--2---:R-:W4:Y:S04]  /*1c510*/  LDL.LU R18, [R1+0x198] ;  /* 0x0001980001127983 */ /* 0x004f280000300800 */
[----:B------:R-:W4:Y:S01]  /*1c520*/  LDL.LU R19, [R1+0x19c] ;  /* 0x00019c0001137983 */ /* 0x000f220000300800 */
[----:B------:R-:W-:-:S03]  /*1c530*/  ISETP.GE.AND P1, PT, R0, UR9, PT ;  /* 0x0000000900007c0c */ /* 0x000fc6000bf26270 */
[----:B------:R-:W2:Y:S04]  /*1c540*/  LDL R11, [R1+0x5d4] ;  /* 0x0005d400010b7983 */ /* 0x000ea80000100800 */
[----:B------:R-:W2:Y:S04]  /*1c550*/  LDL R12, [R1+0x594] ;  /* 0x00059400010c7983 */ /* 0x000ea80000100800 */
[----:B------:R-:W2:Y:S01]  /*1c560*/  LDL R0, [R1+0x5d0] ;  /* 0x0005d00001007983 */ /* 0x000ea20000100800 */
[C---:B-1----:R-:W-:Y:S02]  /*1c570*/  LOP3.LUT R8, R23.reuse, 0x14, RZ, 0xfc, !PT ;  /* 0x0000001417087812 */ /* 0x042fe400078efcff */
[----:B------:R-:W-:-:S02]  /*1c580*/  LOP3.LUT R9, R23, 0x18, RZ, 0xfc, !PT ;  /* 0x0000001817097812 */ /* 0x000fc400078efcff */
[----:B------:R-:W-:Y:S02]  /*1c590*/  PLOP3.LUT P4, PT, PT, PT, UP1, 0x40, 0x4 ;  /* 0x000000000004781c */ /* 0x000fe40003f8e818 */
[----:B------:R-:W-:Y:S02]  /*1c5a0*/  ISETP.GE.AND P0, PT, R8, UR9, PT ;  /* 0x0000000908007c0c */ /* 0x000fe4000bf06270 */
[----:B------:R-:W-:Y:S01]  /*1c5b0*/  SEL R8, RZ, 0x4, P1 ;  /* 0x00000004ff087807 */ /* 0x000fe20000800000 */
[----:B----4-:R-:W-:Y:S01]  /*1c5c0*/  HMMA.1688.F32.TF32 R24, R4, R26, R16 ;  /* 0x0000001a0418723c */ /* 0x010fe20000081010 */
[----:B------:R-:W4:-:S15]  /*1c5d0*/  LDL.LU.64 R18, [R1+0x7f0] ;  /* 0x0007f00001127983 */ /* 0x000f1e0000300a00 */
[----:B------:R-:W-:-:S03]  /*1c5e0*/  NOP ;  /* 0x0000000000007918 */ /* 0x000fc60000000000 */
[----:B------:R-:W-:Y:S04]  /*1c5f0*/  STL.64 [R1+0x260], R24 ;  /* 0x0002601801007387 */ /* 0x000fe80000100a00 */
[----:B------:R1:W-:Y:S04]  /*1c600*/  STL.64 [R1+0x268], R26 ;  /* 0x0002681a01007387 */ /* 0x0003e80000100a00 */
[----:B-1----:R-:W3:Y:S04]  /*1c610*/  LDL.LU.64 R26, [R1+0x7e8] ;  /* 0x0007e800011a7983 */ /* 0x002ee80000300a00 */
[----:B------:R-:W3:Y:S01]  /*1c620*/  LDL.LU.64 R24, [R1+0x7e0] ;  /* 0x0007e00001187983 */ /* 0x000ee20000300a00 */
[----:B------:R-:W-:-:S02]  /*1c630*/  ISETP.GE.AND P2, PT, R9, UR9, PT ;  /* 0x0000000909007c0c */ /* 0x000fc4000bf46270 */
[----:B------:R-:W-:Y:S02]  /*1c640*/  SEL R8, R8, RZ, P4 ;  /* 0x000000ff08087207 */ /* 0x000fe40002000000 */
[----:B------:R-:W-:Y:S02]  /*1c650*/  PLOP3.LUT P3, PT, PT, PT, UP1, 0x40, 0x4 ;  /* 0x000000000004781c */ /* 0x000fe40003f6e818 */
[----:B------:R-:W-:Y:S02]  /*1c660*/  SEL R9, RZ, 0x4, P0 ;  /* 0x00000004ff097807 */ /* 0x000fe40000000000 */
[----:B------:R-:W-:Y:S02]  /*1c670*/  LOP3.LUT R10, R23, 0x1c, RZ, 0xfc, !PT ;  /* 0x0000001c170a7812 */ /* 0x000fe400078efcff */
[----:B------:R-:W-:Y:S02]  /*1c680*/  ISETP.NE.U32.AND P1, PT, R8, RZ, PT ;  /* 0x000000ff0800720c */ /* 0x000fe40003f25070 */
[----:B------:R-:W-:-:S02]  /*1c690*/  PLOP3.LUT P0, PT, PT, PT, UP1, 0x40, 0x4 ;  /* 0x000000000004781c */ /* 0x000fc40003f0e818 */
[----:B------:R-:W-:Y:S02]  /*1c6a0*/  SEL R8, R9, RZ, P3 ;  /* 0x000000ff09087207 */ /* 0x000fe40001800000 */
[----:B------:R-:W-:Y:S01]  /*1c6b0*/  SEL R9, RZ, 0x4, P2 ;  /* 0x00000004ff097807 */ /* 0x000fe20001000000 */
[----:B------:R-:W4:Y:S04]  /*1c6c0*/  LDL R15, [R1+0x590] ;  /* 0x00059000010f7983 */ /* 0x000f280000100800 */
[----:B------:R-:W4:Y:S01]  /*1c6d0*/  LDL R14, [R1+0x5cc] ;  /* 0x0005cc00010e7983 */ /* 0x000f220000100800 */
[----:B------:R-:W-:Y:S02]  /*1c6e0*/  ISETP.NE.U32.AND P6, PT, R8, RZ, PT ;  /* 0x000000ff0800720c */ /* 0x000fe40003fc5070 */
[----:B------:R-:W-:-:S02]  /*1c6f0*/  SEL R8, R9, RZ, P0 ;  /* 0x000000ff09087207 */ /* 0x000fc40000000000 */
[----:B------:R-:W-:Y:S02]  /*1c700*/  ISETP.GE.AND P0, PT, R10, UR9, PT ;  /* 0x000000090a007c0c */ /* 0x000fe4000bf06270 */
[----:B------:R-:W-:Y:S02]  /*1c710*/  ISETP.NE.U32.AND P4, PT, R8, RZ, PT ;  /* 0x000000ff0800720c */ /* 0x000fe40003f85070 */
[----:B------:R-:W-:Y:S02]  /*1c720*/  LOP3.LUT R8, R23, 0x20, RZ, 0xfc, !PT ;  /* 0x0000002017087812 */ /* 0x000fe400078efcff */
[----:B------:R-:W-:Y:S02]  /*1c730*/  PLOP3.LUT P2, PT, PT, PT, UP1, 0x40, 0x4 ;  /* 0x000000000004781c */ /* 0x000fe40003f4e818 */
[----:B------:R-:W-:Y:S02]  /*1c740*/  SEL R9, RZ, 0x4, P0 ;  /* 0x00000004ff097807 */ /* 0x000fe40000000000 */
[----:B------:R-:W-:-:S02]  /*1c750*/  ISETP.GE.AND P0, PT, R8, UR9, PT ;  /* 0x0000000908007c0c */ /* 0x000fc4000bf06270 */
[----:B------:R-:W-:Y:S02]  /*1c760*/  SEL R9, R9, RZ, P2 ;  /* 0x000000ff09097207 */ /* 0x000fe40001000000 */
[----:B------:R-:W-:Y:S02]  /*1c770*/  PLOP3.LUT P2, PT, PT, PT, UP1, 0x40, 0x4 ;  /* 0x000000000004781c */ /* 0x000fe40003f4e818 */
[----:B------:R-:W-:Y:S02]  /*1c780*/  SEL R10, RZ, 0x4, P0 ;  /* 0x00000004ff0a7807 */ /* 0x000fe40000000000 */
[----:B--2---:R-:W-:Y:S02]  /*1c790*/  IADD3 R8, P0, PT, R11, R3, RZ ;  /* 0x000000030b087210 */ /* 0x004fe40007f1e0ff */
[----:B------:R-:W-:Y:S02]  /*1c7a0*/  SEL R10, R10, RZ, P2 ;  /* 0x000000ff0a0a7207 */ /* 0x000fe40001000000 */
[----:B------:R-:W-:-:S02]  /*1c7b0*/  ISETP.NE.U32.AND P5, PT, R9, RZ, PT ;  /* 0x000000ff0900720c */ /* 0x000fc40003fa5070 */
[C---:B------:R-:W-:Y:S01]  /*1c7c0*/  LOP3.LUT R11, R23.reuse, 0x24, RZ, 0xfc, !PT ;  /* 0x00000024170b7812 */ /* 0x040fe200078efcff */
[----:B---3--:R-:W-:Y:S01]  /*1c7d0*/  IMAD.X R9, R24, 0x1, R12, P0 ;  /* 0x0000000118097824 */ /* 0x008fe200000e060c */
[----:B------:R-:W-:Y:S02]  /*1c7e0*/  ISETP.NE.U32.AND P0, PT, R10, RZ, PT ;  /* 0x000000ff0a00720c */ /* 0x000fe40003f05070 */
[----:B------:R-:W-:Y:S01]  /*1c7f0*/  IADD3 R12, P3, PT, R0, R3, RZ ;  /* 0x00000003000c7210 */ /* 0x000fe20007f7e0ff */
[----:B------:R-:W2:Y:S04]  /*1c800*/  LDL R10, [R1+0x58c] ;  /* 0x00058c00010a7983 */ /* 0x000ea80000100800 */
[----:B------:R-:W3:Y:S04]  /*1c810*/  LDL R0, [R1+0x5c8] ;  /* 0x0005c80001007983 */ /* 0x000ee80000100800 */
[----:B------:R1:W-:Y:S04]  /*1c820*/  STL.64 [R1+0x7d8], R22 ;  /* 0x0007d81601007387 */ /* 0x0003e80000100a00 */
[----:B------:R-:W2:Y:S04]  /*1c830*/  LDL.LU R20, [R1+0x1b0] ;  /* 0x0001b00001147983 */ /* 0x000ea80000300800 */
[----:B------:R4:W-:Y:S04]  /*1c840*/  LDGSTS.E [R2+0x42800], desc[UR14][R8.64], P6 ;  /* 0x4280000008027fae */ /* 0x0009e8000b1a100e */
[----:B------:R-:W2:Y:S04]  /*1c850*/  LDL.LU R21, [R1+0x1b4] ;  /* 0x0001b40001157983 */ /* 0x000ea80000300800 */
[----:B-1----:R-:W2:Y:S01]  /*1c860*/  LDL.LU R22, [R1+0x1b8] ;  /* 0x0001b80001167983 */ /* 0x002ea20000300800 */
[----:B----4-:R-:W-:-:S03]  /*1c870*/  LOP3.LUT R9, R23, 0x28, RZ, 0xfc, !PT ;  /* 0x0000002817097812 */ /* 0x010fc600078efcff */
[----:B------:R-:W2:Y:S01]  /*1c880*/  LDL.LU R23, [R1+0x1bc] ;  /* 0x0001bc0001177983 */ /* 0x000ea20000300800 */
[----:B------:R-:W-:Y:S02]  /*1c890*/  ISETP.GE.AND P2, PT, R11, UR9, PT ;  /* 0x000000090b007c0c */ /* 0x000fe4000bf46270 */
[----:B------:R-:W-:Y:S02]  /*1c8a0*/  PLOP3.LUT P6, PT, PT, PT, UP1, 0x40, 0x4 ;  /* 0x000000000004781c */ /* 0x000fe40003fce818 */
[----:B------:R-:W-:Y:S02]  /*1c8b0*/  SEL R8, RZ, 0x4, P2 ;  /* 0x00000004ff087807 */ /* 0x000fe40001000000 */
[----:B------:R-:W-:Y:S01]  /*1c8c0*/  ISETP.GE.AND P2, PT, R9, UR9, PT ;  /* 0x0000000909007c0c */ /* 0x000fe2000bf46270 */
[----:B------:R-:W-:Y:S01]  /*1c8d0*/  IMAD.X R13, R24, 0x1, R15, P3 ;  /* 0x00000001180d7824 */ /* 0x000fe200018e060f */
[----:B------:R-:W-:Y:S02]  /*1c8e0*/  PLOP3.LUT P3, PT, PT, PT, UP1, 0x40, 0x4 ;  /* 0x000000000004781c */ /* 0x000fe40003f6e818 */
[----:B------:R-:W-:-:S02]  /*1c8f0*/  SEL R8, R8, RZ, P6 ;  /* 0x000000ff08087207 */ /* 0x000fc40003000000 */
[----:B------:R-:W-:Y:S02]  /*1c900*/  SEL R9, RZ, 0x4, P2 ;  /* 0x00000004ff097807 */ /* 0x000fe40001000000 */
[----:B------:R-:W-:Y:S01]  /*1c910*/  IADD3 R14, P6, PT, R14, R3, RZ ;  /* 0x000000030e0e7210 */ /* 0x000fe20007fde0ff */
[----:B------:R1:W-:Y:S01]  /*1c920*/  LDGSTS.E [R2+0x43000], desc[UR14][R12.64], P4 ;  /* 0x430000000c027fae */ /* 0x0003e2000a1a100e */
[----:B------:R-:W-:Y:S02]  /*1c930*/  ISETP.NE.U32.AND P2, PT, R8, RZ, PT ;  /* 0x000000ff0800720c */ /* 0x000fe40003f45070 */
[----:B------:R-:W-:-:S04]  /*1c940*/  SEL R8, R9, RZ, P3 ;  /* 0x000000ff09087207 */ /* 0x000fc80001800000 */
[----:B------:R-:W-:Y:S01]  /*1c950*/  ISETP.NE.U32.AND P3, PT, R8, RZ, PT ;  /* 0x000000ff0800720c */ /* 0x000fe20003f65070 */
[----:B--2---:R-:W-:Y:S01]  /*1c960*/  HMMA.1688.F32.TF32 R16, R4, R18, R20 ;  /* 0x000000120410723c */ /* 0x004fe20000081014 */
[----:B------:R-:W2:Y:S01]  /*1c970*/  LDL.LU.64 R22, [R1+0x7d8] ;  /* 0x0007d80001167983 */ /* 0x000ea20000300a00 */
[----:B------:R-:W-:-:S05]  /*1c980*/  IMAD.X R15, R24, 0x1, R10, P6 ;  /* 0x00000001180f7824 */ /* 0x000fca00030e060a */
[----:B------:R4:W-:-:S12]  /*1c990*/  LDGSTS.E [R2+0x43800], desc[UR14][R14.64], P5 ;  /* 0x438000000e027fae */ /* 0x0009d8000a9a100e */
[----:B------:R3:W-:Y:S04]  /*1c9a0*/  STL.64 [R1+0x60], R16 ;  /* 0x0000601001007387 */ /* 0x0007e80000100a00 */
[----:B------:R1:W-:Y:S01]  /*1c9b0*/  STL.64 [R1+0x68], R18 ;  /* 0x0000681201007387 */ /* 0x0003e20000100a00 */
[----:B---3--:R-:W-:-:S03]  /*1c9c0*/  IADD3 R16, P6, PT, R0, R3, RZ ;  /* 0x0000000300107210 */ /* 0x008fc60007fde0ff */
[----:B-1----:R-:W3:Y:S04]  /*1c9d0*/  LDL.LU.64 R18, [R1+0x7d0] ;  /* 0x0007d00001127983 */ /* 0x002ee80000300a00 */
[----:B------:R-:W2:Y:S04]  /*1c9e0*/  LDL R21, [R1+0x588] ;  /* 0x0005880001157983 */ /* 0x000ea80000100800 */
[----:B------:R-:W2:Y:S04]  /*1c9f0*/  LDL R20, [R1+0x5c4] ;  /* 0x0005c40001147983 */ /* 0x000ea80000100800 */
[----:B------:R-:W2:Y:S04]  /*1ca00*/  LDL R0, [R1+0x57c] ;  /* 0x00057c0001007983 */ /* 0x000ea80000100800 */
[----:B------:R-:W2:Y:S04]  /*1ca10*/  LDL.LU R8, [R1+0xf0] ;  /* 0x0000f00001087983 */ /* 0x000ea80000300800 */
[----:B------:R-:W2:Y:S04]  /*1ca20*/  LDL.LU R9, [R1+0xf4] ;  /* 0x0000f40001097983 */ /* 0x000ea80000300800 */
[----:B------:R-:W2:Y:S04]  /*1ca30*/  LDL.LU R10, [R1+0xf8] ;  /* 0x0000f800010a7983 */ /* 0x000ea80000300800 */
[----:B------:R-:W2:Y:S02]  /*1ca40*/  LDL.LU R11, [R1+0xfc] ;  /* 0x0000fc00010b7983 */ /* 0x000ea40000300800 */
[----:B--2---:R-:W-:Y:S02]  /*1ca50*/  HMMA.1688.F32.TF32 R8, R4, R26, R8 ;  /* 0x0000001a0408723c */ /* 0x004fe40000081008 */
[----:B------:R-:W2:Y:S04]  /*1ca60*/  LDL R26, [R1+0x584] ;  /* 0x00058400011a7983 */ /* 0x000ea80000100800 */
[----:B------:R-:W3:-:S13]  /*1ca70*/  LDL R27, [R1+0x5bc] ;  /* 0x0005bc00011b7983 */ /* 0x000eda0000100800 */
[----:B------:R1:W-:Y:S04]  /*1ca80*/  STL [R1+0x614], R8 ;  /* 0x0006140801007387 */ /* 0x0003e80000100800 */
[----:B-1----:R-:W3:Y:S01]  /*1ca90*/  LDL R8, [R1+0x5c0] ;  /* 0x0005c00001087983 */ /* 0x002ee20000100800 */
[----:B------:R-:W-:-:S05]  /*1caa0*/  IMAD.X R17, R24, 0x1, R21, P6 ;  /* 0x0000000118117824 */ /* 0x000fca00030e0615 */
[----:B------:R1:W-:Y:S01]  /*1cab0*/  LDGSTS.E [R2+0x44000], desc[UR14][R16.64], P0 ;  /* 0x4400000010027fae */ /* 0x0003e200081a100e */
[-C--:B------:R-:W-:Y:S01]  /*1cac0*/  IADD3 R20, P4, PT, R20, R3.reuse, RZ ;  /* 0x0000000314147210 */ /* 0x080fe20007f9e0ff */
[----:B------:R-:W-:Y:S02]  /*1cad0*/  IMAD.U32 R13, RZ, RZ, UR13 ;  /* 0x0000000dff0d7e24 */ /* 0x000fe4000f8e00ff */
[----:B----4-:R-:W-:Y:S01]  /*1cae0*/  IMAD.MOV.U32 R14, RZ, RZ, R3 ;  /* 0x000000ffff0e7224 */ /* 0x010fe200078e0003 */
[----:B------:R-:W-:Y:S04]  /*1caf0*/  STL [R1+0x610], R9 ;  /* 0x0006100901007387 */ /* 0x000fe80000100800 */
[----:B------:R-:W-:Y:S04]  /*1cb00*/  STL [R1+0x60c], R10 ;  /* 0x00060c0a01007387 */ /* 0x000fe80000100800 */
[----:B------:R-:W-:Y:S01]  /*1cb10*/  STL [R1+0x608], R11 ;  /* 0x0006080b01007387 */ /* 0x000fe20000100800 */
[----:B--2---:R-:W-:Y:S01]  /*1cb20*/  IMAD.X R21, R24, 0x1, R26, P4 ;  /* 0x0000000118157824 */ /* 0x004fe200020e061a */
[----:B---3--:R-:W-:-:S04]  /*1cb30*/  IADD3 R12, P4, PT, R27, R3, RZ ;  /* 0x000000031b0c7210 */ /* 0x008fc80007f9e0ff */
[----:B------:R-:W-:Y:S01]  /*1cb40*/  LDGSTS.E [R2+0x44800], desc[UR14][R20.64], P2 ;  /* 0x4480000014027fae */ /* 0x000fe200091a100e */
[----:B-1----:R-:W-:-:S05]  /*1cb50*/  IADD3 R16, P0, PT, R8, R3, RZ ;  /* 0x0000000308107210 */ /* 0x002fca0007f1e0ff */
[----:B------:R-:W-:Y:S01]  /*1cb60*/  IMAD.X R17, R24, 0x1, R0, P0 ;  /* 0x0000000118117824 */ /* 0x000fe200000e0600 */
[--C-:B------:R-:W-:Y:S02]  /*1cb70*/  SHF.R.U32.HI R0, RZ, 0x7, R22.reuse ;  /* 0x00000007ff007819 */ /* 0x100fe40000011616 */
[----:B------:R-:W-:Y:S02]  /*1cb80*/  SHF.R.U32.HI R22, RZ, 0x7, R22 ;  /* 0x00000007ff167819 */ /* 0x000fe40000011616 */
[----:B------:R-:W-:Y:S02]  /*1cb90*/  SGXT.U32 R0, R0, 0x2 ;  /* 0x000000020000781a */ /* 0x000fe40000000000 */
[----:B------:R-:W-:Y:S02]  /*1cba0*/  SGXT.U32 R22, R22, 0x2 ;  /* 0x000000021616781a */ /* 0x000fe40000000000 */
[----:B------:R-:W-:Y:S01]  /*1cbb0*/  LEA R3, P0, R13, R3, 0x2 ;  /* 0x000000030d037211 */ /* 0x000fe200078010ff */
[----:B------:R1:W-:Y:S01]  /*1cbc0*/  LDGSTS.E [R2+0x45000], desc[UR14][R16.64], P3 ;  /* 0x4500000010027fae */ /* 0x0003e200099a100e */
[----:B------:R-:W-:-:S04]  /*1cbd0*/  LOP3.LUT R0, R0, 0x30, RZ, 0xfc, !PT ;  /* 0x0000003000007812 */ /* 0x000fc800078efcff */
[----:B------:R-:W-:Y:S02]  /*1cbe0*/  ISETP.GE.AND P2, PT, R0, UR9, PT ;  /* 0x0000000900007c0c */ /* 0x000fe4000bf46270 */
[----:B------:R-:W-:Y:S01]  /*1cbf0*/  LOP3.LUT R0, R22, 0x38, RZ, 0xfc, !PT ;  /* 0x0000003816007812 */ /* 0x000fe200078efcff */
[----:B------:R2:W-:Y:S01]  /*1cc00*/  STL [R1+0x354], R3 ;  /* 0x0003540301007387 */ /* 0x0005e20000100800 */
[----:B------:R-:W-:Y:S02]  /*1cc10*/  SEL R13, RZ, 0x4, P2 ;  /* 0x00000004ff0d7807 */ /* 0x000fe40001000000 */
[----:B------:R-:W-:Y:S01]  /*1cc20*/  ISETP.GE.AND P2, PT, R0, UR9, PT ;  /* 0x0000000900007c0c */ /* 0x000fe2000bf46270 */
[----:B--2---:R-:W2:Y:S04]  /*1cc30*/  LDL.LU R3, [R1+0x7c8] ;  /* 0x0007c80001037983 */ /* 0x004ea80000300800 */
[----:B------:R-:W3:Y:S04]  /*1cc40*/  LDL R8, [R1+0x578] ;  /* 0x0005780001087983 */ /* 0x000ee80000100800 */
[----:B------:R-:W4:Y:S04]  /*1cc50*/  LDL R0, [R1+0x598] ;  /* 0x0005980001007983 */ /* 0x000f280000100800 */
[----:B------:R-:W4:Y:S04]  /*1cc60*/  LDL R10, [R1+0x59c] ;  /* 0x00059c00010a7983 */ /* 0x000f280000100800 */
[----:B------:R-:W4:Y:S01]  /*1cc70*/  LDL.LU R27, [R1+0x55c] ;  /* 0x00055c00011b7983 */ /* 0x000f220000300800 */
[----:B------:R-:W-:-:S02]  /*1cc80*/  LOP3.LUT R9, R22, 0x34, RZ, 0xfc, !PT ;  /* 0x0000003416097812 */ /* 0x000fc400078efcff */
[----:B-1----:R-:W-:Y:S01]  /*1cc90*/  SEL R17, RZ, 0x4, P2 ;  /* 0x00000004ff117807 */ /* 0x002fe20001000000 */
[----:B------:R-:W4:Y:S01]  /*1cca0*/  LDL.LU R22, [R1+0x558] ;  /* 0x0005580001167983 */ /* 0x000f220000300800 */
[----:B------:R-:W-:Y:S02]  /*1ccb0*/  ISETP.GE.AND P5, PT, R9, UR9, PT ;  /* 0x0000000909007c0c */ /* 0x000fe4000bfa6270 */
[----:B------:R-:W-:Y:S02]  /*1ccc0*/  LOP3.LUT R9, R23, 0x3c, RZ, 0xfc, !PT ;  /* 0x0000003c17097812 */ /* 0x000fe400078efcff */
[----:B------:R-:W1:Y:S01]  /*1ccd0*/  S2R R23, SR_TID.X ;  /* 0x0000000000177919 */ /* 0x000e620000002100 */
[----:B------:R-:W-:Y:S02]  /*1cce0*/  SEL R20, RZ, 0x4, P5 ;  /* 0x00000004ff147807 */ /* 0x000fe40002800000 */
[----:B------:R-:W-:Y:S02]  /*1ccf0*/  ISETP.GE.AND P5, PT, R9, UR9, PT ;  /* 0x0000000909007c0c */ /* 0x000fe4000bfa6270 */
[----:B------:R-:W-:-:S02]  /*1cd00*/  PLOP3.LUT P6, PT, PT, PT, UP1, 0x40, 0x4 ;  /* 0x000000000004781c */ /* 0x000fc40003fce818 */
[----:B------:R-:W-:Y:S02]  /*1cd10*/  PLOP3.LUT P3, PT, PT, PT, UP1, 0x40, 0x4 ;  /* 0x000000000004781c */ /* 0x000fe40003f6e818 */
[----:B------:R-:W-:Y:S02]  /*1cd20*/  SEL R13, R13, RZ, P6 ;  /* 0x000000ff0d0d7207 */ /* 0x000fe40003000000 */
[----:B------:R-:W-:Y:S02]  /*1cd30*/  PLOP3.LUT P6, PT, PT, PT, UP1, 0x40, 0x4 ;  /* 0x000000000004781c */ /* 0x000fe40003fce818 */
[----:B------:R-:W-:Y:S02]  /*1cd40*/  SEL R20, R20, RZ, P3 ;  /* 0x000000ff14147207 */ /* 0x000fe40001800000 */
[----:B------:R-:W-:Y:S02]  /*1cd50*/  PLOP3.LUT P3, PT, PT, PT, UP1, 0x40, 0x4 ;  /* 0x000000000004781c */ /* 0x000fe40003f6e818 */
[----:B------:R-:W-:-:S02]  /*1cd60*/  SEL R16, RZ, 0x4, P5 ;  /* 0x00000004ff107807 */ /* 0x000fc40002800000 */
[----:B------:R-:W-:Y:S02]  /*1cd70*/  SEL R17, R17, RZ, P6 ;  /* 0x000000ff11117207 */ /* 0x000fe40003000000 */
[----:B------:R-:W-:Y:S02]  /*1cd80*/  ISETP.NE.U32.AND P5, PT, R13, RZ, PT ;  /* 0x000000ff0d00720c */ /* 0x000fe40003fa5070 */
[----:B-1----:R-:W-:-:S04]  /*1cd90*/  LOP3.LUT R9, R23, 0x3f, RZ, 0xc0, !PT ;  /* 0x0000003f17097812 */ /* 0x002fc800078ec0ff */
[----:B------:R-:W-:Y:S02]  /*1cda0*/  ISETP.GE.AND P2, PT, R9, UR9, PT ;  /* 0x0000000909007c0c */ /* 0x000fe4000bf46270 */
[----:B------:R-:W4:Y:S01]  /*1cdb0*/  LDL R9, [R1+0x5a0] ;  /* 0x0005a00001097983 */ /* 0x000f220000100800 */
[----:B------:R-:W-:Y:S02]  /*1cdc0*/  PLOP3.LUT P6, PT, PT, PT, UP1, 0x40, 0x4 ;  /* 0x000000000004781c */ /* 0x000fe40003fce818 */
[----:B------:R-:W-:Y:S02]  /*1cdd0*/  SEL R13, RZ, 0x4, P2 ;  /* 0x00000004ff0d7807 */ /* 0x000fe40001000000 */
[----:B------:R-:W-:Y:S02]  /*1cde0*/  SEL R16, R16, RZ, P3 ;  /* 0x000000ff10107207 */ /* 0x000fe40001800000 */
[----:B------:R-:W-:Y:S01]  /*1cdf0*/  ISETP.NE.U32.AND P3, PT, R17, RZ, PT ;  /* 0x000000ff1100720c */ /* 0x000fe20003f65070 */
[----:B------:R2:W-:Y:S01]  /*1ce00*/  STL [R1+0x618], R24 ;  /* 0x0006181801007387 */ /* 0x0005e20000100800 */
[----:B------:R-:W-:Y:S01]  /*1ce10*/  SEL R17, R13, RZ, P6 ;  /* 0x000000ff0d117207 */ /* 0x000fe20003000000 */
[----:B------:R-:W-:-:S02]  /*1ce20*/  IMAD.MOV.U32 R15, RZ, RZ, R24 ;  /* 0x000000ffff0f7224 */ /* 0x000fc400078e0018 */
[----:B------:R-:W-:Y:S01]  /*1ce30*/  IMAD.MOV.U32 R26, RZ, RZ, R28 ;  /* 0x000000ffff1a7224 */ /* 0x000fe200078e001c */
[----:B------:R-:W-:Y:S02]  /*1ce40*/  ISETP.NE.U32.AND P2, PT, R20, RZ, PT ;  /* 0x000000ff1400720c */ /* 0x000fe40003f45070 */
[----:B------:R-:W-:Y:S01]  /*1ce50*/  ISETP.NE.U32.AND P6, PT, R16, RZ, PT ;  /* 0x000000ff1000720c */ /* 0x000fe20003fc5070 */
[----:B---3--:R-:W-:Y:S02]  /*1ce60*/  IMAD.X R13, R24, 0x1, R8, P4 ;  /* 0x00000001180d7824 */ /* 0x008fe400020e0608 */
[----:B--2---:R-:W-:Y:S01]  /*1ce70*/  IMAD.MOV.U32 R24, RZ, RZ, R3 ;  /* 0x000000ffff187224 */ /* 0x004fe200078e0003 */
[----:B----4-:R1:W-:Y:S04]  /*1ce80*/  STL [R1+0x7bc], R27 ;  /* 0x0007bc1b01007387 */ /* 0x0103e80000100800 */
[----:B------:R-:W2:Y:S04]  /*1ce90*/  LDL.LU R3, [R1+0x7c4] ;  /* 0x0007c40001037983 */ /* 0x000ea80000300800 */
[----:B------:R-:W3:Y:S01]  /*1cea0*/  LDL.LU R28, [R1+0x7c0] ;  /* 0x0007c000011c7983 */ /* 0x000ee20000300800 */
[----:B------:R-:W-:-:S03]  /*1ceb0*/  IMAD.WIDE R20, R0, 0x4, R14 ;  /* 0x0000000400147825 */ /* 0x000fc600078e020e */
[----:B------:R-:W4:Y:S04]  /*1cec0*/  LDL R8, [R1+0x5a4] ;  /* 0x0005a40001087983 */ /* 0x000f280000100800 */
[----:B------:R-:W2:Y:S01]  /*1ced0*/  LDL.LU R0, [R1+0x554] ;  /* 0x0005540001007983 */ /* 0x000ea20000300800 */
[----:B------:R-:W-:-:S03]  /*1cee0*/  ISETP.NE.U32.AND P4, PT, R17, RZ, PT ;  /* 0x000000ff1100720c */ /* 0x000fc60003f85070 */
[----:B------:R-:W3:Y:S01]  /*1cef0*/  LDL.LU R23, [R1+0x550] ;  /* 0x0005500001177983 */ /* 0x000ee20000300800 */
[----:B-1----:R-:W-:-:S03]  /*1cf00*/  IMAD.MOV.U32 R27, RZ, RZ, R29 ;  /* 0x000000ffff1b7224 */ /* 0x002fc600078e001d */
[----:B------:R1:W-:Y:S04]  /*1cf10*/  LDGSTS.E [R2+0x45800], desc[UR14][R12.64], P1 ;  /* 0x458000000c027fae */ /* 0x0003e800089a100e */
[----:B------:R-:W-:Y:S01]  /*1cf20*/  LDGSTS.E [R2+0x46000], desc[UR14][R20.64], P5 ;  /* 0x4600000014027fae */ /* 0x000fe2000a9a100e */
[----:B------:R-:W-:Y:S03]  /*1cf30*/  HMMA.1688.F32.TF32 R16, R4, R18, R24 ;  /* 0x000000120410723c */ /* 0x000fe60000081018 */
[----:B------:R-:W3:Y:S01]  /*1cf40*/  LDL.LU R27, [R1+0x7bc] ;  /* 0x0007bc00011b7983 */ /* 0x000ee20000300800 */
[----:B-1----:R-:W-:-:S05]  /*1cf50*/  IMAD.WIDE R12, R10, 0x4, R14 ;  /* 0x000000040a0c7825 */ /* 0x002fca00078e020e */
[----:B------:R-:W-:Y:S01]  /*1cf60*/  LDGSTS.E [R2+0x46800], desc[UR14][R12.64], P2 ;  /* 0x468000000c027fae */ /* 0x000fe200091a100e */
[----:B------:R-:W-:Y:S02]  /*1cf70*/  IMAD.WIDE R6, R9, 0x4, R14 ;  /* 0x0000000409067825 */ /* 0x000fe400078e020e */
[----:B------:R-:W1:Y:S07]  /*1cf80*/  S2R R9, SR_TID.X ;  /* 0x0000000000097919 */ /* 0x000e6e0000002100 */
[----:B------:R-:W-:Y:S04]  /*1cf90*/  STL [R1+0x628], R16 ;  /* 0x0006281001007387 */ /* 0x000fe80000100800 */
[----:B------:R-:W-:Y:S04]  /*1cfa0*/  STL [R1+0x624], R17 ;  /* 0x0006241101007387 */ /* 0x000fe80000100800 */
[----:B------:R-:W-:Y:S04]  /*1cfb0*/  STL [R1+0x620], R18 ;  /* 0x0006201201007387 */ /* 0x000fe80000100800 */
[----:B------:R1:W-:Y:S04]  /*1cfc0*/  STL [R1+0x61c], R19 ;  /* 0x00061c1301007387 */ /* 0x0003e80000100800 */
[----:B------:R-:W3:Y:S04]  /*1cfd0*/  LDL.LU R10, [R1+0x54c] ;  /* 0x00054c00010a7983 */ /* 0x000ee80000300800 */
[----:B------:R-:W3:Y:S04]  /*1cfe0*/  LDL.LU R20, [R1+0x548] ;  /* 0x0005480001147983 */ /* 0x000ee80000300800 */
[----:B------:R2:W-:Y:S01]  /*1cff0*/  LDGSTS.E [R2+0x47000], desc[UR14][R6.64], P3 ;  /* 0x4700000006027fae */ /* 0x0005e200099a100e */
[----:B------:R-:W-:Y:S01]  /*1d000*/  ULEA UR16, UR10, UR5, 0x11 ;  /* 0x000000050a107291 */ /* 0x000fe2000f8e88ff */
[C---:B-1----:R-:W-:Y:S01]  /*1d010*/  IMAD.SHL.U32 R29, R9.reuse, 0x4, RZ ;  /* 0x00000004091d7824 */ /* 0x042fe200078e00ff */
[----:B------:R-:W-:-:S04]  /*1d020*/  LOP3.LUT R9, R9, 0x1c0, RZ, 0xc0, !PT ;  /* 0x000001c009097812 */ /* 0x000fc800078ec0ff */
[----:B------:R-:W-:-:S04]  /*1d030*/  SHF.R.U32.HI R9, RZ, 0x2, R9 ;  /* 0x00000002ff097819 */ /* 0x000fc80000011609 */
[----:B------:R-:W-:Y:S01]  /*1d040*/  LOP3.LUT R9, R9, 0x7fc, R29, 0x78, !PT ;  /* 0x000007fc09097812 */ /* 0x000fe200078e781d */
[----:B----4-:R-:W-:Y:S01]  /*1d050*/  IMAD.WIDE R14, R8, 0x4, R14 ;  /* 0x00000004080e7825 */ /* 0x010fe200078e020e */
[----:B--2---:R-:W-:-:S04]  /*1d060*/  IADD3 R6, P2, PT, R3, R0, RZ ;  /* 0x0000000003067210 */ /* 0x004fc80007f5e0ff */
[----:B------:R1:W-:Y:S04]  /*1d070*/  LDGSTS.E [R2+0x47800], desc[UR14][R14.64], P6 ;  /* 0x478000000e027fae */ /* 0x0003e8000b1a100e */
[----:B------:R-:W0:Y:S04]  /*1d080*/  LDGDEPBAR ;  /* 0x00000000000079af */ /* 0x000e280000000000 */
[----:B---3--:R-:W-:Y:S04]  /*1d090*/  STL [R1+0x62c], R27 ;  /* 0x00062c1b01007387 */ /* 0x008fe80000100800 */
[----:B------:R-:W2:Y:S04]  /*1d0a0*/  LDL.LU R19, [R1+0x53c] ;  /* 0x00053c0001137983 */ /* 0x000ea80000300800 */
[----:B------:R-:W3:Y:S01]  /*1d0b0*/  LDL.LU R8, [R1+0x544] ;  /* 0x0005440001087983 */ /* 0x000ee20000300800 */
[----:B------:R-:W-:-:S03]  /*1d0c0*/  IADD3 R4, P1, PT, R3, R27, RZ ;  /* 0x0000001b03047210 */ /* 0x000fc60007f3e0ff */
[----:B------:R-:W4:Y:S04]  /*1d0d0*/  LDL.LU R26, [R1+0x530] ;  /* 0x00053000011a7983 */ /* 0x000f280000300800 */
[----:B------:R-:W4:Y:S04]  /*1d0e0*/  LDL.LU R25, [R1+0x538] ;  /* 0x0005380001197983 */ /* 0x000f280000300800 */
[----:B------:R-:W4:Y:S04]  /*1d0f0*/  LDL.LU R21, [R1+0x540] ;  /* 0x0005400001157983 */ /* 0x000f280000300800 */
[----:B------:R-:W-:Y:S04]  /*1d100*/  STL [R1+0x630], R0 ;  /* 0x0006300001007387 */ /* 0x000fe80000100800 */
[----:B------:R1:W-:Y:S01]  /*1d110*/  STL [R1+0x634], R22 ;  /* 0x0006341601007387 */ /* 0x0003e20000100800 */
[----:B------:R-:W-:-:S03]  /*1d120*/  IMAD.X R5, R22, 0x1, R28, P1 ;  /* 0x0000000116057824 */ /* 0x000fc600008e061c */
[----:B------:R-:W4:Y:S04]  /*1d130*/  LDL R14, [R1+0x51c] ;  /* 0x00051c00010e7983 */ /* 0x000f280000100800 */
[----:B-1----:R-:W4:Y:S04]  /*1d140*/  LDL.LU R22, [R1+0x524] ;  /* 0x0005240001167983 */ /* 0x002f280000300800 */
[----:B------:R-:W4:Y:S04]  /*1d150*/  LDL.LU R0, [R1+0x4f8] ;  /* 0x0004f80001007983 */ /* 0x000f280000300800 */
[----:B------:R-:W4:Y:S04]  /*1d160*/  LDL.LU R27, [R1+0x52c] ;  /* 0x00052c00011b7983 */ /* 0x000f280000300800 */
[----:B------:R-:W4:Y:S04]  /*1d170*/  LDL.LU R16, [R1+0x500] ;  /* 0x0005000001107983 */ /* 0x000f280000300800 */
[----:B------:R-:W4:Y:S04]  /*1d180*/  LDL.LU R17, [R1+0x534] ;  /* 0x0005340001117983 */ /* 0x000f280000300800 */
[----:B------:R-:W4:Y:S01]  /*1d190*/  LDL.LU R18, [R1+0x508] ;  /* 0x0005080001127983 */ /* 0x000f220000300800 */
[----:B------:R-:W-:-:S03]  /*1d1a0*/  VIADD R2, R9, UR16 ;  /* 0x0000001009027c36 */ /* 0x000fc60008000000 */
[----:B------:R-:W4:Y:S04]  /*1d1b0*/  LDL.LU R24, [R1+0x510] ;  /* 0x0005100001187983 */ /* 0x000f280000300800 */
[----:B------:R-:W4:Y:S04]  /*1d1c0*/  LDL.LU R9, [R1+0x518] ;  /* 0x0005180001097983 */ /* 0x000f280000300800 */
[----:B------:R-:W4:Y:S04]  /*1d1d0*/  LDL.LU R11, [R1+0x520] ;  /* 0x00052000010b7983 */ /* 0x000f280000300800 */
[----:B------:R-:W4:Y:S01]  /*1d1e0*/  LDL.LU R29, [R1+0x528] ;  /* 0x00052800011d7983 */ /* 0x000f220000300800 */
[----:B------:R-:W-:-:S03]  /*1d1f0*/  IMAD.X R7, R23, 0x1, R28, P2 ;  /* 0x0000000117077824 */ /* 0x000fc600010e061c */
[----:B------:R3:W-:Y:S04]  /*1d200*/  LDGSTS.E [R2], desc[UR14][R4.64], P4 ;  /* 0x0000000004027fae */ /* 0x0007e8000a1a100e */
[----:B------:R2:W-:Y:S01]  /*1d210*/  LDGSTS.E [R2+0x800], desc[UR14][R6.64], P4 ;  /* 0x0080000006027fae */ /* 0x0005e2000a1a100e */
[----:B------:R-:W-:-:S03]  /*1d220*/  IADD3 R12, P1, PT, R3, R10, RZ ;  /* 0x0000000a030c7210 */ /* 0x000fc60007f3e0ff */
[----:B------:R1:W-:Y:S02]  /*1d230*/  STL [R1+0x638], R10 ;  /* 0x0006380a01007387 */ /* 0x0003e40000100800 */
[----:B------:R-:W-:-:S05]  /*1d240*/  IMAD.X R13, R20, 0x1, R28, P1 ;  /* 0x00000001140d7824 */ /* 0x000fca00008e061c */
[----:B------:R2:W-:Y:S04]  /*1d250*/  LDGSTS.E [R2+0x1000], desc[UR14][R12.64], P4 ;  /* 0x010000000c027fae */ /* 0x0005e8000a1a100e */
[----:B-1----:R-:W4:Y:S04]  /*1d260*/  LDL.LU R10, [R1+0x4f0] ;  /* 0x0004f000010a7983 */ /* 0x002f280000300800 */
[----:B------:R-:W-:Y:S01]  /*1d270*/  STL [R1+0x63c], R23 ;  /* 0x00063c1701007387 */ /* 0x000fe20000100800 */
[----:B---3--:R-:W-:-:S03]  /*1d280*/  IADD3 R4, P2, PT, R3, R8, RZ ;  /* 0x0000000803047210 */ /* 0x008fc60007f5e0ff */
[----:B------:R1:W-:Y:S01]  /*1d290*/  STL [R1+0x640], R8 ;  /* 0x0006400801007387 */ /* 0x0003e20000100800 */
[----:B--2---:R-:W-:Y:S01]  /*1d2a0*/  IADD3 R6, P1, PT, R3, R19, RZ ;  /* 0x0000001303067210 */ /* 0x004fe20007f3e0ff */
[----:B----4-:R-:W-:-:S04]  /*1d2b0*/  IMAD.X R5, R21, 0x1, R28, P2 ;  /* 0x0000000115057824 */ /* 0x010fc800010e061c */
[----:B------:R-:W-:Y:S01]  /*1d2c0*/  IMAD.X R7, R25, 0x1, R28, P1 ;  /* 0x0000000119077824 */ /* 0x000fe200008e061c */
[----:B------:R2:W-:Y:S04]  /*1d2d0*/  LDGSTS.E [R2+0x1800], desc[UR14][R4.64], P4 ;  /* 0x0180000004027fae */ /* 0x0005e8000a1a100e */
[----:B-1----:R-:W3:Y:S04]  /*1d2e0*/  LDL.LU R8, [R1+0x514] ;  /* 0x0005140001087983 */ /* 0x002ee80000300800 */
[----:B------:R-:W-:Y:S04]  /*1d2f0*/  STL [R1+0x644], R20 ;  /* 0x0006441401007387 */ /* 0x000fe80000100800 */
[----:B------:R1:W-:Y:S04]  /*1d300*/  STL [R1+0x648], R19 ;  /* 0x0006481301007387 */ /* 0x0003e80000100800 */
[----:B------:R4:W-:Y:S01]  /*1d310*/  LDGSTS.E [R2+0x2000], desc[UR14][R6.64], P4 ;  /* 0x0200000006027fae */ /* 0x0009e2000a1a100e */
[----:B------:R-:W-:-:S03]  /*1d320*/  IADD3 R12, P2, PT, R3, R17, RZ ;  /* 0x00000011030c7210 */ /* 0x000fc60007f5e0ff */
[----:B-1----:R-:W3:Y:S04]  /*1d330*/  LDL.LU R19, [R1+0x50c] ;  /* 0x00050c0001137983 */ /* 0x002ee80000300800 */
[----:B------:R-:W-:Y:S04]  /*1d340*/  STL [R1+0x64c], R21 ;  /* 0x00064c1501007387 */ /* 0x000fe80000100800 */
[----:B------:R1:W-:Y:S01]  /*1d350*/  STL [R1+0x650], R17 ;  /* 0x0006501101007387 */ /* 0x0003e20000100800 */
[C---:B--2---:R-:W-:Y:S01]  /*1d360*/  IADD3 R4, P1, PT, R3.reuse, R27, RZ ;  /* 0x0000001b03047210 */ /* 0x044fe20007f3e0ff */
[----:B------:R-:W-:Y:S01]  /*1d370*/  IMAD.X R13, R26, 0x1, R28, P2 ;  /* 0x000000011a0d7824 */ /* 0x000fe200010e061c */
[----:B----4-:R-:W-:-:S03]  /*1d380*/  IADD3 R6, P2, PT, R3, R22, RZ ;  /* 0x0000001603067210 */ /* 0x010fc60007f5e0ff */
[--C-:B------:R-:W-:Y:S01]  /*1d390*/  IMAD.X R5, R29, 0x1, R28.reuse, P1 ;  /* 0x000000011d057824 */ /* 0x100fe200008e061c */
[----:B------:R2:W-:Y:S04]  /*1d3a0*/  LDGSTS.E [R2+0x2800], desc[UR14][R12.64], P4 ;  /* 0x028000000c027fae */ /* 0x0005e8000a1a100e */
[----:B-1----:R-:W4:Y:S04]  /*1d3b0*/  LDL.LU R17, [R1+0x504] ;  /* 0x0005040001117983 */ /* 0x002f280000300800 */
[----:B------:R-:W-:Y:S04]  /*1d3c0*/  STL [R1+0x654], R25 ;  /* 0x0006541901007387 */ /* 0x000fe80000100800 */
[----:B------:R-:W-:Y:S04]  /*1d3d0*/  STL [R1+0x658], R27 ;  /* 0x0006581b01007387 */ /* 0x000fe80000100800 */
[----:B------:R-:W-:Y:S04]  /*1d3e0*/  STL [R1+0x65c], R26 ;  /* 0x00065c1a01007387 */ /* 0x000fe80000100800 */
[----:B------:R-:W-:Y:S04]  /*1d3f0*/  STL [R1+0x660], R22 ;  /* 0x0006601601007387 */ /* 0x000fe80000100800 */
[----:B------:R1:W-:Y:S01]  /*1d400*/  STL [R1+0x664], R29 ;  /* 0x0006641d01007387 */ /* 0x0003e20000100800 */
[----:B------:R-:W-:-:S03]  /*1d410*/  IMAD.X R7, R11, 0x1, R28, P2 ;  /* 0x000000010b077824 */ /* 0x000fc600010e061c */
[----:B------:R3:W-:Y:S01]  /*1d420*/  LDGSTS.E [R2+0x3000], desc[UR14][R4.64], P4 ;  /* 0x0300000004027fae */ /* 0x0007e2000a1a100e */
[----:B--2---:R-:W-:-:S03]  /*1d430*/  IADD3 R12, P1, PT, R3, R14, RZ ;  /* 0x0000000e030c7210 */ /* 0x004fc60007f3e0ff */
[----:B------:R2:W-:Y:S04]  /*1d440*/  LDGSTS.E [R2+0x3800], desc[UR14][R6.64], P4 ;  /* 0x0380000006027fae */ /* 0x0005e8000a1a100e */
[----:B------:R-:W4:Y:S04]  /*1d450*/  LDL R14, [R1+0x4ec] ;  /* 0x0004ec00010e7983 */ /* 0x000f280000100800 */
[----:B-1----:R-:W4:Y:S04]  /*1d460*/  LDL.LU R29, [R1+0x4c0] ;  /* 0x0004c000011d7983 */ /* 0x002f280000300800 */
[----:B------:R-:W4:Y:S04]  /*1d470*/  LDL.LU R22, [R1+0x4f4] ;  /* 0x0004f40001167983 */ /* 0x000f280000300800 */
[----:B------:R-:W4:Y:S04]  /*1d480*/  LDL.LU R26, [R1+0x4c8] ;  /* 0x0004c800011a7983 */ /* 0x000f280000300800 */
[----:B------:R-:W4:Y:S04]  /*1d490*/  LDL.LU R27, [R1+0x4fc] ;  /* 0x0004fc00011b7983 */ /* 0x000f280000300800 */
[----:B------:R-:W4:Y:S01]  /*1d4a0*/  LDL.LU R25, [R1+0x4d0] ;  /* 0x0004d00001197983 */ /* 0x000f220000300800 */
[----:B------:R-:W-:-:S03]  /*1d4b0*/  IMAD.X R13, R9, 0x1, R28, P1 ;  /* 0x00000001090d7824 */ /* 0x000fc600008e061c */
[----:B------:R-:W4:Y:S04]  /*1d4c0*/  LDL.LU R21, [R1+0x4d8] ;  /* 0x0004d80001157983 */ /* 0x000f280000300800 */
[----:B------:R-:W4:Y:S04]  /*1d4d0*/  LDL.LU R20, [R1+0x4e0] ;  /* 0x0004e00001147983 */ /* 0x000f280000300800 */
[----:B------:R-:W4:Y:S04]  /*1d4e0*/  LDL.LU R23, [R1+0x4e8] ;  /* 0x0004e80001177983 */ /* 0x000f280000300800 */
[----:B------:R-:W-:Y:S04]  /*1d4f0*/  STL [R1+0x668], R11 ;  /* 0x0006680b01007387 */ /* 0x000fe80000100800 */
[----:B------:R4:W-:Y:S01]  /*1d500*/  LDGSTS.E [R2+0x4000], desc[UR14][R12.64], P4 ;  /* 0x040000000c027fae */ /* 0x0009e2000a1a100e */
[----:B---3--:R-:W-:-:S03]  /*1d510*/  IADD3 R4, P2, PT, R3, R8, RZ ;  /* 0x0000000803047210 */ /* 0x008fc60007f5e0ff */
[----:B------:R1:W-:Y:S02]  /*1d520*/  STL [R1+0x66c], R8 ;  /* 0x00066c0801007387 */ /* 0x0003e40000100800 */
[----:B------:R-:W-:-:S05]  /*1d530*/  IMAD.X R5, R24, 0x1, R28, P2 ;  /* 0x0000000118057824 */ /* 0x000fca00010e061c */
[----:B------:R3:W-:Y:S04]  /*1d540*/  LDGSTS.E [R2+0x4800], desc[UR14][R4.64], P4 ;  /* 0x0480000004027fae */ /* 0x0007e8000a1a100e */
[----:B-1----:R-:W4:Y:S01]  /*1d550*/  LDL.LU R8, [R1+0x4e4] ;  /* 0x0004e40001087983 */ /* 0x002f220000300800 */
[----:B--2---:R-:W-:-:S03]  /*1d560*/  IADD3 R6, P1, PT, R3, R19, RZ ;  /* 0x0000001303067210 */ /* 0x004fc60007f3e0ff */
[----:B------:R-:W-:Y:S04]  /*1d570*/  STL [R1+0x670], R9 ;  /* 0x0006700901007387 */ /* 0x000fe80000100800 */
[----:B------:R1:W-:Y:S01]  /*1d580*/  STL [R1+0x674], R19 ;  /* 0x0006741301007387 */ /* 0x0003e20000100800 */
[----:B------:R-:W-:-:S05]  /*1d590*/  IMAD.X R7, R18, 0x1, R28, P1 ;  /* 0x0000000112077824 */ /* 0x000fca00008e061c */
[----:B------:R-:W-:Y:S01]  /*1d5a0*/  LDGSTS.E [R2+0x5000], desc[UR14][R6.64], P4 ;  /* 0x0500000006027fae */ /* 0x000fe2000a1a100e */
[----:B----4-:R-:W-:-:S03]  /*1d5b0*/  IADD3 R12, P2, PT, R3, R17, RZ ;  /* 0x00000011030c7210 */ /* 0x010fc60007f5e0ff */
[----:B-1----:R-:W2:Y:S04]  /*1d5c0*/  LDL.LU R19, [R1+0x4dc] ;  /* 0x0004dc0001137983 */ /* 0x002ea80000300800 */
[----:B------:R-:W-:Y:S04]  /*1d5d0*/  STL [R1+0x678], R24 ;  /* 0x0006781801007387 */ /* 0x000fe80000100800 */
[----:B------:R1:W-:Y:S01]  /*1d5e0*/  STL [R1+0x67c], R17 ;  /* 0x00067c1101007387 */ /* 0x0003e20000100800 */
[----:B------:R-:W-:-:S05]  /*1d5f0*/  IMAD.X R13, R16, 0x1, R28, P2 ;  /* 0x00000001100d7824 */ /* 0x000fca00010e061c */
[----:B------:R4:W-:Y:S04]  /*1d600*/  LDGSTS.E [R2+0x5800], desc[UR14][R12.64], P4 ;  /* 0x058000000c027fae */ /* 0x0009e8000a1a100e */
[----:B-1----:R-:W2:Y:S04]  /*1d610*/  LDL.LU R17, [R1+0x4d4] ;  /* 0x0004d40001117983 */ /* 0x002ea80000300800 */
[----:B------:R-:W-:Y:S01]  /*1d620*/  STL [R1+0x680], R18 ;  /* 0x0006801201007387 */ /* 0x000fe20000100800 */
[----:B---3--:R-:W-:-:S03]  /*1d630*/  IADD3 R4, P1, PT, R3, R27, RZ ;  /* 0x0000001b03047210 */ /* 0x008fc60007f3e0ff */
[----:B------:R-:W-:Y:S04]  /*1d640*/  STL [R1+0x684], R27 ;  /* 0x0006841b01007387 */ /* 0x000fe80000100800 */
[----:B------:R-:W-:Y:S04]  /*1d650*/  STL [R1+0x688], R16 ;  /* 0x0006881001007387 */ /* 0x000fe80000100800 */
[----:B------:R-:W-:Y:S01]  /*1d660*/  STL [R1+0x68c], R22 ;  /* 0x00068c1601007387 */ /* 0x000fe20000100800 */
[----:B------:R-:W-:-:S03]  /*1d670*/  IMAD.X R5, R0, 0x1, R28, P1 ;  /* 0x0000000100057824 */ /* 0x000fc600008e061c */
[----:B------:R1:W-:Y:S01]  /*1d680*/  STL [R1+0x690], R0 ;  /* 0x0006900001007387 */ /* 0x0003e20000100800 */
[----:B----4-:R-:W-:-:S03]  /*1d690*/  IADD3 R12, P1, PT, R3, R14, RZ ;  /* 0x0000000e030c7210 */ /* 0x010fc60007f3e0ff */
[----:B------:R-:W3:Y:S01]  /*1d6a0*/  LDL R14, [R1+0x4bc] ;  /* 0x0004bc00010e7983 */ /* 0x000ee20000100800 */
[----:B------:R-:W-:-:S03]  /*1d6b0*/  IADD3 R6, P2, PT, R3, R22, RZ ;  /* 0x0000001603067210 */ /* 0x000fc60007f5e0ff */
[----:B------:R4:W-:Y:S04]  /*1d6c0*/  LDGSTS.E [R2+0x6000], desc[UR14][R4.64], P4 ;  /* 0x0600000004027fae */ /* 0x0009e8000a1a100e */
[----:B-1----:R-:W3:Y:S04]  /*1d6d0*/  LDL.LU R0, [R1+0x490] ;  /* 0x0004900001007983 */ /* 0x002ee80000300800 */
[----:B------:R-:W3:Y:S04]  /*1d6e0*/  LDL.LU R22, [R1+0x4c4] ;  /* 0x0004c40001167983 */ /* 0x000ee80000300800 */
[----:B------:R-:W3:Y:S04]  /*1d6f0*/  LDL.LU R16, [R1+0x498] ;  /* 0x0004980001107983 */ /* 0x000ee80000300800 */
[----:B------:R-:W3:Y:S01]  /*1d700*/  LDL.LU R27, [R1+0x4cc] ;  /* 0x0004cc00011b7983 */ /* 0x000ee20000300800 */
[----:B------:R-:W-:-:S03]  /*1d710*/  IMAD.X R7, R10, 0x1, R28, P2 ;  /* 0x000000010a077824 */ /* 0x000fc600010e061c */
[----:B------:R-:W3:Y:S01]  /*1d720*/  LDL.LU R18, [R1+0x4a0] ;  /* 0x0004a00001127983 */ /* 0x000ee20000300800 */
[----:B------:R-:W-:-:S03]  /*1d730*/  IMAD.X R13, R23, 0x1, R28, P1 ;  /* 0x00000001170d7824 */ /* 0x000fc600008e061c */
[----:B------:R-:W3:Y:S04]  /*1d740*/  LDL.LU R24, [R1+0x4a8] ;  /* 0x0004a80001187983 */ /* 0x000ee80000300800 */
[----:B------:R-:W3:Y:S04]  /*1d750*/  LDL.LU R9, [R1+0x4b0] ;  /* 0x0004b00001097983 */ /* 0x000ee80000300800 */
[----:B------:R-:W3:Y:S04]  /*1d760*/  LDL.LU R11, [R1+0x4b8] ;  /* 0x0004b800010b7983 */ /* 0x000ee80000300800 */
[----:B------:R-:W-:Y:S04]  /*1d770*/  STL [R1+0x694], R10 ;  /* 0x0006940a01007387 */ /* 0x000fe80000100800 */
[----:B------:R2:W-:Y:S04]  /*1d780*/  LDGSTS.E [R2+0x6800], desc[UR14][R6.64], P4 ;  /* 0x0680000006027fae */ /* 0x0005e8000a1a100e */
[----:B------:R1:W-:Y:S01]  /*1d790*/  LDGSTS.E [R2+0x7000], desc[UR14][R12.64], P4 ;  /* 0x070000000c027fae */ /* 0x0003e2000a1a100e */
[----:B----4-:R-:W-:-:S03]  /*1d7a0*/  IADD3 R4, P2, PT, R3, R8, RZ ;  /* 0x0000000803047210 */ /* 0x010fc60007f5e0ff */
[----:B------:R4:W-:Y:S02]  /*1d7b0*/  STL [R1+0x698], R8 ;  /* 0x0006980801007387 */ /* 0x0009e40000100800 */
[----:B------:R-:W-:-:S05]  /*1d7c0*/  IMAD.X R5, R20, 0x1, R28, P2 ;  /* 0x0000000114057824 */ /* 0x000fca00010e061c */
[----:B------:R3:W-:Y:S04]  /*1d7d0*/  LDGSTS.E [R2+0x7800], desc[UR14][R4.64], P4 ;  /* 0x0780000004027fae */ /* 0x0007e8000a1a100e */
[----:B----4-:R-:W4:Y:S01]  /*1d7e0*/  LDL.LU R8, [R1+0x4b4] ;  /* 0x0004b40001087983 */ /* 0x010f220000300800 */
[----:B--2---:R-:W-:-:S03]  /*1d7f0*/  IADD3 R6, P1, PT, R3, R19, RZ ;  /* 0x0000001303067210 */ /* 0x004fc60007f3e0ff */
[----:B------:R-:W-:Y:S04]  /*1d800*/  STL [R1+0x69c], R23 ;  /* 0x00069c1701007387 */ /* 0x000fe80000100800 */
[----:B------:R2:W-:Y:S01]  /*1d810*/  STL [R1+0x6a0], R19 ;  /* 0x0006a01301007387 */ /* 0x0005e20000100800 */
[----:B------:R-:W-:-:S05]  /*1d820*/  IMAD.X R7, R21, 0x1, R28, P1 ;  /* 0x0000000115077824 */ /* 0x000fca00008e061c */
[----:B------:R-:W-:Y:S04]  /*1d830*/  LDGSTS.E [R2+0x8000], desc[UR14][R6.64], P4 ;  /* 0x0800000006027fae */ /* 0x000fe8000a1a100e */
[----:B--2---:R-:W2:Y:S01]  /*1d840*/  LDL.LU R19, [R1+0x4ac] ;  /* 0x0004ac0001137983 */ /* 0x004ea20000300800 */
[----:B-1----:R-:W-:-:S03]  /*1d850*/  IADD3 R12, P2, PT, R3, R17, RZ ;  /* 0x00000011030c7210 */ /* 0x002fc60007f5e0ff */
        /* <DEDUP_REMOVED lines=12> */
[----:B------:R-:W-:-:S03]  /*1d920*/  IADD3 R12, P1, PT, R3, R14, RZ ;  /* 0x0000000e030c7210 */ /* 0x000fc60007f3e0ff */
        /* <DEDUP_REMOVED lines=211> */
[----:B------:R-:W3:Y:S04]  /*1e660*/  LDL.LU R27, [R1+0x3ac] ;  /* 0x0003ac00011b7983 */ /* 0x000ee80000300800 */
[----:B------:R-:W3:Y:S04]  /*1e670*/  LDL.LU R11, [R1+0x380] ;  /* 0x00038000010b7983 */ /* 0x000ee80000300800 */
[----:B------:R-:W3:Y:S04]  /*1e680*/  LDL.LU R29, [R1+0x388] ;  /* 0x00038800011d7983 */ /* 0x000ee80000300800 */
[----:B------:R-:W3:Y:S04]  /*1e690*/  LDL.LU R26, [R1+0x390] ;  /* 0x00039000011a7983 */ /* 0x000ee80000300800 */
[----:B------:R-:W3:Y:S01]  /*1e6a0*/  LDL.LU R25, [R1+0x398] ;  /* 0x0003980001197983 */ /* 0x000ee20000300800 */
[----:B------:R-:W-:-:S03]  /*1e6b0*/  IMAD.X R7, R18, 0x1, R28, P2 ;  /* 0x0000000112077824 */ /* 0x000fc600010e061c */
[----:B------:R1:W-:Y:S01]  /*1e6c0*/  STL [R1+0x79c], R18 ;  /* 0x00079c1201007387 */ /* 0x0003e20000100800 */
[----:B------:R-:W-:-:S03]  /*1e6d0*/  IMAD.X R13, R16, 0x1, R28, P1 ;  /* 0x00000001100d7824 */ /* 0x000fc600008e061c */
[----:B------:R2:W-:Y:S04]  /*1e6e0*/  LDGSTS.E [R2+0x18800], desc[UR14][R6.64], P4 ;  /* 0x1880000006027fae */ /* 0x0005e8000a1a100e */
[----:B------:R2:W-:Y:S04]  /*1e6f0*/  LDGSTS.E [R2+0x19000], desc[UR14][R12.64], P4 ;  /* 0x190000000c027fae */ /* 0x0005e8000a1a100e */
[----:B-1----:R-:W3:Y:S04]  /*1e700*/  LDL.LU R18, [R1+0x368] ;  /* 0x0003680001127983 */ /* 0x002ee80000300800 */
[----:B----4-:R-:W-:Y:S01]  /*1e710*/  STL [R1+0x7a0], R8 ;  /* 0x0007a00801007387 */ /* 0x010fe20000100800 */
[----:B------:R-:W-:-:S03]  /*1e720*/  IADD3 R4, P2, PT, R3, R8, RZ ;  /* 0x0000000803047210 */ /* 0x000fc60007f5e0ff */
[----:B------:R1:W-:Y:S02]  /*1e730*/  STL [R1+0x7a4], R16 ;  /* 0x0007a41001007387 */ /* 0x0003e40000100800 */
[----:B------:R-:W-:-:S05]  /*1e740*/  IMAD.X R5, R0, 0x1, R28, P2 ;  /* 0x0000000100057824 */ /* 0x000fca00010e061c */
[----:B------:R3:W-:Y:S04]  /*1e750*/  LDGSTS.E [R2+0x19800], desc[UR14][R4.64], P4 ;  /* 0x1980000004027fae */ /* 0x0007e8000a1a100e */
[----:B-1----:R-:W4:Y:S01]  /*1e760*/  LDL.LU R16, [R1+0x38c] ;  /* 0x00038c0001107983 */ /* 0x002f220000300800 */
[----:B--2---:R-:W-:-:S03]  /*1e770*/  IADD3 R6, P1, PT, R3, R19, RZ ;  /* 0x0000001303067210 */ /* 0x004fc60007f3e0ff */
[----:B------:R1:W-:Y:S02]  /*1e780*/  STL [R1+0x7a8], R19 ;  /* 0x0007a81301007387 */ /* 0x0003e40000100800 */
[----:B------:R-:W-:-:S05]  /*1e790*/  IMAD.X R7, R10, 0x1, R28, P1 ;  /* 0x000000010a077824 */ /* 0x000fca00008e061c */
[----:B------:R2:W-:Y:S04]  /*1e7a0*/  LDGSTS.E [R2+0x1a000], desc[UR14][R6.64], P4 ;  /* 0x1a00000006027fae */ /* 0x0005e8000a1a100e */
[----:B-1----:R-:W4:Y:S04]  /*1e7b0*/  LDL.LU R19, [R1+0x384] ;  /* 0x0003840001137983 */ /* 0x002f280000300800 */
[----:B------:R1:W-:Y:S01]  /*1e7c0*/  STL [R1+0x7ac], R0 ;  /* 0x0007ac0001007387 */ /* 0x0003e20000100800 */
[----:B------:R-:W-:-:S03]  /*1e7d0*/  IADD3 R12, P2, PT, R3, R17, RZ ;  /* 0x00000011030c7210 */ /* 0x000fc60007f5e0ff */
[----:B-1----:R-:W4:Y:S04]  /*1e7e0*/  LDL.LU R0, [R1+0x37c] ;  /* 0x00037c0001007983 */ /* 0x002f280000300800 */
[----:B------:R1:W-:Y:S04]  /*1e7f0*/  STL [R1+0x7b0], R17 ;  /* 0x0007b01101007387 */ /* 0x0003e80000100800 */
[----:B-1----:R-:W4:Y:S04]  /*1e800*/  LDL.LU R17, [R1+0x374] ;  /* 0x0003740001117983 */ /* 0x002f280000300800 */
[----:B------:R1:W-:Y:S04]  /*1e810*/  STL [R1+0x7b4], R10 ;  /* 0x0007b40a01007387 */ /* 0x0003e80000100800 */
[----:B-1----:R-:W4:Y:S01]  /*1e820*/  LDL.LU R10, [R1+0x36c] ;  /* 0x00036c00010a7983 */ /* 0x002f220000300800 */
[----:B---3--:R-:W-:-:S03]  /*1e830*/  IADD3 R4, P1, PT, R3, R27, RZ ;  /* 0x0000001b03047210 */ /* 0x008fc60007f3e0ff */
[----:B------:R1:W-:Y:S04]  /*1e840*/  STL [R1+0x7b8], R27 ;  /* 0x0007b81b01007387 */ /* 0x0003e80000100800 */
[----:B-1----:R-:W3:Y:S04]  /*1e850*/  LDL.LU R27, [R1+0x364] ;  /* 0x00036400011b7983 */ /* 0x002ee80000300800 */
[----:B------:R-:W3:Y:S04]  /*1e860*/  LDL.LU R8, [R1+0x360] ;  /* 0x0003600001087983 */ /* 0x000ee80000300800 */
[----:B------:R-:W3:Y:S01]  /*1e870*/  LDL.LU R15, [R1+0x378] ;  /* 0x00037800010f7983 */ /* 0x000ee20000300800 */
[--C-:B------:R-:W-:Y:S01]  /*1e880*/  IMAD.X R13, R23, 0x1, R28.reuse, P2 ;  /* 0x00000001170d7824 */ /* 0x100fe200010e061c */
[----:B--2---:R-:W-:Y:S01]  /*1e890*/  IADD3 R6, P2, PT, R3, R9, RZ ;  /* 0x0000000903067210 */ /* 0x004fe20007f5e0ff */
[----:B------:R-:W-:-:S03]  /*1e8a0*/  IMAD.X R5, R20, 0x1, R28, P1 ;  /* 0x0000000114057824 */ /* 0x000fc600008e061c */
[----:B------:R1:W-:Y:S01]  /*1e8b0*/  LDGSTS.E [R2+0x1a800], desc[UR14][R12.64], P4 ;  /* 0x1a8000000c027fae */ /* 0x0003e2000a1a100e */
[----:B------:R-:W-:-:S03]  /*1e8c0*/  IMAD.X R7, R21, 0x1, R28, P2 ;  /* 0x0000000115077824 */ /* 0x000fc600010e061c */
[----:B------:R2:W-:Y:S04]  /*1e8d0*/  LDGSTS.E [R2+0x1b000], desc[UR14][R4.64], P4 ;  /* 0x1b00000004027fae */ /* 0x0005e8000a1a100e */
[----:B------:R4:W-:Y:S01]  /*1e8e0*/  LDGSTS.E [R2+0x1b800], desc[UR14][R6.64], P4 ;  /* 0x1b80000006027fae */ /* 0x0009e2000a1a100e */
[C---:B-1----:R-:W-:Y:S02]  /*1e8f0*/  IADD3 R12, P1, PT, R3.reuse, R24, RZ ;  /* 0x00000018030c7210 */ /* 0x042fe40007f3e0ff */
[----:B--2---:R-:W-:-:S03]  /*1e900*/  IADD3 R4, P2, PT, R3, R14, RZ ;  /* 0x0000000e03047210 */ /* 0x004fc60007f5e0ff */
[--C-:B------:R-:W-:Y:S02]  /*1e910*/  IMAD.X R13, R25, 0x1, R28.reuse, P1 ;  /* 0x00000001190d7824 */ /* 0x100fe400008e061c */
[----:B------:R-:W-:-:S03]  /*1e920*/  IMAD.X R5, R26, 0x1, R28, P2 ;  /* 0x000000011a057824 */ /* 0x000fc600010e061c */
[----:B------:R1:W-:Y:S04]  /*1e930*/  LDGSTS.E [R2+0x1c000], desc[UR14][R12.64], P4 ;  /* 0x1c0000000c027fae */ /* 0x0003e8000a1a100e */
[----:B------:R2:W-:Y:S01]  /*1e940*/  LDGSTS.E [R2+0x1c800], desc[UR14][R4.64], P4 ;  /* 0x1c80000004027fae */ /* 0x0005e2000a1a100e */
[----:B----4-:R-:W-:-:S05]  /*1e950*/  IADD3 R6, P1, PT, R3, R16, RZ ;  /* 0x0000001003067210 */ /* 0x010fca0007f3e0ff */
[----:B------:R-:W-:-:S05]  /*1e960*/  IMAD.X R7, R29, 0x1, R28, P1 ;  /* 0x000000011d077824 */ /* 0x000fca00008e061c */
[----:B------:R4:W-:Y:S01]  /*1e970*/  LDGSTS.E [R2+0x1d000], desc[UR14][R6.64], P4 ;  /* 0x1d00000006027fae */ /* 0x0009e2000a1a100e */
[----:B-1----:R-:W-:-:S05]  /*1e980*/  IADD3 R12, P2, PT, R3, R19, RZ ;  /* 0x00000013030c7210 */ /* 0x002fca0007f5e0ff */
[----:B------:R-:W-:-:S05]  /*1e990*/  IMAD.X R13, R11, 0x1, R28, P2 ;  /* 0x000000010b0d7824 */ /* 0x000fca00010e061c */
[----:B------:R1:W-:Y:S01]  /*1e9a0*/  LDGSTS.E [R2+0x1d800], desc[UR14][R12.64], P4 ;  /* 0x1d8000000c027fae */ /* 0x0003e2000a1a100e */
[C---:B--2---:R-:W-:Y:S02]  /*1e9b0*/  IADD3 R4, P1, PT, R3.reuse, R0, RZ ;  /* 0x0000000003047210 */ /* 0x044fe40007f3e0ff */
[C---:B------:R-:W-:Y:S02]  /*1e9c0*/  IADD3 R14, P2, PT, R3.reuse, R17, RZ ;  /* 0x00000011030e7210 */ /* 0x040fe40007f5e0ff */
[----:B----4-:R-:W-:-:S05]  /*1e9d0*/  IADD3 R6, P3, PT, R3, R10, RZ ;  /* 0x0000000a03067210 */ /* 0x010fca0007f7e0ff */
[--C-:B------:R-:W-:Y:S01]  /*1e9e0*/  IMAD.X R7, R18, 0x1, R28.reuse, P3 ;  /* 0x0000000112077824 */ /* 0x100fe200018e061c */
[----:B------:R-:W-:Y:S02]  /*1e9f0*/  IADD3 R10, P3, PT, R10, UR18, RZ ;  /* 0x000000120a0a7c10 */ /* 0x000fe4000ff7e0ff */
[----:B------:R-:W-:Y:S02]  /*1ea00*/  IADD3 R0, P5, PT, R0, UR18, RZ ;  /* 0x0000001200007c10 */ /* 0x000fe4000ffbe0ff */
[----:B------:R-:W-:Y:S01]  /*1ea10*/  IADD3 R19, P6, PT, R19, UR18, RZ ;  /* 0x0000001213137c10 */ /* 0x000fe2000ffde0ff */
[--C-:B---3--:R-:W-:Y:S02]  /*1ea20*/  IMAD.X R5, R15, 0x1, R28.reuse, P1 ;  /* 0x000000010f057824 */ /* 0x108fe400008e061c */
[----:B-1----:R-:W-:Y:S02]  /*1ea30*/  IMAD.MOV.U32 R13, RZ, RZ, R15 ;  /* 0x000000ffff0d7224 */ /* 0x002fe400078e000f */
[----:B------:R-:W-:Y:S01]  /*1ea40*/  IMAD.X R15, R22, 0x1, R28, P2 ;  /* 0x00000001160f7824 */ /* 0x000fe200010e061c */
[----:B------:R-:W-:Y:S01]  /*1ea50*/  IADD3 R12, P1, PT, R3, R27, RZ ;  /* 0x0000001b030c7210 */ /* 0x000fe20007f3e0ff */
[----:B------:R1:W-:Y:S04]  /*1ea60*/  LDGSTS.E [R2+0x1e000], desc[UR14][R4.64], P4 ;  /* 0x1e00000004027fae */ /* 0x0003e8000a1a100e */
[----:B------:R2:W-:Y:S01]  /*1ea70*/  LDGSTS.E [R2+0x1e800], desc[UR14][R14.64], P4 ;  /* 0x1e8000000e027fae */ /* 0x0005e2000a1a100e */
[----:B------:R-:W-:-:S03]  /*1ea80*/  IADD3 R27, P2, PT, R27, UR18, RZ ;  /* 0x000000121b1b7c10 */ /* 0x000fc6000ff5e0ff */
[----:B------:R3:W-:Y:S01]  /*1ea90*/  LDGSTS.E [R2+0x1f000], desc[UR14][R6.64], P4 ;  /* 0x1f00000006027fae */ /* 0x0007e2000a1a100e */
[----:B-1----:R-:W-:-:S03]  /*1eaa0*/  IMAD.MOV.U32 R5, RZ, RZ, R13 ;  /* 0x000000ffff057224 */ /* 0x002fc600078e000d */
[----:B------:R-:W4:Y:S01]  /*1eab0*/  LDL.LU R4, [R1+0x3cc] ;  /* 0x0003cc0001047983 */ /* 0x000f220000300800 */
[----:B------:R-:W-:-:S03]  /*1eac0*/  IMAD.X R13, R8, 0x1, R28, P1 ;  /* 0x00000001080d7824 */ /* 0x000fc600008e061c */
[----:B------:R-:W3:Y:S04]  /*1ead0*/  LDL.LU R14, [R1+0x394] ;  /* 0x00039400010e7983 */ /* 0x000ee80000300800 */
[----:B------:R1:W-:Y:S04]  /*1eae0*/  STL [R1+0x364], R27 ;  /* 0x0003641b01007387 */ /* 0x0003e80000100800 */
[----:B------:R3:W-:Y:S01]  /*1eaf0*/  LDGSTS.E [R2+0x1f800], desc[UR14][R12.64], P4 ;  /* 0x1f8000000c027fae */ /* 0x0007e2000a1a100e */
[----:B------:R-:W-:Y:S02]  /*1eb00*/  IADD3 R17, P4, PT, R17, UR18, RZ ;  /* 0x0000001211117c10 */ /* 0x000fe4000ff9e0ff */
[----:B------:R-:W-:-:S02]  /*1eb10*/  IADD3 R16, P1, PT, R16, UR18, RZ ;  /* 0x0000001210107c10 */ /* 0x000fc4000ff3e0ff */
[----:B------:R-:W-:Y:S01]  /*1eb20*/  IADD3.X R8, PT, PT, R8, UR7, RZ, P2, !PT ;  /* 0x0000000708087c10 */ /* 0x000fe200097fe4ff */
[----:B--2---:R-:W-:Y:S01]  /*1eb30*/  IMAD.MOV.U32 R15, RZ, RZ, R5 ;  /* 0x000000ffff0f7224 */ /* 0x004fe200078e0005 */
[----:B-1----:R-:W2:Y:S04]  /*1eb40*/  LDL.LU R27, [R1+0x7b8] ;  /* 0x0007b800011b7983 */ /* 0x002ea80000300800 */
[----:B------:R1:W-:Y:S01]  /*1eb50*/  STL [R1+0x36c], R10 ;  /* 0x00036c0a01007387 */ /* 0x0003e20000100800 */
[----:B------:R-:W-:Y:S02]  /*1eb60*/  IADD3.X R18, PT, PT, R18, UR7, RZ, P3, !PT ;  /* 0x0000000712127c10 */ /* 0x000fe40009ffe4ff */
[----:B------:R-:W-:Y:S01]  /*1eb70*/  IADD3.X R11, PT, PT, R11, UR7, RZ, P6, !PT ;  /* 0x000000070b0b7c10 */ /* 0x000fe2000b7fe4ff */
[----:B------:R-:W0:Y:S04]  /*1eb80*/  LDGDEPBAR ;  /* 0x00000000000079af */ /* 0x000e280000000000 */
[----:B-1----:R-:W4:Y:S04]  /*1eb90*/  LDL.LU R10, [R1+0x7b4] ;  /* 0x0007b400010a7983 */ /* 0x002f280000300800 */
[----:B------:R1:W-:Y:S04]  /*1eba0*/  STL [R1+0x374], R17 ;  /* 0x0003741101007387 */ /* 0x0003e80000100800 */
[----:B-1----:R-:W4:Y:S04]  /*1ebb0*/  LDL.LU R17, [R1+0x7b0] ;  /* 0x0007b00001117983 */ /* 0x002f280000300800 */
[----:B------:R1:W-:Y:S04]  /*1ebc0*/  STL [R1+0x37c], R0 ;  /* 0x00037c0001007387 */ /* 0x0003e80000100800 */
[----:B-1----:R-:W4:Y:S04]  /*1ebd0*/  LDL.LU R0, [R1+0x7ac] ;  /* 0x0007ac0001007983 */ /* 0x002f280000300800 */
[----:B------:R1:W-:Y:S04]  /*1ebe0*/  STL [R1+0x384], R19 ;  /* 0x0003841301007387 */ /* 0x0003e80000100800 */
[----:B-1----:R-:W4:Y:S04]  /*1ebf0*/  LDL.LU R19, [R1+0x7a8] ;  /* 0x0007a80001137983 */ /* 0x002f280000300800 */
[----:B------:R-:W4:Y:S04]  /*1ec00*/  LDL.LU R5, [R1+0x3fc] ;  /* 0x0003fc0001057983 */ /* 0x000f280000300800 */
[----:B------:R1:W-:Y:S01]  /*1ec10*/  STL [R1+0x38c], R16 ;  /* 0x00038c1001007387 */ /* 0x0003e20000100800 */
[----:B------:R-:W-:-:S02]  /*1ec20*/  IADD3 R24, P3, PT, R24, UR18, RZ ;  /* 0x0000001218187c10 */ /* 0x000fc4000ff7e0ff */
[----:B------:R-:W-:Y:S02]  /*1ec30*/  IADD3.X R22, PT, PT, R22, UR7, RZ, P4, !PT ;  /* 0x0000000716167c10 */ /* 0x000fe4000a7fe4ff */
[----:B------:R-:W-:Y:S02]  /*1ec40*/  IADD3 R9, P4, PT, R9, UR18, RZ ;  /* 0x0000001209097c10 */ /* 0x000fe4000ff9e0ff */
[----:B------:R-:W-:Y:S01]  /*1ec50*/  IADD3.X R15, PT, PT, R15, UR7, RZ, P5, !PT ;  /* 0x000000070f0f7c10 */ /* 0x000fe2000affe4ff */
[----:B-1----:R-:W4:Y:S04]  /*1ec60*/  LDL.LU R16, [R1+0x7a4] ;  /* 0x0007a40001107983 */ /* 0x002f280000300800 */
[----:B------:R1:W-:Y:S04]  /*1ec70*/  STL [R1+0x360], R8 ;  /* 0x0003600801007387 */ /* 0x0003e80000100800 */
[----:B-1----:R-:W4:Y:S04]  /*1ec80*/  LDL.LU R8, [R1+0x7a0] ;  /* 0x0007a00001087983 */ /* 0x002f280000300800 */
[----:B------:R1:W-:Y:S04]  /*1ec90*/  STL [R1+0x368], R18 ;  /* 0x0003681201007387 */ /* 0x0003e80000100800 */
[----:B-1----:R-:W4:Y:S01]  /*1eca0*/  LDL.LU R18, [R1+0x79c] ;  /* 0x00079c0001127983 */ /* 0x002f220000300800 */
[----:B------:R-:W-:-:S02]  /*1ecb0*/  IADD3.X R29, PT, PT, R29, UR7, RZ, P1, !PT ;  /* 0x000000071d1d7c10 */ /* 0x000fc40008ffe4ff */
[----:B---3--:R-:W-:-:S05]  /*1ecc0*/  IADD3 R14, P2, PT, R14, UR18, RZ ;  /* 0x000000120e0e7c10 */ /* 0x008fca000ff5e0ff */
[----:B------:R-:W-:Y:S04]  /*1ecd0*/  STL [R1+0x394], R14 ;  /* 0x0003940e01007387 */ /* 0x000fe80000100800 */
[----:B------:R1:W-:Y:S01]  /*1ece0*/  STL [R1+0x39c], R24 ;  /* 0x00039c1801007387 */ /* 0x0003e20000100800 */
[----:B--2---:R-:W-:-:S03]  /*1ecf0*/  IADD3 R27, P5, PT, R27, UR18, RZ ;  /* 0x000000121b1b7c10 */ /* 0x004fc6000ffbe0ff */
[----:B-1----:R-:W2:Y:S04]  /*1ed00*/  LDL.LU R24, [R1+0x798] ;  /* 0x0007980001187983 */ /* 0x002ea80000300800 */
[----:B------:R1:W-:Y:S04]  /*1ed10*/  STL [R1+0x370], R22 ;  /* 0x0003701601007387 */ /* 0x0003e80000100800 */
[----:B-1----:R-:W3:Y:S04]  /*1ed20*/  LDL.LU R22, [R1+0x794] ;  /* 0x0007940001167983 */ /* 0x002ee80000300800 */
[----:B------:R1:W-:Y:S01]  /*1ed30*/  STL [R1+0x3a4], R9 ;  /* 0x0003a40901007387 */ /* 0x0003e20000100800 */
[----:B----4-:R-:W-:-:S03]  /*1ed40*/  IADD3 R17, P6, PT, R17, UR18, RZ ;  /* 0x0000001211117c10 */ /* 0x010fc6000ffde0ff */
[----:B-1----:R-:W4:Y:S04]  /*1ed50*/  LDL.LU R9, [R1+0x790] ;  /* 0x0007900001097983 */ /* 0x002f280000300800 */
[----:B------:R1:W-:Y:S04]  /*1ed60*/  STL [R1+0x3ac], R27 ;  /* 0x0003ac1b01007387 */ /* 0x0003e80000100800 */
[----:B-1----:R-:W2:Y:S04]  /*1ed70*/  LDL.LU R27, [R1+0x78c] ;  /* 0x00078c00011b7983 */ /* 0x002ea80000300800 */
[----:B------:R-:W-:Y:S04]  /*1ed80*/  STL [R1+0x378], R15 ;  /* 0x0003780f01007387 */ /* 0x000fe80000100800 */
        /* <DEDUP_REMOVED lines=8> */
[----:B------:R1:W-:Y:S04]  /*1ee10*/  STL [R1+0x3bc], R19 ;  /* 0x0003bc1301007387 */ /* 0x0003e80000100800 */
[----:B-1----:R-:W4:Y:S01]  /*1ee20*/  LDL.LU R19, [R1+0x77c] ;  /* 0x00077c0001137983 */ /* 0x002f220000300800 */
[----:B------:R-:W-:-:S02]  /*1ee30*/  IADD3.X R26, PT, PT, R26, UR7, RZ, P2, !PT ;  /* 0x000000071a1a7c10 */ /* 0x000fc400097fe4ff */
[----:B------:R-:W-:Y:S02]  /*1ee40*/  IADD3 R8, P2, PT, R8, UR18, RZ ;  /* 0x0000001208087c10 */ /* 0x000fe4000ff5e0ff */
[----:B------:R-:W-:Y:S02]  /*1ee50*/  IADD3.X R25, PT, PT, R25, UR7, RZ, P3, !PT ;  /* 0x0000000719197c10 */ /* 0x000fe40009ffe4ff */
[----:B------:R-:W-:Y:S01]  /*1ee60*/  IADD3.X R21, PT, PT, R21, UR7, RZ, P4, !PT ;  /* 0x0000000715157c10 */ /* 0x000fe2000a7fe4ff */
[----:B------:R1:W-:Y:S01]  /*1ee70*/  STL [R1+0x390], R26 ;  /* 0x0003901a01007387 */ /* 0x0003e20000100800 */
[----:B------:R-:W-:Y:S02]  /*1ee80*/  IADD3 R4, P3, PT, R4, UR18, RZ ;  /* 0x0000001204047c10 */ /* 0x000fe4000ff7e0ff */
[----:B------:R-:W-:Y:S01]  /*1ee90*/  IADD3.X R20, PT, PT, R20, UR7, RZ, P5, !PT ;  /* 0x0000000714147c10 */ /* 0x000fe2000affe4ff */
[----:B-1----:R-:W4:Y:S04]  /*1eea0*/  LDL.LU R26, [R1+0x778] ;  /* 0x00077800011a7983 */ /* 0x002f280000300800 */
[----:B------:R1:W-:Y:S01]  /*1eeb0*/  STL [R1+0x3c4], R8 ;  /* 0x0003c40801007387 */ /* 0x0003e20000100800 */
[----:B------:R-:W-:-:S03]  /*1eec0*/  IADD3.X R23, PT, PT, R23, UR7, RZ, P6, !PT ;  /* 0x0000000717177c10 */ /* 0x000fc6000b7fe4ff */
[----:B-1----:R-:W4:Y:S04]  /*1eed0*/  LDL.LU R8, [R1+0x774] ;  /* 0x0007740001087983 */ /* 0x002f280000300800 */
[----:B------:R1:W-:Y:S01]  /*1eee0*/  STL [R1+0x398], R25 ;  /* 0x0003981901007387 */ /* 0x0003e20000100800 */
[----:B------:R-:W-:-:S03]  /*1eef0*/  IADD3.X R10, PT, PT, R10, UR7, RZ, P1, !PT ;  /* 0x000000070a0a7c10 */ /* 0x000fc60008ffe4ff */
[----:B-1----:R-:W4:Y:S04]  /*1ef00*/  LDL.LU R25, [R1+0x770] ;  /* 0x0007700001197983 */ /* 0x002f280000300800 */
[----:B------:R1:W-:Y:S04]  /*1ef10*/  STL [R1+0x3a0], R21 ;  /* 0x0003a01501007387 */ /* 0x0003e80000100800 */
[----:B-1----:R-:W4:Y:S04]  /*1ef20*/  LDL.LU R21, [R1+0x76c] ;  /* 0x00076c0001157983 */ /* 0x002f280000300800 */
[----:B------:R-:W-:Y:S01]  /*1ef30*/  STL [R1+0x3cc], R4 ;  /* 0x0003cc0401007387 */ /* 0x000fe20000100800 */
[----:B---3--:R-:W-:-:S05]  /*1ef40*/  IADD3 R22, P4, PT, R22, UR18, RZ ;  /* 0x0000001216167c10 */ /* 0x008fca000ff9e0ff */
[----:B------:R1:W-:Y:S04]  /*1ef50*/  STL [R1+0x3d4], R22 ;  /* 0x0003d41601007387 */ /* 0x0003e80000100800 */
[----:B-1----:R-:W3:Y:S04]  /*1ef60*/  LDL.LU R22, [R1+0x768] ;  /* 0x0007680001167983 */ /* 0x002ee80000300800 */
[----:B------:R1:W-:Y:S01]  /*1ef70*/  STL [R1+0x3a8], R20 ;  /* 0x0003a81401007387 */ /* 0x0003e20000100800 */
[----:B--2---:R-:W-:-:S03]  /*1ef80*/  IADD3 R27, P5, PT, R27, UR18, RZ ;  /* 0x000000121b1b7c10 */ /* 0x004fc6000ffbe0ff */
[----:B-1----:R-:W2:Y:S04]  /*1ef90*/  LDL.LU R20, [R1+0x764] ;  /* 0x0007640001147983 */ /* 0x002ea80000300800 */
[----:B------:R1:W-:Y:S04]  /*1efa0*/  STL [R1+0x3dc], R27 ;  /* 0x0003dc1b01007387 */ /* 0x0003e80000100800 */
[----:B-1----:R-:W2:Y:S04]  /*1efb0*/  LDL.LU R27, [R1+0x760] ;  /* 0x00076000011b7983 */ /* 0x002ea80000300800 */
[----:B------:R1:W-:Y:S01]  /*1efc0*/  STL [R1+0x3b0], R23 ;  /* 0x0003b01701007387 */ /* 0x0003e20000100800 */
[----:B----4-:R-:W-:-:S03]  /*1efd0*/  IADD3 R17, P6, PT, R17, UR18, RZ ;  /* 0x0000001211117c10 */ /* 0x010fc6000ffde0ff */
[----:B-1----:R-:W4:Y:S04]  /*1efe0*/  LDL.LU R23, [R1+0x75c] ;  /* 0x00075c0001177983 */ /* 0x002f280000300800 */
[----:B------:R1:W-:Y:S04]  /*1eff0*/  STL [R1+0x3e4], R17 ;  /* 0x0003e41101007387 */ /* 0x0003e80000100800 */
[----:B-1----:R-:W4:Y:S04]  /*1f000*/  LDL.LU R17, [R1+0x758] ;  /* 0x0007580001117983 */ /* 0x002f280000300800 */
[----:B------:R1:W-:Y:S01]  /*1f010*/  STL [R1+0x3b8], R10 ;  /* 0x0003b80a01007387 */ /* 0x0003e20000100800 */
[----:B------:R-:W-:-:S03]  /*1f020*/  IADD3 R19, P1, PT, R19, UR18, RZ ;  /* 0x0000001213137c10 */ /* 0x000fc6000ff3e0ff */
[----:B-1----:R-:W4:Y:S04]  /*1f030*/  LDL.LU R10, [R1+0x754] ;  /* 0x00075400010a7983 */ /* 0x002f280000300800 */
[----:B------:R-:W4:Y:S04]  /*1f040*/  LDL.LU R4, [R1+0x45c] ;  /* 0x00045c0001047983 */ /* 0x000f280000300800 */
[----:B------:R1:W-:Y:S04]  /*1f050*/  STL [R1+0x3ec], R19 ;  /* 0x0003ec1301007387 */ /* 0x0003e80000100800 */
[----:B-1----:R-:W4:Y:S01]  /*1f060*/  LDL.LU R19, [R1+0x750] ;  /* 0x0007500001137983 */ /* 0x002f220000300800 */
[----:B------:R-:W-:-:S02]  /*1f070*/  IADD3.X R0, PT, PT, R0, UR7, RZ, P2, !PT ;  /* 0x0000000700007c10 */ /* 0x000fc400097fe4ff */
[----:B------:R-:W-:Y:S02]  /*1f080*/  IADD3.X R16, PT, PT, R16, UR7, RZ, P3, !PT ;  /* 0x0000000710107c10 */ /* 0x000fe40009ffe4ff */
[----:B------:R-:W-:Y:S01]  /*1f090*/  IADD3.X R18, PT, PT, R18, UR7, RZ, P4, !PT ;  /* 0x0000000712127c10 */ /* 0x000fe2000a7fe4ff */
[----:B------:R1:W-:Y:S01]  /*1f0a0*/  STL [R1+0x3c0], R0 ;  /* 0x0003c00001007387 */ /* 0x0003e20000100800 */
[----:B------:R-:W-:Y:S02]  /*1f0b0*/  IADD3 R5, P3, PT, R5, UR18, RZ ;  /* 0x0000001205057c10 */ /* 0x000fe4000ff7e0ff */
[----:B------:R-:W-:Y:S01]  /*1f0c0*/  IADD3 R8, P2, PT, R8, UR18, RZ ;  /* 0x0000001208087c10 */ /* 0x000fe2000ff5e0ff */
[----:B-1----:R-:W4:Y:S04]  /*1f0d0*/  LDL.LU R0, [R1+0x74c] ;  /* 0x00074c0001007983 */ /* 0x002f280000300800 */
[----:B------:R1:W-:Y:S01]  /*1f0e0*/  STL [R1+0x3f4], R8 ;  /* 0x0003f40801007387 */ /* 0x0003e20000100800 */
[----:B------:R-:W-:-:S02]  /*1f0f0*/  IADD3.X R24, PT, PT, R24, UR7, RZ, P5, !PT ;  /* 0x0000000718187c10 */ /* 0x000fc4000affe4ff */
[----:B------:R-:W-:Y:S01]  /*1f100*/  IADD3.X R9, PT, PT, R9, UR7, RZ, P6, !PT ;  /* 0x0000000709097c10 */ /* 0x000fe2000b7fe4ff */
        /* <DEDUP_REMOVED lines=73> */
[----:B------:R1:W-:Y:S04]  /*1f5a0*/  STL [R1+0x428], R0 ;  /* 0x0004280001007387 */ /* 0x0003e80000100800 */
[----:B-1----:R-:W4:Y:S04]  /*1f5b0*/  LDL.LU R0, [R1+0x6ec] ;  /* 0x0006ec0001007983 */ /* 0x002f280000300800 */
[----:B------:R1:W-:Y:S01]  /*1f5c0*/  STL [R1+0x430], R16 ;  /* 0x0004301001007387 */ /* 0x0003e20000100800 */
[----:B------:R-:W-:-:S03]  /*1f5d0*/  IADD3.X R9, PT, PT, R9, UR7, RZ, P1, !PT ;  /* 0x0000000709097c10 */ /* 0x000fc60008ffe4ff */
        /* <DEDUP_REMOVED lines=15> */
[----:B------:R-:W4:Y:S04]  /*1f6d0*/  LDL.LU R4, [R1+0x4ec] ;  /* 0x0004ec0001047983 */ /* 0x000f280000300800 */
[----:B------:R1:W-:Y:S01]  /*1f6e0*/  STL [R1+0x448], R9 ;  /* 0x0004480901007387 */ /* 0x0003e20000100800 */
[----:B------:R-:W-:-:S03]  /*1f6f0*/  IADD3 R19, P1, PT, R19, UR18, RZ ;  /* 0x0000001213137c10 */ /* 0x000fc6000ff3e0ff */
[----:B-1----:R-:W4:Y:S04]  /*1f700*/  LDL.LU R9, [R1+0x6d0] ;  /* 0x0006d00001097983 */ /* 0x002f280000300800 */
[----:B------:R1:W-:Y:S04]  /*1f710*/  STL [R1+0x47c], R19 ;  /* 0x00047c1301007387 */ /* 0x0003e80000100800 */
[----:B-1----:R-:W4:Y:S01]  /*1f720*/  LDL.LU R19, [R1+0x6cc] ;  /* 0x0006cc0001137983 */ /* 0x002f220000300800 */
[----:B------:R-:W-:Y:S02]  /*1f730*/  IADD3.X R11, PT, PT, R11, UR7, RZ, P2, !PT ;  /* 0x000000070b0b7c10 */ /* 0x000fe400097fe4ff */
[----:B------:R-:W-:-:S02]  /*1f740*/  IADD3.X R29, PT, PT, R29, UR7, RZ, P3, !PT ;  /* 0x000000071d1d7c10 */ /* 0x000fc40009ffe4ff */
        /* <DEDUP_REMOVED lines=26> */
[----:B------:R-:W4:Y:S04]  /*1f8f0*/  LDL.LU R5, [R1+0x51c] ;  /* 0x00051c0001057983 */ /* 0x000f280000300800 */
[----:B------:R1:W-:Y:S04]  /*1f900*/  STL [R1+0x4a4], R17 ;  /* 0x0004a41101007387 */ /* 0x0003e80000100800 */
[----:B-1----:R-:W4:Y:S04]  /*1f910*/  LDL.LU R17, [R1+0x6a8] ;  /* 0x0006a80001117983 */ /* 0x002f280000300800 */
        /* <DEDUP_REMOVED lines=92> */
[----:B------:R-:W-:-:S02]  /*1fee0*/  IADD3.X R24, PT, PT, R24, UR7, RZ, P2, !PT ;  /* 0x0000000718187c10 */ /* 0x000fc400097fe4ff */
[----:B---3--:R-:W-:-:S05]  /*1fef0*/  IADD3 R22, P4, PT, R22, UR18, RZ ;  /* 0x0000001216167c10 */ /* 0x008fca000ff9e0ff */
[----:B------:R1:W-:Y:S04]  /*1ff00*/  STL [R1+0x524], R22 ;  /* 0x0005241601007387 */ /* 0x0003e80000100800 */
[----:B-1----:R-:W3:Y:S04]  /*1ff10*/  LDL.LU R22, [R1+0x634] ;  /* 0x0006340001167983 */ /* 0x002ee80000300800 */
[----:B------:R1:W-:Y:S01]  /*1ff20*/  STL [R1+0x4f8], R0 ;  /* 0x0004f80001007387 */ /* 0x0003e20000100800 */
[----:B--2---:R-:W-:-:S03]  /*1ff30*/  IADD3 R27, P5, PT, R27, UR18, RZ ;  /* 0x000000121b1b7c10 */ /* 0x004fc6000ffbe0ff */
[----:B-1----:R-:W2:Y:S04]  /*1ff40*/  LDL.LU R0, [R1+0x630] ;  /* 0x0006300001007983 */ /* 0x002ea80000300800 */
[----:B------:R1:W-:Y:S04]  /*1ff50*/  STL [R1+0x52c], R27 ;  /* 0x00052c1b01007387 */ /* 0x0003e80000100800 */
[----:B-1----:R-:W3:Y:S04]  /*1ff60*/  LDL.LU R27, [R1+0x62c] ;  /* 0x00062c00011b7983 */ /* 0x002ee80000300800 */
[----:B------:R1:W-:Y:S01]  /*1ff70*/  STL [R1+0x500], R16 ;  /* 0x0005001001007387 */ /* 0x0003e20000100800 */
[----:B----4-:R-:W-:-:S03]  /*1ff80*/  IADD3 R17, P6, PT, R17, UR18, RZ ;  /* 0x0000001211117c10 */ /* 0x010fc6000ffde0ff */
[----:B-1----:R4:W5:Y:S04]  /*1ff90*/  LDL.LU R16, [R1+0x628] ;  /* 0x0006280001107983 */ /* 0x0029680000300800 */
[----:B------:R1:W-:Y:S04]  /*1ffa0*/  STL [R1+0x534], R17 ;  /* 0x0005341101007387 */ /* 0x0003e80000100800 */
[----:B-1----:R4:W5:Y:S04]  /*1ffb0*/  LDL.LU R17, [R1+0x624] ;  /* 0x0006240001117983 */ /* 0x0029680000300800 */
[----:B------:R1:W-:Y:S01]  /*1ffc0*/  STL [R1+0x508], R18 ;  /* 0x0005081201007387 */ /* 0x0003e20000100800 */
[----:B------:R-:W-:-:S03]  /*1ffd0*/  IADD3 R19, P1, PT, R19, UR18, RZ ;  /* 0x0000001213137c10 */ /* 0x000fc6000ff3e0ff */
[----:B-1----:R4:W5:Y:S04]  /*1ffe0*/  LDL.LU R18, [R1+0x620] ;  /* 0x0006200001127983 */ /* 0x0029680000300800 */
[----:B------:R1:W-:Y:S04]  /*1fff0*/  STL [R1+0x53c], R19 ;  /* 0x00053c1301007387 */ /* 0x0003e80000100800 */
[----:B-1----:R4:W5:Y:S04]  /*20000*/  LDL.LU R19, [R1+0x61c] ;  /* 0x00061c0001137983 */ /* 0x0029680000300800 */
[----:B------:R1:W-:Y:S04]  /*20010*/  STL [R1+0x510], R24 ;  /* 0x0005101801007387 */ /* 0x0003e80000100800 */
[----:B-1----:R-:W4:Y:S01]  /*20020*/  LDL.LU R24, [R1+0x618] ;  /* 0x0006180001187983 */ /* 0x002f220000300800 */
[----:B------:R-:W-:-:S02]  /*20030*/  IADD3 R8, P2, PT, R8, UR18, RZ ;  /* 0x0000001208087c10 */ /* 0x000fc4000ff5e0ff */
[----:B------:R-:W-:Y:S02]  /*20040*/  IADD3.X R9, PT, PT, R9, UR7, RZ, P3, !PT ;  /* 0x0000000709097c10 */ /* 0x000fe40009ffe4ff */
[----:B------:R-:W-:Y:S01]  /*20050*/  IADD3.X R11, PT, PT, R11, UR7, RZ, P4, !PT ;  /* 0x000000070b0b7c10 */ /* 0x000fe2000a7fe4ff */
[----:B------:R1:W-:Y:S01]  /*20060*/  STL [R1+0x544], R8 ;  /* 0x0005440801007387 */ /* 0x0003e20000100800 */
[----:B------:R-:W-:Y:S02]  /*20070*/  IADD3.X R29, PT, PT, R29, UR7, RZ, P5, !PT ;  /* 0x000000071d1d7c10 */ /* 0x000fe4000affe4ff */
[----:B------:R-:W-:Y:S01]  /*20080*/  IADD3.X R26, PT, PT, R26, UR7, RZ, P6, !PT ;  /* 0x000000071a1a7c10 */ /* 0x000fe2000b7fe4ff */
[----:B-1----:R1:W5:Y:S04]  /*20090*/  LDL.LU R8, [R1+0x614] ;  /* 0x0006140001087983 */ /* 0x0023680000300800 */
[----:B------:R1:W-:Y:S01]  /*200a0*/  STL [R1+0x518], R9 ;  /* 0x0005180901007387 */ /* 0x0003e20000100800 */
[----:B------:R-:W-:-:S03]  /*200b0*/  IADD3 R10, P3, PT, R10, UR18, RZ ;  /* 0x000000120a0a7c10 */ /* 0x000fc6000ff7e0ff */
[----:B-1----:R1:W5:Y:S04]  /*200c0*/  LDL.LU R9, [R1+0x610] ;  /* 0x0006100001097983 */ /* 0x0023680000300800 */
[----:B------:R1:W-:Y:S01]  /*200d0*/  STL [R1+0x54c], R10 ;  /* 0x00054c0a01007387 */ /* 0x0003e20000100800 */
[----:B------:R-:W-:Y:S02]  /*200e0*/  IADD3.X R25, PT, PT, R25, UR7, RZ, P1, !PT ;  /* 0x0000000719197c10 */ /* 0x000fe40008ffe4ff */
[----:B------:R-:W-:Y:S02]  /*200f0*/  IADD3.X R21, PT, PT, R21, UR7, RZ, P2, !PT ;  /* 0x0000000715157c10 */ /* 0x000fe400097fe4ff */
[----:B------:R-:W-:Y:S01]  /*20100*/  IADD3.X R20, PT, PT, R20, UR7, RZ, P3, !PT ;  /* 0x0000000714147c10 */ /* 0x000fe20009ffe4ff */
[----:B-1----:R1:W5:Y:S04]  /*20110*/  LDL.LU R10, [R1+0x60c] ;  /* 0x00060c00010a7983 */ /* 0x0023680000300800 */
[----:B------:R1:W-:Y:S04]  /*20120*/  STL [R1+0x520], R11 ;  /* 0x0005200b01007387 */ /* 0x0003e80000100800 */
[----:B-1----:R1:W5:Y:S01]  /*20130*/  LDL.LU R11, [R1+0x608] ;  /* 0x00060800010b7983 */ /* 0x0023620000300800 */
[----:B------:R-:W-:-:S04]  /*20140*/  UIADD3 UR4, UPT, UPT, UR4, 0x1, URZ ;  /* 0x0000000104047890 */ /* 0x000fc8000fffe0ff */
[----:B------:R-:W-:Y:S02]  /*20150*/  UISETP.NE.U32.AND UP0, UPT, UR8, UR4, UPT ;  /* 0x000000040800728c */ /* 0x000fe4000bf05070 */
[----:B------:R-:W-:Y:S01]  /*20160*/  UIADD3 UR9, UPT, UPT, UR9, -0x40, URZ ;  /* 0xffffffc009097890 */ /* 0x000fe2000fffe0ff */
[----:B--2---:R-:W-:-:S05]  /*20170*/  IADD3 R0, P4, PT, R0, UR18, RZ ;  /* 0x0000001200007c10 */ /* 0x004fca000ff9e0ff */
[----:B------:R2:W-:Y:S01]  /*20180*/  STL [R1+0x554], R0 ;  /* 0x0005540001007387 */ /* 0x0005e20000100800 */
[----:B------:R-:W-:Y:S02]  /*20190*/  IADD3.X R23, PT, PT, R23, UR7, RZ, P4, !PT ;  /* 0x0000000717177c10 */ /* 0x000fe4000a7fe4ff */
[----:B---3--:R-:W-:Y:S01]  /*201a0*/  IADD3 R27, P5, PT, R27, UR18, RZ ;  /* 0x000000121b1b7c10 */ /* 0x008fe2000ffbe0ff */
[----:B--2---:R1:W5:Y:S04]  /*201b0*/  LDL.LU R0, [R1+0x604] ;  /* 0x0006040001007983 */ /* 0x0043680000300800 */
[----:B------:R2:W-:Y:S01]  /*201c0*/  STL [R1+0x528], R29 ;  /* 0x0005281d01007387 */ /* 0x0005e20000100800 */
[----:B------:R-:W-:-:S03]  /*201d0*/  IADD3.X R22, PT, PT, R22, UR7, RZ, P5, !PT ;  /* 0x0000000716167c10 */ /* 0x000fc6000affe4ff */
[----:B--2---:R1:W5:Y:S04]  /*201e0*/  LDL.LU R29, [R1+0x600] ;  /* 0x00060000011d7983 */ /* 0x0043680000300800 */
[----:B------:R1:W-:Y:S04]  /*201f0*/  STL [R1+0x55c], R27 ;  /* 0x00055c1b01007387 */ /* 0x0003e80000100800 */
[----:B------:R1:W-:Y:S04]  /*20200*/  STL [R1+0x530], R26 ;  /* 0x0005301a01007387 */ /* 0x0003e80000100800 */
[----:B------:R1:W-:Y:S04]  /*20210*/  STL [R1+0x538], R25 ;  /* 0x0005381901007387 */ /* 0x0003e80000100800 */
[----:B------:R1:W-:Y:S04]  /*20220*/  STL [R1+0x540], R21 ;  /* 0x0005401501007387 */ /* 0x0003e80000100800 */
[----:B------:R1:W-:Y:S04]  /*20230*/  STL [R1+0x548], R20 ;  /* 0x0005481401007387 */ /* 0x0003e80000100800 */
[----:B------:R1:W-:Y:S01]  /*20240*/  STL [R1+0x550], R23 ;  /* 0x0005501701007387 */ /* 0x0003e20000100800 */
[----:B----4-:R-:W-:-:S05]  /*20250*/  IADD3.X R24, PT, PT, R24, UR11, RZ, P0, !PT ;  /* 0x0000000b18187c10 */ /* 0x010fca00087fe4ff */
[----:B------:R1:W-:Y:S04]  /*20260*/  STL [R1+0x350], R24 ;  /* 0x0003501801007387 */ /* 0x0003e80000100800 */
[----:B------:R1:W-:Y:S01]  /*20270*/  STL [R1+0x558], R22 ;  /* 0x0005581601007387 */ /* 0x0003e20000100800 */
[----:B------:R-:W-:Y:S05]  /*20280*/  BRA.U UP0, `(.L_x_1) ;  /* 0xfffffee900407547 */ /* 0x000fea000b83ffff */
.L_x_0:
[----:B-----5:R-:W2:Y:S01]  /*20290*/  S2R R29, SR_TID.X ;  /* 0x00000000001d7919 */ /* 0x020ea20000002100 */
[----:B------:R-:W-:-:S04]  /*202a0*/  DEPBAR.LE SB0, 0x0 ;  /* 0x000080000000791a */ /* 0x000fc80000000000 */
[----:B------:R-:W-:Y:S01]  /*202b0*/  STL.64 [R1+0x668], R10 ;  /* 0x0006680a01007387 */ /* 0x000fe20000100a00 */
[----:B------:R-:W3:Y:S03]  /*202c0*/  LDCU UR8, c[0x0][0x3b8] ;  /* 0x00007700ff0877ac */ /* 0x000ee60008000800 */
[----:B------:R-:W-:Y:S01]  /*202d0*/  STL.64 [R1+0x660], R8 ;  /* 0x0006600801007387 */ /* 0x000fe20000100a00 */
[----:B------:R-:W4:Y:S03]  /*202e0*/  LDCU UR4, c[0x0][0x39c] ;  /* 0x00007380ff0477ac */ /* 0x000f260008000800 */
[----:B------:R1:W-:Y:S01]  /*202f0*/  STL.64 [R1+0x658], R18 ;  /* 0x0006581201007387 */ /* 0x0003e20000100a00 */
[----:B------:R-:W1:Y:S03]  /*20300*/  LDCU.64 UR6, c[0x0][0x390] ;  /* 0x00007200ff0677ac */ /* 0x000e660008000a00 */
[----:B------:R-:W-:Y:S01]  /*20310*/  STL.64 [R1+0x650], R16 ;  /* 0x0006501001007387 */ /* 0x000fe20000100a00 */
[----:B------:R-:W1:Y:S01]  /*20320*/  LDCU UR9, c[0x0][0x39c] ;  /* 0x00007380ff0977ac */ /* 0x000e620008000800 */
[----:B------:R-:W1:Y:S01]  /*20330*/  LDCU UR10, c[0x0][0x39c] ;  /* 0x00007380ff0a77ac */ /* 0x000e620008000800 */
[C---:B--2---:R-:W-:Y:S01]  /*20340*/  IMAD.SHL.U32 R0, R29.reuse, 0x80, RZ ;  /* 0x000000801d007824 */ /* 0x044fe200078e00ff */
[C---:B------:R-:W-:Y:S01]  /*20350*/  LOP3.LUT R3, R29.reuse, 0x100, RZ, 0xc0, !PT ;  /* 0x000001001d037812 */ /* 0x040fe200078ec0ff */
[----:B------:R-:W-:-:S02]  /*20360*/  IMAD.SHL.U32 R2, R29, 0x20, RZ ;  /* 0x000000201d027824 */ /* 0x000fc400078e00ff */
[C---:B------:R-:W-:Y:S01]  /*20370*/  IMAD.SHL.U32 R4, R29.reuse, 0x1000, RZ ;  /* 0x000010001d047824 */ /* 0x040fe200078e00ff */
[----:B------:R-:W-:Y:S01]  /*20380*/  LOP3.LUT R0, R0, 0x7000, RZ, 0xc0, !PT ;  /* 0x0000700000007812 */ /* 0x000fe200078ec0ff */
[C---:B------:R-:W-:Y:S02]  /*20390*/  IMAD.SHL.U32 R5, R29.reuse, 0x4, RZ ;  /* 0x000000041d057824 */ /* 0x040fe400078e00ff */
[----:B------:R-:W-:Y:S01]  /*203a0*/  IMAD R28, R29, 0x400, R29 ;  /* 0x000004001d1c7824 */ /* 0x000fe200078e021d */
[----:B------:R-:W-:Y:S02]  /*203b0*/  LOP3.LUT R0, R0, 0x60, R2, 0xf8, !PT ;  /* 0x0000006000007812 */ /* 0x000fe400078ef802 */
[----:B------:R-:W-:Y:S01]  /*203c0*/  LOP3.LUT R4, R4, 0x18000, RZ, 0xc0, !PT ;  /* 0x0001800004047812 */ /* 0x000fe200078ec0ff */
[----:B------:R-:W-:Y:S01]  /*203d0*/  IMAD.SHL.U32 R28, R28, 0x10, RZ ;  /* 0x000000101c1c7824 */ /* 0x000fe200078e00ff */
[----:B------:R-:W-:Y:S02]  /*203e0*/  LOP3.LUT R0, R0, 0x70, R5, 0x78, !PT ;  /* 0x0000007000007812 */ /* 0x000fe400078e7805 */
[----:B------:R-:W-:-:S02]  /*203f0*/  SHF.R.U32.HI R2, RZ, 0x3, R3 ;  /* 0x00000003ff027819 */ /* 0x000fc40000011603 */
[----:B------:R-:W-:Y:S02]  /*20400*/  IADD3 R0, PT, PT, R0, UR5, R4 ;  /* 0x0000000500007c10 */ /* 0x000fe4000fffe004 */
[----:B------:R-:W2:Y:S01]  /*20410*/  LDL.LU R4, [R1+0x2f0] ;  /* 0x0002f00001047983 */ /* 0x000ea20000300800 */
[----:B------:R-:W-:Y:S01]  /*20420*/  BAR.SYNC.DEFER_BLOCKING 0x0 ;  /* 0x0000000000007b1d */ /* 0x000fe20000010000 */
[----:B-1----:R-:W-:Y:S02]  /*20430*/  SHF.R.U32.HI R19, RZ, 0x7, R29 ;  /* 0x00000007ff137819 */ /* 0x002fe4000001161d */
[----:B------:R-:W-:-:S03]  /*20440*/  LOP3.LUT R28, R2, 0x18ff0, R28, 0x78, !PT ;  /* 0x00018ff0021c7812 */ /* 0x000fc600078e781c */
[----:B------:R-:W2:Y:S04]  /*20450*/  LDL.LU R5, [R1+0x240] ;  /* 0x0002400001057983 */ /* 0x000ea80000300800 */
[----:B------:R-:W2:Y:S04]  /*20460*/  LDL.LU R6, [R1+0x2e0] ;  /* 0x0002e00001067983 */ /* 0x000ea80000300800 */
[----:B------:R-:W2:Y:S04]  /*20470*/  LDL.LU R7, [R1+0x2d0] ;  /* 0x0002d00001077983 */ /* 0x000ea80000300800 */
[----:B------:R-:W3:Y:S04]  /*20480*/  LDL.LU R8, [R1+0x2f4] ;  /* 0x0002f40001087983 */ /* 0x000ee80000300800 */
[----:B------:R-:W3:Y:S04]  /*20490*/  LDL.LU R9, [R1+0x244] ;  /* 0x0002440001097983 */ /* 0x000ee80000300800 */
[----:B------:R-:W3:Y:S04]  /*204a0*/  LDL.LU R10, [R1+0x2e4] ;  /* 0x0002e400010a7983 */ /* 0x000ee80000300800 */
[----:B------:R-:W3:Y:S04]  /*204b0*/  LDL.LU R11, [R1+0x2d4] ;  /* 0x0002d400010b7983 */ /* 0x000ee80000300800 */
[----:B------:R-:W3:Y:S04]  /*204c0*/  LDL.LU R24, [R1+0x2f8] ;  /* 0x0002f80001187983 */ /* 0x000ee80000300800 */
[----:B------:R-:W3:Y:S04]  /*204d0*/  LDL.LU R25, [R1+0x248] ;  /* 0x0002480001197983 */ /* 0x000ee80000300800 */
[----:B------:R-:W3:Y:S01]  /*204e0*/  LDL.LU R26, [R1+0x2e8] ;  /* 0x0002e800011a7983 */ /* 0x000ee20000300800 */
[----:B------:R-:W-:-:S03]  /*204f0*/  IMAD.IADD R3, R3, 0x1, R0 ;  /* 0x0000000103037824 */ /* 0x000fc600078e0200 */
[----:B------:R-:W3:Y:S04]  /*20500*/  LDL.LU R27, [R1+0x2d8] ;  /* 0x0002d800011b7983 */ /* 0x000ee80000300800 */
        /* <DEDUP_REMOVED lines=8> */
[----:B--2---:R1:W-:Y:S04]  /*20590*/  STS.128 [R3], R4 ;  /* 0x0000000403007388 */ /* 0x0043e80000000c00 */
[----:B-1----:R-:W2:Y:S04]  /*205a0*/  LDL.LU R4, [R1+0x2a4] ;  /* 0x0002a40001047983 */ /* 0x002ea80000300800 */
[----:B------:R-:W2:Y:S04]  /*205b0*/  LDL.LU R5, [R1+0x1c4] ;  /* 0x0001c40001057983 */ /* 0x000ea80000300800 */
[----:B------:R-:W2:Y:S04]  /*205c0*/  LDL.LU R6, [R1+0x294] ;  /* 0x0002940001067983 */ /* 0x000ea80000300800 */
[----:B------:R-:W2:Y:S04]  /*205d0*/  LDL.LU R7, [R1+0x284] ;  /* 0x0002840001077983 */ /* 0x000ea80000300800 */
[----:B---3--:R1:W-:Y:S04]  /*205e0*/  STS.128 [R3+0x800], R8 ;  /* 0x0008000803007388 */ /* 0x0083e80000000c00 */
[----:B------:R3:W-:Y:S04]  /*205f0*/  STS.128 [R3+0x80], R24 ;  /* 0x0000801803007388 */ /* 0x0007e80000000c00 */
[----:B-1----:R-:W2:Y:S04]  /*20600*/  LDL.LU R8, [R1+0x2a8] ;  /* 0x0002a80001087983 */ /* 0x002ea80000300800 */
[----:B------:R-:W2:Y:S04]  /*20610*/  LDL.LU R9, [R1+0x1c8] ;  /* 0x0001c80001097983 */ /* 0x000ea80000300800 */
[----:B------:R-:W2:Y:S04]  /*20620*/  LDL.LU R10, [R1+0x298] ;  /* 0x00029800010a7983 */ /* 0x000ea80000300800 */
[----:B------:R-:W2:Y:S04]  /*20630*/  LDL.LU R11, [R1+0x288] ;  /* 0x00028800010b7983 */ /* 0x000ea80000300800 */
[----:B---3--:R-:W3:Y:S04]  /*20640*/  LDL.LU R24, [R1+0x2ac] ;  /* 0x0002ac0001187983 */ /* 0x008ee80000300800 */
[----:B------:R-:W3:Y:S04]  /*20650*/  LDL.LU R25, [R1+0x1cc] ;  /* 0x0001cc0001197983 */ /* 0x000ee80000300800 */
[----:B------:R-:W3:Y:S04]  /*20660*/  LDL.LU R26, [R1+0x29c] ;  /* 0x00029c00011a7983 */ /* 0x000ee80000300800 */
[----:B----4-:R1:W-:Y:S04]  /*20670*/  STS.128 [R3+0x880], R20 ;  /* 0x0008801403007388 */ /* 0x0103e80000000c00 */
[----:B------:R-:W3:Y:S04]  /*20680*/  LDL.LU R27, [R1+0x28c] ;  /* 0x00028c00011b7983 */ /* 0x000ee80000300800 */
[----:B------:R4:W-:Y:S04]  /*20690*/  STS.128 [R3+0x200], R12 ;  /* 0x0002000c03007388 */ /* 0x0009e80000000c00 */
[----:B-1----:R-:W3:Y:S04]  /*206a0*/  LDL.LU R20, [R1+0x150] ;  /* 0x0001500001147983 */ /* 0x002ee80000300800 */
[----:B------:R-:W3:Y:S04]  /*206b0*/  LDL.LU R21, [R1+0x140] ;  /* 0x0001400001157983 */ /* 0x000ee80000300800 */
[----:B------:R-:W3:Y:S04]  /*206c0*/  LDL.LU R22, [R1+0x120] ;  /* 0x0001200001167983 */ /* 0x000ee80000300800 */
[----:B------:R-:W3:Y:S04]  /*206d0*/  LDL.LU R23, [R1+0x110] ;  /* 0x0001100001177983 */ /* 0x000ee80000300800 */
[----:B----4-:R-:W4:Y:S04]  /*206e0*/  LDL.LU R12, [R1+0x154] ;  /* 0x00015400010c7983 */ /* 0x010f280000300800 */
[----:B------:R-:W4:Y:S04]  /*206f0*/  LDL.LU R13, [R1+0x144] ;  /* 0x00014400010d7983 */ /* 0x000f280000300800 */
[----:B------:R-:W4:Y:S04]  /*20700*/  LDL.LU R14, [R1+0x124] ;  /* 0x00012400010e7983 */ /* 0x000f280000300800 */
[----:B------:R-:W4:Y:S04]  /*20710*/  LDL.LU R15, [R1+0x114] ;  /* 0x00011400010f7983 */ /* 0x000f280000300800 */
[----:B--2---:R1:W-:Y:S04]  /*20720*/  STS.128 [R3+0xa00], R4 ;  /* 0x000a000403007388 */ /* 0x0043e80000000c00 */
[----:B-1----:R-:W2:Y:S04]  /*20730*/  LDL.LU R4, [R1+0x158] ;  /* 0x0001580001047983 */ /* 0x002ea80000300800 */
[----:B------:R-:W2:Y:S04]  /*20740*/  LDL.LU R5, [R1+0x148] ;  /* 0x0001480001057983 */ /* 0x000ea80000300800 */
[----:B------:R-:W2:Y:S04]  /*20750*/  LDL.LU R6, [R1+0x128] ;  /* 0x0001280001067983 */ /* 0x000ea80000300800 */
[----:B------:R-:W2:Y:S04]  /*20760*/  LDL.LU R7, [R1+0x118] ;  /* 0x0001180001077983 */ /* 0x000ea80000300800 */
[----:B------:R1:W-:Y:S04]  /*20770*/  STS.128 [R3+0x280], R8 ;  /* 0x0002800803007388 */ /* 0x0003e80000000c00 */
[----:B-1----:R-:W2:Y:S04]  /*20780*/  LDL.LU R8, [R1+0x15c] ;  /* 0x00015c0001087983 */ /* 0x002ea80000300800 */
[----:B------:R-:W2:Y:S04]  /*20790*/  LDL.LU R9, [R1+0x14c] ;  /* 0x00014c0001097983 */ /* 0x000ea80000300800 */
[----:B------:R-:W2:Y:S04]  /*207a0*/  LDL.LU R10, [R1+0x12c] ;  /* 0x00012c00010a7983 */ /* 0x000ea80000300800 */
[----:B------:R-:W2:Y:S04]  /*207b0*/  LDL.LU R11, [R1+0x11c] ;  /* 0x00011c00010b7983 */ /* 0x000ea80000300800 */
[----:B---3--:R1:W-:Y:S04]  /*207c0*/  STS.128 [R3+0xa80], R24 ;  /* 0x000a801803007388 */ /* 0x0083e80000000c00 */
        /* <DEDUP_REMOVED lines=9> */
[----:B------:R1:W-:Y:S04]  /*20860*/  STS.128 [R3+0xc00], R12 ;  /* 0x000c000c03007388 */ /* 0x0003e80000000c00 */
[----:B------:R-:W4:Y:S04]  /*20870*/  LDL.LU R23, [R1+0x74] ;  /* 0x0000740001177983 */ /* 0x000f280000300800 */
[----:B-1----:R-:W4:Y:S04]  /*20880*/  LDL.LU R12, [R1+0xa8] ;  /* 0x0000a800010c7983 */ /* 0x002f280000300800 */
[----:B------:R-:W4:Y:S04]  /*20890*/  LDL.LU R13, [R1+0x98] ;  /* 0x00009800010d7983 */ /* 0x000f280000300800 */
[----:B------:R-:W4:Y:S04]  /*208a0*/  LDL.LU R14, [R1+0x88] ;  /* 0x00008800010e7983 */ /* 0x000f280000300800 */
[----:B------:R-:W4:Y:S04]  /*208b0*/  LDL.LU R15, [R1+0x78] ;  /* 0x00007800010f7983 */ /* 0x000f280000300800 */
[----:B--2---:R1:W-:Y:S04]  /*208c0*/  STS.128 [R3+0x480], R4 ;  /* 0x0004800403007388 */ /* 0x0043e80000000c00 */
[----:B-1----:R-:W2:Y:S04]  /*208d0*/  LDL.LU R4, [R1+0xac] ;  /* 0x0000ac0001047983 */ /* 0x002ea80000300800 */
[----:B------:R-:W2:Y:S04]  /*208e0*/  LDL.LU R5, [R1+0x9c] ;  /* 0x00009c0001057983 */ /* 0x000ea80000300800 */
[----:B------:R-:W2:Y:S04]  /*208f0*/  LDL.LU R6, [R1+0x8c] ;  /* 0x00008c0001067983 */ /* 0x000ea80000300800 */
[----:B------:R-:W2:Y:S01]  /*20900*/  LDL.LU R7, [R1+0x7c] ;  /* 0x00007c0001077983 */ /* 0x000ea20000300800 */
[----:B------:R-:W-:-:S03]  /*20910*/  SGXT.U32 R19, R19, 0x2 ;  /* 0x000000021313781a */ /* 0x000fc60000000000 */
[----:B------:R1:W-:Y:S04]  /*20920*/  STS.128 [R3+0xc80], R8 ;  /* 0x000c800803007388 */ /* 0x0003e80000000c00 */
[----:B-1----:R-:W2:Y:S04]  /*20930*/  LDL.LU.64 R10, [R1+0x668] ;  /* 0x00066800010a7983 */ /* 0x002ea80000300a00 */
[----:B------:R-:W2:Y:S04]  /*20940*/  LDL.LU.64 R8, [R1+0x660] ;  /* 0x0006600001087983 */ /* 0x000ea80000300a00 */
[----:B---3--:R-:W-:Y:S04]  /*20950*/  STS.128 [R3+0x600], R24 ;  /* 0x0006001803007388 */ /* 0x008fe80000000c00 */
[----:B----4-:R-:W-:Y:S04]  /*20960*/  STS.128 [R3+0xe00], R20 ;  /* 0x000e001403007388 */ /* 0x010fe80000000c00 */
[----:B------:R-:W-:Y:S01]  /*20970*/  STS.128 [R3+0x680], R12 ;  /* 0x0006800c03007388 */ /* 0x000fe20000000c00 */
[----:B------:R-:W-:-:S03]  /*20980*/  LOP3.LUT R2, R28, 0x40, RZ, 0x3c, !PT ;  /* 0x000000401c027812 */ /* 0x000fc600078e3cff */
[----:B--2---:R1:W-:Y:S01]  /*20990*/  STS.128 [R3+0xe80], R4 ;  /* 0x000e800403007388 */ /* 0x0043e20000000c00 */
[----:B------:R-:W-:Y:S01]  /*209a0*/  BAR.SYNC.DEFER_BLOCKING 0x0 ;  /* 0x0000000000007b1d */ /* 0x000fe20000010000 */
[----:B-1----:R-:W-:-:S05]  /*209b0*/  LOP3.LUT R5, R16, R19, RZ, 0xfc, !PT ;  /* 0x0000001310057212 */ /* 0x002fca00078efcff */
[----:B------:R-:W2:Y:S04]  /*209c0*/  LDL.LU R4, [R1+0x2c0] ;  /* 0x0002c00001047983 */ /* 0x000ea80000300800 */
[----:B------:R1:W-:Y:S04]  /*209d0*/  STL [R1+0x190], R5 ;  /* 0x0001900501007387 */ /* 0x0003e80000100800 */
[----:B------:R-:W3:Y:S04]  /*209e0*/  LDS.128 R20, [R28+UR5] ;  /* 0x000000051c147984 */ /* 0x000ee80008000c00 */
[----:B-1----:R-:W2:Y:S04]  /*209f0*/  LDL.LU R5, [R1+0x2b0] ;  /* 0x0002b00001057983 */ /* 0x002ea80000300800 */
[----:B------:R-:W2:Y:S04]  /*20a00*/  LDL.LU R6, [R1+0x1e0] ;  /* 0x0001e00001067983 */ /* 0x000ea80000300800 */
[----:B------:R-:W2:Y:S04]  /*20a10*/  LDL.LU R7, [R1+0xe0] ;  /* 0x0000e00001077983 */ /* 0x000ea80000300800 */
[----:B------:R-:W1:Y:S04]  /*20a20*/  LDS.128 R12, [R28+UR5+0x1000] ;  /* 0x001000051c0c7984 */ /* 0x000e680008000c00 */
[----:B------:R-:W4:Y:S04]  /*20a30*/  LDS.128 R24, [R28+UR5+0x2000] ;  /* 0x002000051c187984 */ /* 0x000f280008000c00 */
[----:B---3--:R-:W-:Y:S04]  /*20a40*/  STL.64 [R1+0xf0], R20 ;  /* 0x0000f01401007387 */ /* 0x008fe80000100a00 */
[----:B------:R-:W-:Y:S04]  /*20a50*/  STL.64 [R1+0xf8], R22 ;  /* 0x0000f81601007387 */ /* 0x000fe80000100a00 */
[----:B------:R-:W3:Y:S04]  /*20a60*/  LDS.128 R20, [R28+UR5+0x3000] ;  /* 0x003000051c147984 */ /* 0x000ee80008000c00 */
[----:B-1----:R-:W-:Y:S04]  /*20a70*/  STL.64 [R1+0x120], R12 ;  /* 0x0001200c01007387 */ /* 0x002fe80000100a00 */
[----:B------:R-:W-:Y:S04]  /*20a80*/  STL.64 [R1+0x128], R14 ;  /* 0x0001280e01007387 */ /* 0x000fe80000100a00 */
[----:B------:R-:W1:Y:S04]  /*20a90*/  LDS.128 R12, [R28+UR5+0x4000] ;  /* 0x004000051c0c7984 */ /* 0x000e680008000c00 */
[----:B----4-:R-:W-:Y:S04]  /*20aa0*/  STL.64 [R1+0x110], R24 ;  /* 0x0001101801007387 */ /* 0x010fe80000100a00 */
[----:B------:R-:W-:Y:S04]  /*20ab0*/  STL.64 [R1+0x118], R26 ;  /* 0x0001181a01007387 */ /* 0x000fe80000100a00 */
        /* <DEDUP_REMOVED lines=9> */
[----:B------:R-:W-:Y:S04]  /*20b50*/  STL [R1+0x644], R28 ;  /* 0x0006441c01007387 */ /* 0x000fe80000100800 */
[----:B------:R-:W-:Y:S04]  /*20b60*/  LDS.128 R24, [R2+UR5+0x2000] ;  /* 0x0020000502187984 */ /* 0x000fe80008000c00 */
[----:B---3--:R-:W-:Y:S04]  /*20b70*/  STL.64 [R1+0x140], R20 ;  /* 0x0001401401007387 */ /* 0x008fe80000100a00 */
[----:B------:R-:W-:Y:S04]  /*20b80*/  STL.64 [R1+0x148], R22 ;  /* 0x0001481601007387 */ /* 0x000fe80000100a00 */
[----:B------:R-:W3:Y:S04]  /*20b90*/  LDS.128 R20, [R2+UR5] ;  /* 0x0000000502147984 */ /* 0x000ee80008000c00 */
[----:B-1----:R-:W-:Y:S04]  /*20ba0*/  STL.64 [R1+0x150], R12 ;  /* 0x0001500c01007387 */ /* 0x002fe80000100a00 */
[----:B------:R-:W-:Y:S04]  /*20bb0*/  STL.64 [R1+0x158], R14 ;  /* 0x0001580e01007387 */ /* 0x000fe80000100a00 */
[----:B------:R-:W1:Y:S04]  /*20bc0*/  LDS.128 R12, [R2+UR5+0x1000] ;  /* 0x00100005020c7984 */ /* 0x000e680008000c00 */
[----:B---3--:R-:W-:Y:S04]  /*20bd0*/  STL.64 [R1+0x70], R20 ;  /* 0x0000701401007387 */ /* 0x008fe80000100a00 */
[----:B------:R-:W-:Y:S04]  /*20be0*/  STL.64 [R1+0x78], R22 ;  /* 0x0000781601007387 */ /* 0x000fe80000100a00 */
[----:B------:R-:W3:Y:S04]  /*20bf0*/  LDS.128 R20, [R2+UR5+0x3000] ;  /* 0x0030000502147984 */ /* 0x000ee80008000c00 */
[----:B-1----:R-:W-:Y:S04]  /*20c00*/  STL.64 [R1+0x50], R12 ;  /* 0x0000500c01007387 */ /* 0x002fe80000100a00 */
[----:B------:R-:W-:Y:S04]  /*20c10*/  STL.64 [R1+0x58], R14 ;  /* 0x0000580e01007387 */ /* 0x000fe80000100a00 */
[----:B------:R-:W1:Y:S04]  /*20c20*/  LDS.128 R12, [R2+UR5+0x4000] ;  /* 0x00400005020c7984 */ /* 0x000e680008000c00 */
[----:B------:R-:W-:Y:S04]  /*20c30*/  STL.64 [R1+0x40], R24 ;  /* 0x0000401801007387 */ /* 0x000fe80000100a00 */
[----:B------:R-:W-:Y:S04]  /*20c40*/  STL.64 [R1+0x48], R26 ;  /* 0x0000481a01007387 */ /* 0x000fe80000100a00 */
[----:B------:R-:W4:Y:S04]  /*20c50*/  LDS.128 R24, [R2+UR5+0x5000] ;  /* 0x0050000502187984 */ /* 0x000f280008000c00 */
[----:B---3--:R-:W-:Y:S04]  /*20c60*/  STL.64 [R1+0x30], R20 ;  /* 0x0000301401007387 */ /* 0x008fe80000100a00 */
[----:B------:R-:W-:Y:S04]  /*20c70*/  STL.64 [R1+0x38], R22 ;  /* 0x0000381601007387 */ /* 0x000fe80000100a00 */
[----:B------:R-:W3:Y:S04]  /*20c80*/  LDS.128 R20, [R2+UR5+0x6000] ;  /* 0x0060000502147984 */ /* 0x000ee80008000c00 */
[----:B-1----:R-:W-:Y:S04]  /*20c90*/  STL.64 [R1+0x20], R12 ;  /* 0x0000200c01007387 */ /* 0x002fe80000100a00 */
[----:B------:R-:W-:Y:S04]  /*20ca0*/  STL.64 [R1+0x28], R14 ;  /* 0x0000280e01007387 */ /* 0x000fe80000100a00 */
[----:B------:R1:W2:Y:S01]  /*20cb0*/  LDS.128 R12, [R2+UR5+0x7000] ;  /* 0x00700005020c7984 */ /* 0x0002a20008000c00 */
[----:B------:R-:W-:Y:S01]  /*20cc0*/  BAR.SYNC.DEFER_BLOCKING 0x0 ;  /* 0x0000000000007b1d */ /* 0x000fe20000010000 */
[----:B------:R-:W-:-:S02]  /*20cd0*/  LOP3.LUT R29, R16, 0x4, R19, 0xfe, !PT ;  /* 0x00000004101d7812 */ /* 0x000fc400078efe13 */
[----:B-1----:R-:W-:-:S03]  /*20ce0*/  LOP3.LUT R2, R16, 0xc, R19, 0xfe, !PT ;  /* 0x0000000c10027812 */ /* 0x002fc600078efe13 */
[----:B----4-:R-:W-:Y:S04]  /*20cf0*/  STL.64 [R1+0x10], R24 ;  /* 0x0000101801007387 */ /* 0x010fe80000100a00 */
[----:B------:R-:W-:Y:S04]  /*20d00*/  STL.64 [R1+0x18], R26 ;  /* 0x0000181a01007387 */ /* 0x000fe80000100a00 */
[----:B---3--:R-:W-:Y:S04]  /*20d10*/  STL.64 [R1+0x130], R20 ;  /* 0x0001301401007387 */ /* 0x008fe80000100a00 */
[----:B------:R-:W-:Y:S04]  /*20d20*/  STL.64 [R1+0x138], R22 ;  /* 0x0001381601007387 */ /* 0x000fe80000100a00 */
[----:B--2---:R-:W-:Y:S04]  /*20d30*/  STL.64 [R1+0x160], R12 ;  /* 0x0001600c01007387 */ /* 0x004fe80000100a00 */
[----:B------:R-:W-:Y:S04]  /*20d40*/  STL.64 [R1+0x168], R14 ;  /* 0x0001680e01007387 */ /* 0x000fe80000100a00 */
[----:B------:R-:W-:Y:S04]  /*20d50*/  STL [R1+0x648], R29 ;  /* 0x0006481d01007387 */ /* 0x000fe80000100800 */
[----:B------:R1:W-:Y:S02]  /*20d60*/  STS.128 [R3], R4 ;  /* 0x0000000403007388 */ /* 0x0003e40000000c00 */
[----:B-1----:R-:W-:-:S02]  /*20d70*/  LOP3.LUT R4, R16, 0x8, R19, 0xfe, !PT ;  /* 0x0000000810047812 */ /* 0x002fc400078efe13 */
[----:B------:R-:W-:-:S03]  /*20d80*/  LOP3.LUT R5, R16, 0x10, R19, 0xfe, !PT ;  /* 0x0000001010057812 */ /* 0x000fc600078efe13 */
[----:B------:R1:W-:Y:S04]  /*20d90*/  STL [R1+0xe0], R4 ;  /* 0x0000e00401007387 */ /* 0x0003e80000100800 */
[----:B------:R2:W-:Y:S01]  /*20da0*/  STL [R1+0x194], R2 ;  /* 0x0001940201007387 */ /* 0x0005e20000100800 */
[----:B-1----:R-:W-:-:S03]  /*20db0*/  LOP3.LUT R4, R16, 0x14, R19, 0xfe, !PT ;  /* 0x0000001410047812 */ /* 0x002fc600078efe13 */
[----:B------:R1:W-:Y:S01]  /*20dc0*/  STL [R1+0x198], R5 ;  /* 0x0001980501007387 */ /* 0x0003e20000100800 */
[----:B--2---:R-:W-:-:S03]  /*20dd0*/  LOP3.LUT R2, R16, 0x18, R19, 0xfe, !PT ;  /* 0x0000001810027812 */ /* 0x004fc600078efe13 */
[----:B------:R2:W-:Y:S04]  /*20de0*/  STL [R1+0x19c], R4 ;  /* 0x00019c0401007387 */ /* 0x0005e80000100800 */
[----:B------:R3:W-:Y:S01]  /*20df0*/  STL [R1+0x1a0], R2 ;  /* 0x0001a00201007387 */ /* 0x0007e20000100800 */
[C-C-:B-1----:R-:W-:Y:S02]  /*20e00*/  LOP3.LUT R5, R16.reuse, 0x1c, R19.reuse, 0xfe, !PT ;  /* 0x0000001c10057812 */ /* 0x142fe400078efe13 */
[----:B--2---:R-:W-:-:S03]  /*20e10*/  LOP3.LUT R4, R16, 0x20, R19, 0xfe, !PT ;  /* 0x0000002010047812 */ /* 0x004fc600078efe13 */
[----:B------:R1:W-:Y:S01]  /*20e20*/  STL [R1+0x1a4], R5 ;  /* 0x0001a40501007387 */ /* 0x0003e20000100800 */
[----:B---3--:R-:W-:-:S03]  /*20e30*/  LOP3.LUT R2, R16, 0x24, R19, 0xfe, !PT ;  /* 0x0000002410027812 */ /* 0x008fc600078efe13 */
        /* <DEDUP_REMOVED lines=105> */
[C-C-:B--2---:R-:W-:Y:S02]  /*214d0*/  LOP3.LUT R4, R16.reuse, 0xf8, R19.reuse, 0xfe, !PT ;  /* 0x000000f810047812 */ /* 0x144fe400078efe13 */
[----:B---3--:R-:W-:-:S03]  /*214e0*/  LOP3.LUT R2, R16, 0xfc, R19, 0xfe, !PT ;  /* 0x000000fc10027812 */ /* 0x008fc600078efe13 */
        /* <DEDUP_REMOVED lines=77> */
[----:B------:R-:W2:Y:S04]  /*219c0*/  LDL.LU R29, [R1+0x190] ;  /* 0x00019000011d7983 */ /* 0x000ea80000300800 */
[----:B------:R3:W-:Y:S01]  /*219d0*/  STL [R1+0x37c], R4 ;  /* 0x00037c0401007387 */ /* 0x0007e20000100800 */
[----:B-1----:R-:W-:-:S03]  /*219e0*/  LOP3.LUT R5, R16, 0x19c, R19, 0xfe, !PT ;  /* 0x0000019c10057812 */ /* 0x002fc600078efe13 */
[----:B------:R1:W-:Y:S04]  /*219f0*/  STL [R1+0x380], R2 ;  /* 0x0003800201007387 */ /* 0x0003e80000100800 */
[----:B------:R4:W-:Y:S01]  /*21a00*/  STL [R1+0x384], R5 ;  /* 0x0003840501007387 */ /* 0x0009e20000100800 */
[C-C-:B---3--:R-:W-:Y:S02]  /*21a10*/  LOP3.LUT R4, R16.reuse, 0x1a4, R19.reuse, 0xfe, !PT ;  /* 0x000001a410047812 */ /* 0x148fe400078efe13 */
[C-C-:B-1----:R-:W-:Y:S02]  /*21a20*/  LOP3.LUT R2, R16.reuse, 0x1a0, R19.reuse, 0xfe, !PT ;  /* 0x000001a010027812 */ /* 0x142fe400078efe13 */
[----:B----4-:R-:W-:-:S03]  /*21a30*/  LOP3.LUT R5, R16, 0x1a8, R19, 0xfe, !PT ;  /* 0x000001a810057812 */ /* 0x010fc600078efe13 */
[----:B------:R1:W-:Y:S04]  /*21a40*/  STL [R1+0x388], R2 ;  /* 0x0003880201007387 */ /* 0x0003e80000100800 */
[----:B------:R3:W-:Y:S01]  /*21a50*/  STL [R1+0x38c], R4 ;  /* 0x00038c0401007387 */ /* 0x0007e20000100800 */
[----:B-1----:R-:W-:-:S03]  /*21a60*/  LOP3.LUT R2, R16, 0x1ac, R19, 0xfe, !PT ;  /* 0x000001ac10027812 */ /* 0x002fc600078efe13 */
[----:B------:R1:W-:Y:S01]  /*21a70*/  STL [R1+0x390], R5 ;  /* 0x0003900501007387 */ /* 0x0003e20000100800 */
[----:B---3--:R-:W-:-:S03]  /*21a80*/  LOP3.LUT R4, R16, 0x1b0, R19, 0xfe, !PT ;  /* 0x000001b010047812 */ /* 0x008fc600078efe13 */
[----:B------:R3:W-:Y:S01]  /*21a90*/  STL [R1+0x394], R2 ;  /* 0x0003940201007387 */ /* 0x0007e20000100800 */
[----:B-1----:R-:W-:-:S03]  /*21aa0*/  LOP3.LUT R5, R16, 0x1b4, R19, 0xfe, !PT ;  /* 0x000001b410057812 */ /* 0x002fc600078efe13 */
[----:B------:R1:W-:Y:S01]  /*21ab0*/  STL [R1+0x398], R4 ;  /* 0x0003980401007387 */ /* 0x0003e20000100800 */
[----:B---3--:R-:W-:-:S03]  /*21ac0*/  LOP3.LUT R2, R16, 0x1b8, R19, 0xfe, !PT ;  /* 0x000001b810027812 */ /* 0x008fc600078efe13 */
[----:B-1----:R-:W3:Y:S04]  /*21ad0*/  LDL.LU R4, [R1+0x5e0] ;  /* 0x0005e00001047983 */ /* 0x002ee80000300800 */
[----:B------:R-:W-:Y:S04]  /*21ae0*/  STL [R1+0x39c], R5 ;  /* 0x00039c0501007387 */ /* 0x000fe80000100800 */
[----:B------:R1:W-:Y:S04]  /*21af0*/  STL [R1+0x3a0], R2 ;  /* 0x0003a00201007387 */ /* 0x0003e80000100800 */
[----:B-1----:R-:W3:Y:S01]  /*21b00*/  LDL.LU R2, [R1+0x5e8] ;  /* 0x0005e80001027983 */ /* 0x002ee20000300800 */
[----:B------:R-:W-:-:S02]  /*21b10*/  LOP3.LUT R6, R16, 0x1bc, R19, 0xfe, !PT ;  /* 0x000001bc10067812 */ /* 0x000fc400078efe13 */
[----:B------:R-:W-:-:S03]  /*21b20*/  LOP3.LUT R5, R16, 0x1c0, R19, 0xfe, !PT ;  /* 0x000001c010057812 */ /* 0x000fc600078efe13 */
[----:B------:R1:W-:Y:S01]  /*21b30*/  STL [R1+0x3a4], R6 ;  /* 0x0003a40601007387 */ /* 0x0003e20000100800 */
[----:B------:R-:W-:-:S03]  /*21b40*/  LOP3.LUT R7, R16, 0x1c8, R19, 0xfe, !PT ;  /* 0x000001c810077812 */ /* 0x000fc600078efe13 */
[----:B------:R4:W-:Y:S01]  /*21b50*/  STL [R1+0x3a8], R5 ;  /* 0x0003a80501007387 */ /* 0x0009e20000100800 */
[C-C-:B-1----:R-:W-:Y:S02]  /*21b60*/  LOP3.LUT R6, R16.reuse, 0x1c4, R19.reuse, 0xfe, !PT ;  /* 0x000001c410067812 */ /* 0x142fe400078efe13 */
[----:B----4-:R-:W-:-:S03]  /*21b70*/  LOP3.LUT R5, R16, 0x1cc, R19, 0xfe, !PT ;  /* 0x000001cc10057812 */ /* 0x010fc600078efe13 */
[----:B------:R1:W-:Y:S04]  /*21b80*/  STL [R1+0x3ac], R6 ;  /* 0x0003ac0601007387 */ /* 0x0003e80000100800 */
[----:B------:R4:W-:Y:S04]  /*21b90*/  STL [R1+0x3b0], R7 ;  /* 0x0003b00701007387 */ /* 0x0009e80000100800 */
[----:B------:R-:W2:Y:S01]  /*21ba0*/  LDL.LU R12, [R1+0x5e4] ;  /* 0x0005e400010c7983 */ /* 0x000ea20000300800 */
[----:B-1----:R-:W-:-:S03]  /*21bb0*/  LOP3.LUT R6, R16, 0x1d0, R19, 0xfe, !PT ;  /* 0x000001d010067812 */ /* 0x002fc600078efe13 */
[----:B------:R1:W-:Y:S01]  /*21bc0*/  STL [R1+0x3b4], R5 ;  /* 0x0003b40501007387 */ /* 0x0003e20000100800 */
[----:B----4-:R-:W-:-:S03]  /*21bd0*/  LOP3.LUT R7, R16, 0x1d8, R19, 0xfe, !PT ;  /* 0x000001d810077812 */ /* 0x010fc600078efe13 */
[----:B------:R4:W-:Y:S01]  /*21be0*/  STL [R1+0x3b8], R6 ;  /* 0x0003b80601007387 */ /* 0x0009e20000100800 */
[C-C-:B-1----:R-:W-:Y:S02]  /*21bf0*/  LOP3.LUT R5, R16.reuse, 0x1d4, R19.reuse, 0xfe, !PT ;  /* 0x000001d410057812 */ /* 0x142fe400078efe13 */
[----:B----4-:R-:W-:-:S03]  /*21c00*/  LOP3.LUT R6, R16, 0x1dc, R19, 0xfe, !PT ;  /* 0x000001dc10067812 */ /* 0x010fc600078efe13 */
[----:B------:R1:W-:Y:S04]  /*21c10*/  STL [R1+0x3bc], R5 ;  /* 0x0003bc0501007387 */ /* 0x0003e80000100800 */
[----:B------:R4:W-:Y:S01]  /*21c20*/  STL [R1+0x3c0], R7 ;  /* 0x0003c00701007387 */ /* 0x0009e20000100800 */
[----:B-1----:R-:W-:-:S03]  /*21c30*/  LOP3.LUT R5, R16, 0x1e0, R19, 0xfe, !PT ;  /* 0x000001e010057812 */ /* 0x002fc600078efe13 */
[----:B------:R1:W-:Y:S01]  /*21c40*/  STL [R1+0x3c4], R6 ;  /* 0x0003c40601007387 */ /* 0x0003e20000100800 */
[----:B----4-:R-:W-:-:S03]  /*21c50*/  LOP3.LUT R7, R16, 0x1e4, R19, 0xfe, !PT ;  /* 0x000001e410077812 */ /* 0x010fc600078efe13 */
[----:B------:R4:W-:Y:S01]  /*21c60*/  STL [R1+0x3c8], R5 ;  /* 0x0003c80501007387 */ /* 0x0009e20000100800 */
[----:B-1----:R-:W-:-:S03]  /*21c70*/  LOP3.LUT R6, R16, 0x1e8, R19, 0xfe, !PT ;  /* 0x000001e810067812 */ /* 0x002fc600078efe13 */
[----:B------:R1:W-:Y:S01]  /*21c80*/  STL [R1+0x3cc], R7 ;  /* 0x0003cc0701007387 */ /* 0x0003e20000100800 */
[----:B----4-:R-:W-:-:S03]  /*21c90*/  LOP3.LUT R5, R16, 0x1ec, R19, 0xfe, !PT ;  /* 0x000001ec10057812 */ /* 0x010fc600078efe13 */
[----:B------:R4:W-:Y:S04]  /*21ca0*/  STL [R1+0x3d0], R6 ;  /* 0x0003d00601007387 */ /* 0x0009e80000100800 */
[----:B------:R4:W-:Y:S01]  /*21cb0*/  STL [R1+0x3d4], R5 ;  /* 0x0003d40501007387 */ /* 0x0009e20000100800 */
[C-C-:B-1----:R-:W-:Y:S02]  /*21cc0*/  LOP3.LUT R7, R16.reuse, 0x1f0, R19.reuse, 0xfe, !PT ;  /* 0x000001f010077812 */ /* 0x142fe400078efe13 */
[----:B----4-:R-:W-:-:S03]  /*21cd0*/  LOP3.LUT R6, R16, 0x1f4, R19, 0xfe, !PT ;  /* 0x000001f410067812 */ /* 0x010fc600078efe13 */
[----:B------:R-:W-:Y:S01]  /*21ce0*/  STL [R1+0x3d8], R7 ;  /* 0x0003d80701007387 */ /* 0x000fe20000100800 */
[----:B------:R-:W-:-:S03]  /*21cf0*/  LOP3.LUT R5, R16, 0x1f8, R19, 0xfe, !PT ;  /* 0x000001f810057812 */ /* 0x000fc600078efe13 */
[----:B------:R-:W-:Y:S01]  /*21d00*/  STL [R1+0x3dc], R6 ;  /* 0x0003dc0601007387 */ /* 0x000fe20000100800 */
[----:B---3--:R-:W-:-:S03]  /*21d10*/  ISETP.GE.AND P0, PT, R2, R4, PT ;  /* 0x000000040200720c */ /* 0x008fc60003f06270 */
[----:B------:R-:W3:Y:S04]  /*21d20*/  LDL.LU R4, [R1+0x2c4] ;  /* 0x0002c40001047983 */ /* 0x000ee80000300800 */
[----:B------:R1:W-:Y:S04]  /*21d30*/  STL [R1+0x358], R5 ;  /* 0x0003580501007387 */ /* 0x0003e80000100800 */
[----:B-1----:R-:W3:Y:S04]  /*21d40*/  LDL.LU R5, [R1+0x2b4] ;  /* 0x0002b40001057983 */ /* 0x002ee80000300800 */
[----:B------:R-:W3:Y:S04]  /*21d50*/  LDL.LU R6, [R1+0x1e4] ;  /* 0x0001e40001067983 */ /* 0x000ee80000300800 */
[----:B------:R-:W3:Y:S01]  /*21d60*/  LDL.LU R7, [R1+0xe4] ;  /* 0x0000e40001077983 */ /* 0x000ee20000300800 */
[----:B------:R-:W-:-:S02]  /*21d70*/  LOP3.LUT R0, R16, 0x1fc, R19, 0xfe, !PT ;  /* 0x000001fc10007812 */ /* 0x000fc400078efe13 */
[----:B------:R-:W-:Y:S02]  /*21d80*/  LOP3.LUT R28, R16, 0xf4, R19, 0xfe, !PT ;  /* 0x000000f4101c7812 */ /* 0x000fe400078efe13 */
        /* <DEDUP_REMOVED lines=8> */
[----:B--2---:R-:W-:-:S03]  /*21e10*/  ISETP.LT.AND P2, PT, R29, R12, !P0 ;  /* 0x0000000c1d00720c */ /* 0x004fc60004741270 */
        /* <DEDUP_REMOVED lines=8> */
[----:B---3--:R1:W-:Y:S04]  /*21ea0*/  STS.128 [R3+0x800], R4 ;  /* 0x0008000403007388 */ /* 0x0083e80000000c00 */
[----:B-1----:R-:W3:Y:S04]  /*21eb0*/  LDL.LU R4, [R1+0x278] ;  /* 0x0002780001047983 */ /* 0x002ee80000300800 */
[----:B------:R-:W3:Y:S04]  /*21ec0*/  LDL.LU R5, [R1+0x188] ;  /* 0x0001880001057983 */ /* 0x000ee80000300800 */
[----:B------:R-:W3:Y:S04]  /*21ed0*/  LDL.LU R6, [R1+0x178] ;  /* 0x0001780001067983 */ /* 0x000ee80000300800 */
[----:B------:R-:W3:Y:S04]  /*21ee0*/  LDL.LU R7, [R1+0xd8] ;  /* 0x0000d80001077983 */ /* 0x000ee80000300800 */
[----:B----4-:R1:W-:Y:S04]  /*21ef0*/  STS.128 [R3+0x80], R16 ;  /* 0x0000801003007388 */ /* 0x0103e80000000c00 */
[----:B------:R4:W-:Y:S04]  /*21f00*/  STS.128 [R3+0x880], R24 ;  /* 0x0008801803007388 */ /* 0x0009e80000000c00 */
[----:B-1----:R-:W3:Y:S04]  /*21f10*/  LDL.LU.64 R18, [R1+0x658] ;  /* 0x0006580001127983 */ /* 0x002ee80000300a00 */
[----:B------:R-:W3:Y:S04]  /*21f20*/  LDL.LU.64 R16, [R1+0x650] ;  /* 0x0006500001107983 */ /* 0x000ee80000300a00 */
[----:B----4-:R-:W4:Y:S04]  /*21f30*/  LDL.LU R24, [R1+0x27c] ;  /* 0x00027c0001187983 */ /* 0x010f280000300800 */
[----:B------:R-:W4:Y:S04]  /*21f40*/  LDL.LU R25, [R1+0x18c] ;  /* 0x00018c0001197983 */ /* 0x000f280000300800 */
[----:B------:R-:W4:Y:S04]  /*21f50*/  LDL.LU R26, [R1+0x17c] ;  /* 0x00017c00011a7983 */ /* 0x000f280000300800 */
[----:B--2---:R1:W-:Y:S04]  /*21f60*/  STS.128 [R3+0x200], R20 ;  /* 0x0002001403007388 */ /* 0x0043e80000000c00 */
[----:B------:R-:W4:Y:S04]  /*21f70*/  LDL.LU R27, [R1+0xdc] ;  /* 0x0000dc00011b7983 */ /* 0x000f280000300800 */
[----:B------:R2:W-:Y:S04]  /*21f80*/  STS.128 [R3+0xa00], R12 ;  /* 0x000a000c03007388 */ /* 0x0005e80000000c00 */
[----:B-1----:R-:W4:Y:S04]  /*21f90*/  LDL.LU R20, [R1+0x300] ;  /* 0x0003000001147983 */ /* 0x002f280000300800 */
[----:B------:R-:W4:Y:S04]  /*21fa0*/  LDL.LU R21, [R1+0x100] ;  /* 0x0001000001157983 */ /* 0x000f280000300800 */
[----:B------:R-:W4:Y:S04]  /*21fb0*/  LDL.LU R22, [R1+0xc0] ;  /* 0x0000c00001167983 */ /* 0x000f280000300800 */
[----:B------:R-:W4:Y:S04]  /*21fc0*/  LDL.LU R23, [R1+0xb0] ;  /* 0x0000b00001177983 */ /* 0x000f280000300800 */
[----:B--2---:R-:W2:Y:S04]  /*21fd0*/  LDL.LU R12, [R1+0x304] ;  /* 0x00030400010c7983 */ /* 0x004ea80000300800 */
        /* <DEDUP_REMOVED lines=9> */
[----:B-1----:R-:W4:Y:S04]  /*22070*/  LDL.LU R20, [R1+0x30c] ;  /* 0x00030c0001147983 */ /* 0x002f280000300800 */
[----:B------:R-:W4:Y:S04]  /*22080*/  LDL.LU R21, [R1+0x10c] ;  /* 0x00010c0001157983 */ /* 0x000f280000300800 */
[----:B------:R-:W4:Y:S04]  /*22090*/  LDL.LU R22, [R1+0xcc] ;  /* 0x0000cc0001167983 */ /* 0x000f280000300800 */
[----:B--2---:R1:W-:Y:S04]  /*220a0*/  STS.128 [R3+0xc00], R12 ;  /* 0x000c000c03007388 */ /* 0x0043e80000000c00 */
[----:B------:R-:W4:Y:S04]  /*220b0*/  LDL.LU R23, [R1+0xbc] ;  /* 0x0000bc0001177983 */ /* 0x000f280000300800 */
[----:B-1----:R-:W2:Y:S04]  /*220c0*/  LDL.LU R12, [R1+0x260] ;  /* 0x00026000010c7983 */ /* 0x002ea80000300800 */
[----:B------:R-:W2:Y:S04]  /*220d0*/  LDL.LU R13, [R1+0x60] ;  /* 0x00006000010d7983 */ /* 0x000ea80000300800 */
[----:B---3--:R1:W-:Y:S04]  /*220e0*/  STS.128 [R3+0x480], R4 ;  /* 0x0004800403007388 */ /* 0x0083e80000000c00 */
[----:B-1----:R-:W3:Y:S04]  /*220f0*/  LDL.LU R4, [R1+0x264] ;  /* 0x0002640001047983 */ /* 0x002ee80000300800 */
[----:B------:R-:W3:Y:S01]  /*22100*/  LDL.LU R5, [R1+0x64] ;  /* 0x0000640001057983 */ /* 0x000ee20000300800 */
[----:B------:R-:W-:-:S02]  /*22110*/  IMAD.MOV.U32 R6, RZ, RZ, R9 ;  /* 0x000000ffff067224 */ /* 0x000fc400078e0009 */
[----:B------:R-:W-:Y:S02]  /*22120*/  IMAD.MOV.U32 R7, RZ, RZ, R17 ;  /* 0x000000ffff077224 */ /* 0x000fe400078e0011 */
[----:B------:R-:W-:Y:S02]  /*22130*/  IMAD.MOV.U32 R15, RZ, RZ, R16 ;  /* 0x000000ffff0f7224 */ /* 0x000fe400078e0010 */
[----:B------:R-:W-:Y:S01]  /*22140*/  IMAD.MOV.U32 R14, RZ, RZ, R8 ;  /* 0x000000ffff0e7224 */ /* 0x000fe200078e0008 */
[----:B------:R-:W-:Y:S04]  /*22150*/  STS.128 [R3+0xa80], R24 ;  /* 0x000a801803007388 */ /* 0x000fe80000000c00 */
[----:B----4-:R1:W-:Y:S04]  /*22160*/  STS.128 [R3+0xc80], R20 ;  /* 0x000c801403007388 */ /* 0x0103e80000000c00 */
[----:B-1----:R-:W4:Y:S04]  /*22170*/  LDL.LU R20, [R1+0xf0] ;  /* 0x0000f00001147983 */ /* 0x002f280000300800 */
[----:B------:R-:W4:Y:S04]  /*22180*/  LDL.LU R21, [R1+0xe0] ;  /* 0x0000e00001157983 */ /* 0x000f280000300800 */
[----:B--2---:R1:W-:Y:S02]  /*22190*/  STS.128 [R3+0x600], R12 ;  /* 0x0006000c03007388 */ /* 0x0043e40000000c00 */
[----:B-1----:R-:W-:Y:S01]  /*221a0*/  IMAD R12, R29, UR8, RZ ;  /* 0x000000081d0c7c24 */ /* 0x002fe2000f8e02ff */
[----:B------:R-:W-:Y:S01]  /*221b0*/  ISETP.LT.AND P1, PT, R0, UR4, !P0 ;  /* 0x0000000400007c0c */ /* 0x000fe2000c721270 */
[----:B------:R-:W1:Y:S01]  /*221c0*/  LDCU UR4, c[0x0][0x3b4] ;  /* 0x00007680ff0477ac */ /* 0x000e620008000800 */
[----:B------:R-:W2:Y:S01]  /*221d0*/  LDC R13, c[0x0][0x3b8] ;  /* 0x0000ee00ff0d7b82 */ /* 0x000ea20000000800 */
[----:B---3--:R3:W-:Y:S04]  /*221e0*/  STS.128 [R3+0xe00], R4 ;  /* 0x000e000403007388 */ /* 0x0087e80000000c00 */
[----:B---3--:R-:W3:Y:S04]  /*221f0*/  LDL.LU R4, [R1+0x268] ;  /* 0x0002680001047983 */ /* 0x008ee80000300800 */
[----:B------:R-:W3:Y:S04]  /*22200*/  LDL.LU R5, [R1+0x68] ;  /* 0x0000680001057983 */ /* 0x000ee80000300800 */
[----:B------:R-:W2:Y:S04]  /*22210*/  LDL.LU R16, [R1+0x26c] ;  /* 0x00026c0001107983 */ /* 0x000ea80000300800 */
[----:B------:R-:W2:Y:S04]  /*22220*/  LDL.LU R22, [R1+0x194] ;  /* 0x0001940001167983 */ /* 0x000ea80000300800 */
[----:B------:R-:W2:Y:S04]  /*22230*/  LDL.LU R17, [R1+0x6c] ;  /* 0x00006c0001117983 */ /* 0x000ea80000300800 */
[----:B------:R-:W4:Y:S04]  /*22240*/  LDL.LU R27, [R1+0x70] ;  /* 0x00007000011b7983 */ /* 0x000f280000300800 */
[----:B------:R-:W4:Y:S04]  /*22250*/  LDL.LU R29, [R1+0x648] ;  /* 0x00064800011d7983 */ /* 0x000f280000300800 */
[----:B------:R-:W4:Y:S04]  /*22260*/  LDL.LU R23, [R1+0x198] ;  /* 0x0001980001177983 */ /* 0x000f280000300800 */
[----:B------:R-:W4:Y:S04]  /*22270*/  LDL.LU R24, [R1+0x19c] ;  /* 0x00019c0001187983 */ /* 0x000f280000300800 */
[----:B------:R-:W4:Y:S04]  /*22280*/  LDL.LU R25, [R1+0x120] ;  /* 0x0001200001197983 */ /* 0x000f280000300800 */
[----:B------:R-:W4:Y:S01]  /*22290*/  LDL.LU R26, [R1+0x50] ;  /* 0x00005000011a7983 */ /* 0x000f220000300800 */
[----:B------:R-:W-:-:S02]  /*222a0*/  IMAD.MOV.U32 R7, RZ, RZ, R18 ;  /* 0x000000ffff077224 */ /* 0x000fc400078e0012 */
[----:B-1----:R-:W-:Y:S01]  /*222b0*/  IMAD R2, R2, UR4, RZ ;  /* 0x0000000402027c24 */ /* 0x002fe2000f8e02ff */
[----:B------:R-:W1:Y:S01]  /*222c0*/  LDCU UR4, c[0x0][0x39c] ;  /* 0x00007380ff0477ac */ /* 0x000e620008000800 */
[----:B------:R-:W-:Y:S01]  /*222d0*/  IMAD.MOV.U32 R6, RZ, RZ, R10 ;  /* 0x000000ffff067224 */ /* 0x000fe200078e000a */
[----:B------:R-:W4:Y:S01]  /*222e0*/  LDL.LU R15, [R1+0x1a0] ;  /* 0x0001a000010f7983 */ /* 0x000f220000300800 */
[----:B------:R-:W-:Y:S01]  /*222f0*/  IMAD.MOV.U32 R18, RZ, RZ, R11 ;  /* 0x000000ffff127224 */ /* 0x000fe200078e000b */
[C---:B------:R-:W-:Y:S01]  /*22300*/  LEA R0, P3, R2.reuse, UR6, 0x2 ;  /* 0x0000000602007c11 */ /* 0x040fe2000f8610ff */
[----:B------:R-:W1:Y:S01]  /*22310*/  LDCU UR6, c[0x0][0x39c] ;  /* 0x00007380ff0677ac */ /* 0x000e620008000800 */
[----:B------:R-:W1:Y:S02]  /*22320*/  LDC R11, c[0x0][0x3b8] ;  /* 0x0000ee00ff0b7b82 */ /* 0x000e640000000800 */
[----:B------:R-:W-:Y:S01]  /*22330*/  LEA.HI.X.SX32 R2, R2, UR7, 0x2, P3 ;  /* 0x0000000702027c11 */ /* 0x000fe200098f16ff */
[----:B------:R-:W1:Y:S01]  /*22340*/  LDCU UR7, c[0x0][0x39c] ;  /* 0x00007380ff0777ac */ /* 0x000e620008000800 */
[----:B------:R-:W-:-:S04]  /*22350*/  LEA R8, P3, R12, R0, 0x2 ;  /* 0x000000000c087211 */ /* 0x000fc800078610ff */
[----:B------:R-:W-:Y:S01]  /*22360*/  LEA.HI.X.SX32 R9, R12, R2, 0x2, P3 ;  /* 0x000000020c097211 */ /* 0x000fe200018f16ff */
[----:B---3--:R3:W-:Y:S04]  /*22370*/  STS.128 [R3+0x680], R4 ;  /* 0x0006800403007388 */ /* 0x0087e80000000c00 */
[----:B--2---:R2:W-:Y:S01]  /*22380*/  STS.128 [R3+0xe80], R16 ;  /* 0x000e801003007388 */ /* 0x0045e20000000c00 */
[----:B------:R-:W-:Y:S01]  /*22390*/  BAR.SYNC.DEFER_BLOCKING 0x0 ;  /* 0x0000000000007b1d */ /* 0x000fe20000010000 */
[C---:B----4-:R-:W-:Y:S01]  /*223a0*/  IMAD R10, R29.reuse, UR8, RZ ;  /* 0x000000081d0a7c24 */ /* 0x050fe2000f8e02ff */
[----:B-1----:R-:W-:-:S04]  /*223b0*/  ISETP.LT.AND P4, PT, R29, UR4, !P0 ;  /* 0x000000041d007c0c */ /* 0x002fc8000c781270 */
[----:B------:R-:W1:Y:S01]  /*223c0*/  LDCU UR4, c[0x0][0x39c] ;  /* 0x00007380ff0477ac */ /* 0x000e620008000800 */
[----:B---3--:R-:W-:-:S04]  /*223d0*/  LEA R4, P3, R10, R0, 0x2 ;  /* 0x000000000a047211 */ /* 0x008fc800078610ff */
[----:B------:R-:W-:Y:S01]  /*223e0*/  LEA.HI.X.SX32 R5, R10, R2, 0x2, P3 ;  /* 0x000000020a057211 */ /* 0x000fe200018f16ff */
[C---:B--2---:R-:W-:Y:S01]  /*223f0*/  IMAD R3, R21.reuse, UR8, RZ ;  /* 0x0000000815037c24 */ /* 0x044fe2000f8e02ff */
[----:B------:R-:W-:Y:S01]  /*22400*/  ISETP.LT.AND P3, PT, R21, UR6, !P0 ;  /* 0x0000000615007c0c */ /* 0x000fe2000c761270 */
[----:B------:R-:W2:Y:S01]  /*22410*/  LDCU UR6, c[0x0][0x39c] ;  /* 0x00007380ff0677ac */ /* 0x000ea20008000800 */
[----:B------:R-:W-:Y:S01]  /*22420*/  ISETP.LT.AND P5, PT, R23, UR9, !P0 ;  /* 0x0000000917007c0c */ /* 0x000fe2000c7a1270 */
[----:B------:R-:W3:Y:S01]  /*22430*/  LDC R10, c[0x0][0x3b8] ;  /* 0x0000ee00ff0a7b82 */ /* 0x000ee20000000800 */
[----:B------:R-:W4:Y:S01]  /*22440*/  LDCU UR9, c[0x0][0x39c] ;  /* 0x00007380ff0977ac */ /* 0x000f220008000800 */
[----:B------:R1:W-:Y:S04]  /*22450*/  @P2 STG.E desc[UR14][R8.64], R20 ;  /* 0x0000001408002986 */ /* 0x0003e8000c10190e */
[----:B------:R2:W-:Y:S04]  /*22460*/  @P4 STG.E desc[UR14][R4.64], R27 ;  /* 0x0000001b04004986 */ /* 0x0005e8000c10190e */
[----:B-1----:R-:W3:Y:S04]  /*22470*/  LDL.LU R20, [R1+0x110] ;  /* 0x0001100001147983 */ /* 0x002ee80000300800 */
[----:B------:R-:W4:Y:S04]  /*22480*/  LDL.LU R21, [R1+0x40] ;  /* 0x0000400001157983 */ /* 0x000f280000300800 */
[----:B--2---:R-:W2:Y:S01]  /*22490*/  LDL.LU R27, [R1+0x1a4] ;  /* 0x0001a400011b7983 */ /* 0x004ea20000300800 */
[C---:B------:R-:W-:Y:S01]  /*224a0*/  LEA R6, P4, R3.reuse, R0, 0x2 ;  /* 0x0000000003067211 */ /* 0x040fe200078810ff */
[C---:B------:R-:W-:Y:S01]  /*224b0*/  IMAD R8, R22.reuse, UR8, RZ ;  /* 0x0000000816087c24 */ /* 0x040fe2000f8e02ff */
[----:B------:R-:W-:Y:S01]  /*224c0*/  ISETP.LT.AND P2, PT, R22, UR7, !P0 ;  /* 0x0000000716007c0c */ /* 0x000fe2000c741270 */
[----:B------:R-:W-:Y:S01]  /*224d0*/  IMAD R9, R24, UR8, RZ ;  /* 0x0000000818097c24 */ /* 0x000fe2000f8e02ff */
[----:B------:R-:W-:Y:S01]  /*224e0*/  LEA.HI.X.SX32 R7, R3, R2, 0x2, P4 ;  /* 0x0000000203077211 */ /* 0x000fe200020f16ff */
[----:B------:R-:W4:Y:S01]  /*224f0*/  LDL.LU R22, [R1+0x1a8] ;  /* 0x0001a80001167983 */ /* 0x000f220000300800 */
[----:B------:R-:W-:Y:S01]  /*22500*/  IMAD R3, R23, UR8, RZ ;  /* 0x0000000817037c24 */ /* 0x000fe2000f8e02ff */
[----:B------:R-:W-:Y:S01]  /*22510*/  LEA R4, P6, R8, R0, 0x2 ;  /* 0x0000000008047211 */ /* 0x000fe200078c10ff */
[----:B------:R-:W1:Y:S01]  /*22520*/  LDCU UR7, c[0x0][0x39c] ;  /* 0x00007380ff0777ac */ /* 0x000e620008000800 */
[----:B------:R-:W4:Y:S01]  /*22530*/  LDL.LU R23, [R1+0xa0] ;  /* 0x0000a00001177983 */ /* 0x000f220000300800 */
[----:B------:R-:W-:-:S02]  /*22540*/  ISETP.LT.AND P4, PT, R24, UR4, !P0 ;  /* 0x0000000418007c0c */ /* 0x000fc4000c781270 */
[----:B------:R-:W-:Y:S01]  /*22550*/  LEA.HI.X.SX32 R5, R8, R2, 0x2, P6 ;  /* 0x0000000208057211 */ /* 0x000fe200030f16ff */
[----:B------:R-:W4:Y:S01]  /*22560*/  LDL.LU R24, [R1+0x1ac] ;  /* 0x0001ac0001187983 */ /* 0x000f220000300800 */
[----:B------:R-:W1:Y:S03]  /*22570*/  LDCU UR4, c[0x0][0x39c] ;  /* 0x00007380ff0477ac */ /* 0x000e660008000800 */
[----:B------:R1:W-:Y:S04]  /*22580*/  @P3 STG.E desc[UR14][R6.64], R25 ;  /* 0x0000001906003986 */ /* 0x0003e8000c10190e */
[----:B------:R1:W-:Y:S04]  /*22590*/  @P2 STG.E desc[UR14][R4.64], R26 ;  /* 0x0000001a04002986 */ /* 0x0003e8000c10190e */
[----:B-1----:R-:W4:Y:S04]  /*225a0*/  LDL.LU R25, [R1+0x30] ;  /* 0x0000300001197983 */ /* 0x002f280000300800 */
[----:B------:R-:W4:Y:S01]  /*225b0*/  LDL.LU R26, [R1+0x90] ;  /* 0x00009000011a7983 */ /* 0x000f220000300800 */
[----:B------:R-:W-:-:S02]  /*225c0*/  LEA R6, P3, R3, R0, 0x2 ;  /* 0x0000000003067211 */ /* 0x000fc400078610ff */
[----:B------:R-:W-:Y:S01]  /*225d0*/  LEA R8, P6, R9, R0, 0x2 ;  /* 0x0000000009087211 */ /* 0x000fe200078c10ff */
[----:B------:R-:W4:Y:S01]  /*225e0*/  LDL.LU R14, [R1+0x1b0] ;  /* 0x0001b000010e7983 */ /* 0x000f220000300800 */
[-C--:B------:R-:W-:Y:S01]  /*225f0*/  LEA.HI.X.SX32 R7, R3, R2.reuse, 0x2, P3 ;  /* 0x0000000203077211 */ /* 0x080fe200018f16ff */
[C---:B------:R-:W-:Y:S01]  /*22600*/  IMAD R3, R15.reuse, UR8, RZ ;  /* 0x000000080f037c24 */ /* 0x040fe2000f8e02ff */
[----:B------:R-:W-:Y:S01]  /*22610*/  ISETP.LT.AND P2, PT, R15, UR10, !P0 ;  /* 0x0000000a0f007c0c */ /* 0x000fe2000c741270 */
[----:B------:R-:W1:Y:S01]  /*22620*/  LDCU UR10, c[0x0][0x39c] ;  /* 0x00007380ff0a77ac */ /* 0x000e620008000800 */
[----:B------:R-:W4:Y:S01]  /*22630*/  LDL.LU R15, [R1+0x1b4] ;  /* 0x0001b400010f7983 */ /* 0x000f220000300800 */
[----:B------:R-:W-:-:S03]  /*22640*/  LEA.HI.X.SX32 R9, R9, R2, 0x2, P6 ;  /* 0x0000000209097211 */ /* 0x000fc600030f16ff */
[----:B---3--:R3:W-:Y:S01]  /*22650*/  @P5 STG.E desc[UR14][R6.64], R20 ;  /* 0x0000001406005986 */ /* 0x0087e2000c10190e */
[C---:B--2---:R-:W-:Y:S01]  /*22660*/  ISETP.LT.AND P3, PT, R27.reuse, UR6, !P0 ;  /* 0x000000061b007c0c */ /* 0x044fe2000c761270 */
[----:B------:R-:W-:Y:S02]  /*22670*/  IMAD R5, R27, UR8, RZ ;  /* 0x000000081b057c24 */ /* 0x000fe4000f8e02ff */
[----:B----4-:R2:W-:Y:S01]  /*22680*/  @P4 STG.E desc[UR14][R8.64], R21 ;  /* 0x0000001508004986 */ /* 0x0105e2000c10190e */
[----:B------:R-:W4:Y:S03]  /*22690*/  LDCU UR6, c[0x0][0x39c] ;  /* 0x00007380ff0677ac */ /* 0x000f260008000800 */
[----:B------:R-:W4:Y:S01]  /*226a0*/  LDL.LU R27, [R1+0x20] ;  /* 0x00002000011b7983 */ /* 0x000f220000300800 */
[----:B---3--:R-:W-:-:S03]  /*226b0*/  LEA R6, P4, R3, R0, 0x2 ;  /* 0x0000000003067211 */ /* 0x008fc600078810ff */
[----:B------:R-:W3:Y:S01]  /*226c0*/  LDL.LU R20, [R1+0x1b8] ;  /* 0x0001b80001147983 */ /* 0x000ee20000300800 */
[----:B------:R-:W-:Y:S01]  /*226d0*/  LEA.HI.X.SX32 R7, R3, R2, 0x2, P4 ;  /* 0x0000000203077211 */ /* 0x000fe200020f16ff */
[C---:B------:R-:W-:Y:S01]  /*226e0*/  IMAD R3, R22.reuse, UR8, RZ ;  /* 0x0000000816037c24 */ /* 0x040fe2000f8e02ff */
[----:B------:R-:W-:Y:S01]  /*226f0*/  ISETP.LT.AND P4, PT, R22, UR4, !P0 ;  /* 0x0000000416007c0c */ /* 0x000fe2000c781270 */
[----:B--2---:R-:W1:Y:S01]  /*22700*/  LDL.LU R21, [R1+0x1c8] ;  /* 0x0001c80001157983 */ /* 0x004e620000300800 */
[-C--:B------:R-:W-:Y:S01]  /*22710*/  LEA R4, P5, R5, R0.reuse, 0x2 ;  /* 0x0000000005047211 */ /* 0x080fe200078a10ff */
[C---:B------:R-:W-:Y:S01]  /*22720*/  IMAD R8, R24.reuse, UR8, RZ ;  /* 0x0000000818087c24 */ /* 0x040fe2000f8e02ff */
[----:B------:R-:W2:Y:S01]  /*22730*/  LDCU UR4, c[0x0][0x39c] ;  /* 0x00007380ff0477ac */ /* 0x000ea20008000800 */
[----:B------:R2:W-:Y:S01]  /*22740*/  @P2 STG.E desc[UR14][R6.64], R23 ;  /* 0x0000001706002986 */ /* 0x0005e2000c10190e */
[----:B------:R-:W1:Y:S03]  /*22750*/  LDC R9, c[0x0][0x3b8] ;  /* 0x0000ee00ff097b82 */ /* 0x000e660000000800 */
[----:B------:R-:W3:Y:S01]  /*22760*/  LDL.LU R22, [R1+0x80] ;  /* 0x0000800001167983 */ /* 0x000ee20000300800 */
[----:B------:R-:W-:Y:S01]  /*22770*/  ISETP.LT.AND P2, PT, R24, UR7, !P0 ;  /* 0x0000000718007c0c */ /* 0x000fe2000c741270 */
[----:B------:R-:W1:Y:S02]  /*22780*/  LDCU UR7, c[0x0][0x39c] ;  /* 0x00007380ff0777ac */ /* 0x000e640008000800 */
[----:B--2---:R-:W2:Y:S01]  /*22790*/  LDL.LU R23, [R1+0x10] ;  /* 0x0000100001177983 */ /* 0x004ea20000300800 */
[----:B------:R-:W-:-:S03]  /*227a0*/  LEA R6, P6, R3, R0, 0x2 ;  /* 0x0000000003067211 */ /* 0x000fc600078c10ff */
[----:B------:R-:W2:Y:S01]  /*227b0*/  LDL.LU R24, [R1+0x1bc] ;  /* 0x0001bc0001187983 */ /* 0x000ea20000300800 */
[-C--:B------:R-:W-:Y:S02]  /*227c0*/  LEA.HI.X.SX32 R5, R5, R2.reuse, 0x2, P5 ;  /* 0x0000000205057211 */ /* 0x080fe400028f16ff */
[----:B------:R-:W-:-:S03]  /*227d0*/  LEA.HI.X.SX32 R7, R3, R2, 0x2, P6 ;  /* 0x0000000203077211 */ /* 0x000fc600030f16ff */
[----:B------:R4:W-:Y:S04]  /*227e0*/  @P3 STG.E desc[UR14][R4.64], R25 ;  /* 0x0000001904003986 */ /* 0x0009e8000c10190e */
[----:B------:R4:W-:Y:S04]  /*227f0*/  @P4 STG.E desc[UR14][R6.64], R26 ;  /* 0x0000001a06004986 */ /* 0x0009e8000c10190e */
[----:B----4-:R-:W4:Y:S04]  /*22800*/  LDL.LU R25, [R1+0x140] ;  /* 0x0001400001197983 */ /* 0x010f280000300800 */
[----:B------:R-:W4:Y:S01]  /*22810*/  LDL.LU R26, [R1+0x1c0] ;  /* 0x0001c000011a7983 */ /* 0x000f220000300800 */
[----:B------:R-:W-:Y:S01]  /*22820*/  LEA R4, P5, R8, R0, 0x2 ;  /* 0x0000000008047211 */ /* 0x000fe200078a10ff */
[----:B------:R-:W-:-:S03]  /*22830*/  IMAD R3, R14, UR8, RZ ;  /* 0x000000080e037c24 */ /* 0x000fc6000f8e02ff */
[----:B------:R-:W-:Y:S02]  /*22840*/  LEA.HI.X.SX32 R5, R8, R2, 0x2, P5 ;  /* 0x0000000208057211 */ /* 0x000fe400028f16ff */
[----:B------:R-:W-:Y:S01]  /*22850*/  LEA R6, P5, R3, R0, 0x2 ;  /* 0x0000000003067211 */ /* 0x000fe200078a10ff */
[C---:B------:R-:W-:Y:S01]  /*22860*/  IMAD R8, R15.reuse, UR8, RZ ;  /* 0x000000080f087c24 */ /* 0x040fe2000f8e02ff */
[----:B------:R-:W-:Y:S01]  /*22870*/  ISETP.LT.AND P3, PT, R14, UR9, !P0 ;  /* 0x000000090e007c0c */ /* 0x000fe2000c761270 */
[----:B------:R-:W1:Y:S01]  /*22880*/  LDCU UR9, c[0x0][0x39c] ;  /* 0x00007380ff0977ac */ /* 0x000e620008000800 */
[----:B------:R-:W-:Y:S02]  /*22890*/  ISETP.LT.AND P4, PT, R15, UR4, !P0 ;  /* 0x000000040f007c0c */ /* 0x000fe4000c781270 */
[----:B------:R-:W-:Y:S01]  /*228a0*/  LEA.HI.X.SX32 R7, R3, R2, 0x2, P5 ;  /* 0x0000000203077211 */ /* 0x000fe200028f16ff */
[----:B------:R-:W4:Y:S01]  /*228b0*/  LDCU UR4, c[0x0][0x39c] ;  /* 0x00007380ff0477ac */ /* 0x000f220008000800 */
[----:B------:R1:W-:Y:S01]  /*228c0*/  @P2 STG.E desc[UR14][R4.64], R27 ;  /* 0x0000001b04002986 */ /* 0x0003e2000c10190e */
[C---:B---3--:R-:W-:Y:S01]  /*228d0*/  ISETP.LT.AND P5, PT, R20.reuse, UR6, !P0 ;  /* 0x0000000614007c0c */ /* 0x048fe2000c7a1270 */
[----:B------:R-:W-:Y:S01]  /*228e0*/  IMAD R3, R20, UR8, RZ ;  /* 0x0000000814037c24 */ /* 0x000fe2000f8e02ff */
[----:B------:R-:W3:Y:S01]  /*228f0*/  LDCU UR6, c[0x0][0x39c] ;  /* 0x00007380ff0677ac */ /* 0x000ee20008000800 */
[----:B-1----:R-:W3:Y:S01]  /*22900*/  LDL.LU R27, [R1+0x1c4] ;  /* 0x0001c400011b7983 */ /* 0x002ee20000300800 */
[----:B------:R-:W-:-:S03]  /*22910*/  LEA R4, P6, R8, R0, 0x2 ;  /* 0x0000000008047211 */ /* 0x000fc600078c10ff */
[----:B------:R-:W3:Y:S04]  /*22920*/  LDL.LU R15, [R1+0x130] ;  /* 0x00013000010f7983 */ /* 0x000ee80000300800 */
[----:B------:R-:W3:Y:S01]  /*22930*/  LDL.LU R20, [R1+0x1cc] ;  /* 0x0001cc0001147983 */ /* 0x000ee20000300800 */
[----:B------:R-:W-:Y:S02]  /*22940*/  LEA.HI.X.SX32 R5, R8, R2, 0x2, P6 ;  /* 0x0000000208057211 */ /* 0x000fe400030f16ff */
[----:B------:R-:W-:Y:S01]  /*22950*/  ISETP.LT.AND P2, PT, R21, UR10, !P0 ;  /* 0x0000000a15007c0c */ /* 0x000fe2000c741270 */
[----:B------:R1:W-:Y:S01]  /*22960*/  @P3 STG.E desc[UR14][R6.64], R22 ;  /* 0x0000001606003986 */ /* 0x0003e2000c10190e */
[----:B------:R-:W3:Y:S03]  /*22970*/  LDC R8, c[0x0][0x3b8] ;  /* 0x0000ee00ff087b82 */ /* 0x000ee60000000800 */
[----:B------:R-:W3:Y:S04]  /*22980*/  LDL.LU R21, [R1+0x150] ;  /* 0x0001500001157983 */ /* 0x000ee80000300800 */
[----:B--2---:R2:W-:Y:S04]  /*22990*/  @P4 STG.E desc[UR14][R4.64], R23 ;  /* 0x0000001704004986 */ /* 0x0045e8000c10190e */
[----:B-1----:R-:W3:Y:S01]  /*229a0*/  LDL.LU R22, [R1+0x1d0] ;  /* 0x0001d00001167983 */ /* 0x002ee20000300800 */
[----:B------:R-:W-:-:S02]  /*229b0*/  LEA R6, P3, R3, R0, 0x2 ;  /* 0x0000000003067211 */ /* 0x000fc400078610ff */
[C---:B------:R-:W-:Y:S01]  /*229c0*/  ISETP.LT.AND P6, PT, R24.reuse, UR7, !P0 ;  /* 0x0000000718007c0c */ /* 0x040fe2000c7c1270 */
[----:B------:R-:W1:Y:S01]  /*229d0*/  LDCU UR7, c[0x0][0x39c] ;  /* 0x00007380ff0777ac */ /* 0x000e620008000800 */
[----:B--2---:R-:W2:Y:S01]  /*229e0*/  LDL.LU R23, [R1+0x160] ;  /* 0x0001600001177983 */ /* 0x004ea20000300800 */
[----:B------:R-:W-:Y:S01]  /*229f0*/  LEA.HI.X.SX32 R7, R3, R2, 0x2, P3 ;  /* 0x0000000203077211 */ /* 0x000fe200018f16ff */
[----:B------:R-:W-:Y:S02]  /*22a00*/  IMAD R3, R24, UR8, RZ ;  /* 0x0000000818037c24 */ /* 0x000fe4000f8e02ff */
[----:B------:R-:W2:Y:S01]  /*22a10*/  LDL.LU R24, [R1+0x1d4] ;  /* 0x0001d40001187983 */ /* 0x000ea20000300800 */
[C---:B----4-:R-:W-:Y:S01]  /*22a20*/  ISETP.LT.AND P4, PT, R26.reuse, UR4, !P0 ;  /* 0x000000041a007c0c */ /* 0x050fe2000c781270 */
[----:B------:R-:W-:Y:S02]  /*22a30*/  IMAD R5, R26, UR8, RZ ;  /* 0x000000081a057c24 */ /* 0x000fe4000f8e02ff */
[----:B------:R4:W-:Y:S01]  /*22a40*/  @P5 STG.E desc[UR14][R6.64], R25 ;  /* 0x0000001906005986 */ /* 0x0009e2000c10190e */
[----:B------:R-:W1:Y:S03]  /*22a50*/  LDCU UR4, c[0x0][0x39c] ;  /* 0x00007380ff0477ac */ /* 0x000e660008000800 */
[----:B----4-:R-:W4:Y:S04]  /*22a60*/  LDL.LU R25, [R1+0xf4] ;  /* 0x0000f40001197983 */ /* 0x010f280000300800 */
[----:B------:R-:W4:Y:S01]  /*22a70*/  LDL.LU R26, [R1+0x1d8] ;  /* 0x0001d800011a7983 */ /* 0x000f220000300800 */
[----:B------:R-:W-:-:S02]  /*22a80*/  LEA R6, P3, R3, R0, 0x2 ;  /* 0x0000000003067211 */ /* 0x000fc400078610ff */
[----:B------:R-:W-:Y:S02]  /*22a90*/  LEA R4, P5, R5, R0, 0x2 ;  /* 0x0000000005047211 */ /* 0x000fe400078a10ff */
[-C--:B------:R-:W-:Y:S02]  /*22aa0*/  LEA.HI.X.SX32 R7, R3, R2.reuse, 0x2, P3 ;  /* 0x0000000203077211 */ /* 0x080fe400018f16ff */
[----:B------:R-:W-:Y:S02]  /*22ab0*/  LEA.HI.X.SX32 R5, R5, R2, 0x2, P5 ;  /* 0x0000000205057211 */ /* 0x000fe400028f16ff */
[C---:B---3--:R-:W-:Y:S01]  /*22ac0*/  ISETP.LT.AND P3, PT, R27.reuse, UR6, !P0 ;  /* 0x000000061b007c0c */ /* 0x048fe2000c761270 */
[----:B------:R-:W-:Y:S01]  /*22ad0*/  IMAD R3, R27, UR8, RZ ;  /* 0x000000081b037c24 */ /* 0x000fe2000f8e02ff */
[----:B------:R-:W3:Y:S01]  /*22ae0*/  LDCU UR6, c[0x0][0x39c] ;  /* 0x00007380ff0677ac */ /* 0x000ee20008000800 */
[----:B------:R-:W4:Y:S01]  /*22af0*/  LDL.LU R27, [R1+0x74] ;  /* 0x00007400011b7983 */ /* 0x000f220000300800 */
[----:B------:R-:W1:Y:S03]  /*22b00*/  LDCU UR8, c[0x0][0x39c] ;  /* 0x00007380ff0877ac */ /* 0x000e660008000800 */
[----:B------:R1:W-:Y:S01]  /*22b10*/  @P6 STG.E desc[UR14][R6.64], R15 ;  /* 0x0000000f06006986 */ /* 0x0003e2000c10190e */
[----:B------:R-:W-:-:S03]  /*22b20*/  ISETP.LT.AND P5, PT, R20, UR9, !P0 ;  /* 0x0000000914007c0c */ /* 0x000fc6000c7a1270 */
[----:B-1----:R-:W4:Y:S01]  /*22b30*/  LDL.LU R15, [R1+0x1dc] ;  /* 0x0001dc00010f7983 */ /* 0x002f220000300800 */
[----:B------:R-:W-:-:S03]  /*22b40*/  LEA R6, P6, R3, R0, 0x2 ;  /* 0x0000000003067211 */ /* 0x000fc600078c10ff */
[----:B------:R-:W4:Y:S01]  /*22b50*/  LDL.LU R20, [R1+0x124] ;  /* 0x0001240001147983 */ /* 0x000f220000300800 */
[----:B------:R-:W-:Y:S01]  /*22b60*/  LEA.HI.X.SX32 R7, R3, R2, 0x2, P6 ;  /* 0x0000000203077211 */ /* 0x000fe200030f16ff */
[----:B------:R-:W-:Y:S02]  /*22b70*/  IMAD R3, R8, 0x40, R12 ;  /* 0x0000004008037824 */ /* 0x000fe400078e020c */
[----:B------:R1:W-:Y:S01]  /*22b80*/  @P4 STG.E desc[UR14][R4.64], R21 ;  /* 0x0000001504004986 */ /* 0x0003e2000c10190e */
[----:B------:R-:W-:Y:S01]  /*22b90*/  ISETP.LT.AND P4, PT, R22, UR4, !P0 ;  /* 0x0000000416007c0c */ /* 0x000fe2000c781270 */
[----:B------:R-:W4:Y:S01]  /*22ba0*/  LDC R8, c[0x0][0x3b8] ;  /* 0x0000ee00ff087b82 */ /* 0x000f220000000800 */
[----:B------:R-:W3:Y:S01]  /*22bb0*/  LDCU UR4, c[0x0][0x39c] ;  /* 0x00007380ff0477ac */ /* 0x000ee20008000800 */
[----:B--2---:R2:W-:Y:S06]  /*22bc0*/  @P3 STG.E desc[UR14][R6.64], R23 ;  /* 0x0000001706003986 */ /* 0x0045ec000c10190e */
[----:B------:R-:W4:Y:S01]  /*22bd0*/  LDC R12, c[0x0][0x3b8] ;  /* 0x0000ee00ff0c7b82 */ /* 0x000f220000000800 */
[----:B-1----:R-:W4:Y:S04]  /*22be0*/  LDL.LU R21, [R1+0x1e0] ;  /* 0x0001e00001157983 */ /* 0x002f280000300800 */
[----:B------:R-:W4:Y:S01]  /*22bf0*/  LDL.LU R22, [R1+0x54] ;  /* 0x0000540001167983 */ /* 0x000f220000300800 */
[----:B--2---:R-:W-:-:S03]  /*22c00*/  LEA R6, P3, R3, R0, 0x2 ;  /* 0x0000000003067211 */ /* 0x004fc600078610ff */
[----:B------:R-:W2:Y:S01]  /*22c10*/  LDL.LU R23, [R1+0x1f0] ;  /* 0x0001f00001177983 */ /* 0x000ea20000300800 */
[----:B------:R-:W-:Y:S02]  /*22c20*/  LEA.HI.X.SX32 R7, R3, R2, 0x2, P3 ;  /* 0x0000000203077211 */ /* 0x000fe400018f16ff */
[----:B---3--:R-:W-:Y:S01]  /*22c30*/  ISETP.LT.AND P3, PT, R24, UR6, !P0 ;  /* 0x0000000618007c0c */ /* 0x008fe2000c761270 */
[----:B------:R-:W-:Y:S01]  /*22c40*/  IMAD R5, R9, 0x4, R3 ;  /* 0x0000000409057824 */ /* 0x000fe200078e0203 */
[----:B------:R-:W3:Y:S01]  /*22c50*/  LDL.LU R24, [R1+0x114] ;  /* 0x0001140001187983 */ /* 0x000ee20000300800 */
[----:B------:R-:W1:Y:S01]  /*22c60*/  LDC R9, c[0x0][0x3b8] ;  /* 0x0000ee00ff097b82 */ /* 0x000e620000000800 */
[----:B------:R-:W1:Y:S02]  /*22c70*/  LDCU UR6, c[0x0][0x39c] ;  /* 0x00007380ff0677ac */ /* 0x000e640008000800 */
[----:B----4-:R4:W-:Y:S01]  /*22c80*/  @P2 STG.E desc[UR14][R6.64], R25 ;  /* 0x0000001906002986 */ /* 0x0109e2000c10190e */
[----:B------:R-:W-:Y:S01]  /*22c90*/  ISETP.LT.AND P2, PT, R26, UR7, !P0 ;  /* 0x000000071a007c0c */ /* 0x000fe2000c741270 */
[----:B------:R-:W-:Y:S01]  /*22ca0*/  IMAD R3, R10, 0x4, R5 ;  /* 0x000000040a037824 */ /* 0x000fe200078e0205 */
[C---:B------:R-:W-:Y:S01]  /*22cb0*/  LEA R4, P6, R5.reuse, R0, 0x2 ;  /* 0x0000000005047211 */ /* 0x040fe200078c10ff */
[----:B------:R-:W2:Y:S01]  /*22cc0*/  LDCU UR7, c[0x0][0x39c] ;  /* 0x00007380ff0777ac */ /* 0x000ea20008000800 */
[----:B------:R-:W1:Y:S01]  /*22cd0*/  LDC R10, c[0x0][0x3b8] ;  /* 0x0000ee00ff0a7b82 */ /* 0x000e620000000800 */
[----:B----4-:R-:W4:Y:S04]  /*22ce0*/  LDL.LU R25, [R1+0x1f4] ;  /* 0x0001f40001197983 */ /* 0x010f280000300800 */
[----:B------:R-:W4:Y:S01]  /*22cf0*/  LDL.LU R26, [R1+0x1f8] ;  /* 0x0001f800011a7983 */ /* 0x000f220000300800 */
[----:B------:R-:W-:-:S02]  /*22d00*/  LEA.HI.X.SX32 R5, R5, R2, 0x2, P6 ;  /* 0x0000000205057211 */ /* 0x000fc400030f16ff */
[----:B------:R-:W-:-:S04]  /*22d10*/  LEA R6, P6, R3, R0, 0x2 ;  /* 0x0000000003067211 */ /* 0x000fc800078c10ff */
[----:B------:R-:W-:Y:S01]  /*22d20*/  LEA.HI.X.SX32 R7, R3, R2, 0x2, P6 ;  /* 0x0000000203077211 */ /* 0x000fe200030f16ff */
[----:B------:R-:W-:Y:S02]  /*22d30*/  IMAD R3, R8, 0x4, R3 ;  /* 0x0000000408037824 */ /* 0x000fe400078e0203 */
[----:B------:R-:W1:Y:S01]  /*22d40*/  LDC R8, c[0x0][0x3b8] ;  /* 0x0000ee00ff087b82 */ /* 0x000e620000000800 */
[----:B------:R1:W-:Y:S04]  /*22d50*/  @P5 STG.E desc[UR14][R4.64], R27 ;  /* 0x0000001b04005986 */ /* 0x0003e8000c10190e */
[----:B-1----:R-:W4:Y:S04]  /*22d60*/  LDL.LU R27, [R1+0x44] ;  /* 0x00004400011b7983 */ /* 0x002f280000300800 */
[----:B------:R1:W-:Y:S01]  /*22d70*/  @P4 STG.E desc[UR14][R6.64], R20 ;  /* 0x0000001406004986 */ /* 0x0003e2000c10190e */
[----:B------:R-:W-:-:S02]  /*22d80*/  LEA R4, P4, R3, R0, 0x2 ;  /* 0x0000000003047211 */ /* 0x000fc400078810ff */
[----:B------:R-:W-:Y:S01]  /*22d90*/  ISETP.LT.AND P6, PT, R15, UR4, !P0 ;  /* 0x000000040f007c0c */ /* 0x000fe2000c7c1270 */
[----:B------:R-:W4:Y:S01]  /*22da0*/  LDCU UR4, c[0x0][0x39c] ;  /* 0x00007380ff0477ac */ /* 0x000f220008000800 */
[----:B------:R-:W-:Y:S01]  /*22db0*/  LEA.HI.X.SX32 R5, R3, R2, 0x2, P4 ;  /* 0x0000000203057211 */ /* 0x000fe200020f16ff */
[----:B-1----:R-:W-:Y:S01]  /*22dc0*/  IMAD R7, R9, 0x4, R3 ;  /* 0x0000000409077824 */ /* 0x002fe200078e0203 */
[----:B------:R-:W4:Y:S01]  /*22dd0*/  LDL.LU R20, [R1+0xa4] ;  /* 0x0000a40001147983 */ /* 0x000f220000300800 */
[----:B------:R-:W1:Y:S01]  /*22de0*/  LDC R9, c[0x0][0x3b8] ;  /* 0x0000ee00ff097b82 */ /* 0x000e620000000800 */
[----:B------:R-:W-:Y:S01]  /*22df0*/  ISETP.LT.AND P5, PT, R21, UR6, !P0 ;  /* 0x0000000615007c0c */ /* 0x000fe2000c7a1270 */
[----:B------:R-:W-:Y:S01]  /*22e00*/  IMAD R3, R11, 0x4, R7 ;  /* 0x000000040b037824 */ /* 0x000fe200078e0207 */
[----:B------:R-:W-:Y:S01]  /*22e10*/  LEA R6, P4, R7, R0, 0x2 ;  /* 0x0000000007067211 */ /* 0x000fe200078810ff */
[----:B------:R-:W4:Y:S01]  /*22e20*/  LDL.LU R21, [R1+0x1fc] ;  /* 0x0001fc0001157983 */ /* 0x000f220000300800 */
[----:B------:R-:W1:Y:S03]  /*22e30*/  LDCU UR6, c[0x0][0x39c] ;  /* 0x00007380ff0677ac */ /* 0x000e660008000800 */
[----:B------:R3:W-:Y:S01]  /*22e40*/  @P3 STG.E desc[UR14][R4.64], R22 ;  /* 0x0000001604003986 */ /* 0x0007e2000c10190e */
[----:B--2---:R-:W-:Y:S01]  /*22e50*/  ISETP.LT.AND P3, PT, R23, UR7, !P0 ;  /* 0x0000000717007c0c */ /* 0x004fe2000c761270 */
[----:B------:R-:W2:Y:S01]  /*22e60*/  LDCU UR7, c[0x0][0x39c] ;  /* 0x00007380ff0777ac */ /* 0x000ea20008000800 */
[----:B------:R-:W-:Y:S01]  /*22e70*/  LEA.HI.X.SX32 R7, R7, R2, 0x2, P4 ;  /* 0x0000000207077211 */ /* 0x000fe200020f16ff */
[----:B------:R-:W1:Y:S01]  /*22e80*/  LDC R11, c[0x0][0x3b8] ;  /* 0x0000ee00ff0b7b82 */ /* 0x000e620000000800 */
[----:B---3--:R-:W3:Y:S04]  /*22e90*/  LDL.LU R22, [R1+0x34] ;  /* 0x0000340001167983 */ /* 0x008ee80000300800 */
[----:B------:R-:W2:Y:S04]  /*22ea0*/  LDL.LU R23, [R1+0x200] ;  /* 0x0002000001177983 */ /* 0x000ea80000300800 */
[----:B------:R4:W-:Y:S01]  /*22eb0*/  @P2 STG.E desc[UR14][R6.64], R24 ;  /* 0x0000001806002986 */ /* 0x0009e2000c10190e */
[----:B------:R-:W-:-:S04]  /*22ec0*/  LEA R4, P4, R3, R0, 0x2 ;  /* 0x0000000003047211 */ /* 0x000fc800078810ff */
[----:B------:R-:W-:Y:S01]  /*22ed0*/  LEA.HI.X.SX32 R5, R3, R2, 0x2, P4 ;  /* 0x0000000203057211 */ /* 0x000fe200020f16ff */
[----:B----4-:R-:W4:Y:S01]  /*22ee0*/  LDL.LU R24, [R1+0x94] ;  /* 0x0000940001187983 */ /* 0x010f220000300800 */
[----:B------:R-:W-:Y:S02]  /*22ef0*/  ISETP.LT.AND P4, PT, R25, UR4, !P0 ;  /* 0x0000000419007c0c */ /* 0x000fe4000c781270 */
[----:B------:R-:W-:Y:S01]  /*22f00*/  ISETP.LT.AND P2, PT, R26, UR8, !P0 ;  /* 0x000000081a007c0c */ /* 0x000fe2000c741270 */
[----:B------:R-:W4:Y:S01]  /*22f10*/  LDL.LU R25, [R1+0x204] ;  /* 0x0002040001197983 */ /* 0x000f220000300800 */
[----:B------:R-:W-:Y:S01]  /*22f20*/  IMAD R3, R8, 0x4, R3 ;  /* 0x0000000408037824 */ /* 0x000fe200078e0203 */
[----:B------:R-:W2:Y:S02]  /*22f30*/  LDCU UR4, c[0x0][0x39c] ;  /* 0x00007380ff0477ac */ /* 0x000ea40008000800 */
[----:B------:R-:W4:Y:S01]  /*22f40*/  LDL.LU R26, [R1+0x24] ;  /* 0x00002400011a7983 */ /* 0x000f220000300800 */
[----:B------:R-:W1:Y:S03]  /*22f50*/  LDCU UR8, c[0x0][0x39c] ;  /* 0x00007380ff0877ac */ /* 0x000e660008000800 */
[----:B------:R1:W-:Y:S01]  /*22f60*/  @P6 STG.E desc[UR14][R4.64], R27 ;  /* 0x0000001b04006986 */ /* 0x0003e2000c10190e */
[----:B------:R-:W-:-:S04]  /*22f70*/  LEA R6, P6, R3, R0, 0x2 ;  /* 0x0000000003067211 */ /* 0x000fc800078c10ff */
[----:B------:R-:W-:Y:S01]  /*22f80*/  LEA.HI.X.SX32 R7, R3, R2, 0x2, P6 ;  /* 0x0000000203077211 */ /* 0x000fe200030f16ff */
[----:B-1----:R-:W-:Y:S01]  /*22f90*/  IMAD R5, R10, 0x4, R3 ;  /* 0x000000040a057824 */ /* 0x002fe200078e0203 */
[----:B------:R-:W4:Y:S01]  /*22fa0*/  LDL.LU R27, [R1+0x208] ;  /* 0x00020800011b7983 */ /* 0x000f220000300800 */
[----:B------:R-:W1:Y:S03]  /*22fb0*/  LDC R10, c[0x0][0x3b8] ;  /* 0x0000ee00ff0a7b82 */ /* 0x000e660000000800 */
[C---:B------:R-:W-:Y:S01]  /*22fc0*/  LEA R4, P6, R5.reuse, R0, 0x2 ;  /* 0x0000000005047211 */ /* 0x040fe200078c10ff */
[----:B------:R-:W4:Y:S01]  /*22fd0*/  LDL.LU R15, [R1+0x84] ;  /* 0x00008400010f7983 */ /* 0x000f220000300800 */
[----:B------:R-:W-:Y:S02]  /*22fe0*/  IMAD R3, R12, 0x4, R5 ;  /* 0x000000040c037824 */ /* 0x000fe400078e0205 */
[----:B------:R-:W-:Y:S01]  /*22ff0*/  LEA.HI.X.SX32 R5, R5, R2, 0x2, P6 ;  /* 0x0000000205057211 */ /* 0x000fe200030f16ff */
[----:B------:R3:W-:Y:S01]  /*23000*/  @P5 STG.E desc[UR14][R6.64], R20 ;  /* 0x0000001406005986 */ /* 0x0007e2000c10190e */
[----:B------:R-:W1:Y:S01]  /*23010*/  LDC R12, c[0x0][0x3b8] ;  /* 0x0000ee00ff0c7b82 */ /* 0x000e620000000800 */
[----:B------:R-:W-:Y:S01]  /*23020*/  ISETP.LT.AND P5, PT, R21, UR6, !P0 ;  /* 0x0000000615007c0c */ /* 0x000fe2000c7a1270 */
[----:B------:R-:W-:Y:S01]  /*23030*/  IMAD R8, R13, 0x4, R3 ;  /* 0x000000040d087824 */ /* 0x000fe200078e0203 */
[----:B------:R-:W1:Y:S05]  /*23040*/  LDCU UR6, c[0x0][0x39c] ;  /* 0x00007380ff0677ac */ /* 0x000e6a0008000800 */
[----:B------:R-:W1:Y:S01]  /*23050*/  LDC R13, c[0x0][0x3b8] ;  /* 0x0000ee00ff0d7b82 */ /* 0x000e620000000800 */
[----:B---3--:R-:W3:Y:S01]  /*23060*/  LDL.LU R20, [R1+0x20c] ;  /* 0x00020c0001147983 */ /* 0x008ee20000300800 */
[----:B------:R-:W-:-:S03]  /*23070*/  LEA R6, P6, R3, R0, 0x2 ;  /* 0x0000000003067211 */ /* 0x000fc600078c10ff */
[----:B------:R-:W3:Y:S01]  /*23080*/  LDL.LU R21, [R1+0x14] ;  /* 0x0000140001157983 */ /* 0x000ee20000300800 */
[----:B------:R-:W-:-:S03]  /*23090*/  LEA.HI.X.SX32 R7, R3, R2, 0x2, P6 ;  /* 0x0000000203077211 */ /* 0x000fc600030f16ff */
[----:B------:R2:W-:Y:S02]  /*230a0*/  @P3 STG.E desc[UR14][R4.64], R22 ;  /* 0x0000001604003986 */ /* 0x0005e4000c10190e */
[----:B--2---:R-:W-:Y:S01]  /*230b0*/  ISETP.LT.AND P3, PT, R23, UR4, !P0 ;  /* 0x0000000417007c0c */ /* 0x004fe2000c761270 */
[----:B------:R-:W3:Y:S01]  /*230c0*/  LDCU UR4, c[0x0][0x39c] ;  /* 0x00007380ff0477ac */ /* 0x000ee20008000800 */
[----:B------:R-:W2:Y:S04]  /*230d0*/  LDL.LU R22, [R1+0x210] ;  /* 0x0002100001167983 */ /* 0x000ea80000300800 */
[----:B------:R-:W2:Y:S01]  /*230e0*/  LDL.LU R23, [R1+0x144] ;  /* 0x0001440001177983 */ /* 0x000ea20000300800 */
[----:B------:R-:W-:-:S03]  /*230f0*/  LEA R4, P6, R8, R0, 0x2 ;  /* 0x0000000008047211 */ /* 0x000fc600078c10ff */
[----:B----4-:R4:W-:Y:S01]  /*23100*/  @P4 STG.E desc[UR14][R6.64], R24 ;  /* 0x0000001806004986 */ /* 0x0109e2000c10190e */
[----:B------:R-:W-:Y:S02]  /*23110*/  LEA.HI.X.SX32 R5, R8, R2, 0x2, P6 ;  /* 0x0000000208057211 */ /* 0x000fe400030f16ff */
[----:B------:R-:W-:Y:S01]  /*23120*/  ISETP.LT.AND P4, PT, R25, UR7, !P0 ;  /* 0x0000000719007c0c */ /* 0x000fe2000c781270 */
[----:B----4-:R-:W4:Y:S01]  /*23130*/  LDL.LU R24, [R1+0x214] ;  /* 0x0002140001187983 */ /* 0x010f220000300800 */
[----:B------:R-:W-:Y:S01]  /*23140*/  IMAD R8, R9, 0x4, R8 ;  /* 0x0000000409087824 */ /* 0x000fe200078e0208 */
[----:B------:R-:W2:Y:S01]  /*23150*/  LDCU UR7, c[0x0][0x39c] ;  /* 0x00007380ff0777ac */ /* 0x000ea20008000800 */
[----:B------:R-:W2:Y:S01]  /*23160*/  LDC R9, c[0x0][0x3b8] ;  /* 0x0000ee00ff097b82 */ /* 0x000ea20000000800 */
[----:B------:R-:W4:Y:S04]  /*23170*/  LDL.LU R25, [R1+0x134] ;  /* 0x0001340001197983 */ /* 0x000f280000300800 */
[----:B------:R1:W-:Y:S04]  /*23180*/  @P2 STG.E desc[UR14][R4.64], R26 ;  /* 0x0000001a04002986 */ /* 0x0003e8000c10190e */
[----:B-1----:R-:W4:Y:S01]  /*23190*/  LDL.LU R26, [R1+0x218] ;  /* 0x00021800011a7983 */ /* 0x002f220000300800 */
[----:B------:R-:W-:Y:S01]  /*231a0*/  LEA R4, P6, R8, R0, 0x2 ;  /* 0x0000000008047211 */ /* 0x000fe200078c10ff */
[----:B------:R-:W-:-:S02]  /*231b0*/  IMAD R7, R11, 0x4, R8 ;  /* 0x000000040b077824 */ /* 0x000fc400078e0208 */
[----:B------:R-:W1:Y:S01]  /*231c0*/  LDC R11, c[0x0][0x3b8] ;  /* 0x0000ee00ff0b7b82 */ /* 0x000e620000000800 */
[----:B------:R-:W-:Y:S01]  /*231d0*/  LEA.HI.X.SX32 R5, R8, R2, 0x2, P6 ;  /* 0x0000000208057211 */ /* 0x000fe200030f16ff */
[----:B------:R-:W-:Y:S01]  /*231e0*/  IMAD R3, R12, 0x4, R7 ;  /* 0x000000040c037824 */ /* 0x000fe200078e0207 */
[----:B------:R-:W-:-:S04]  /*231f0*/  LEA R6, P6, R7, R0, 0x2 ;  /* 0x0000000007067211 */ /* 0x000fc800078c10ff */
[----:B------:R-:W-:Y:S01]  /*23200*/  LEA.HI.X.SX32 R7, R7, R2, 0x2, P6 ;  /* 0x0000000207077211 */ /* 0x000fe200030f16ff */
[----:B------:R-:W1:Y:S08]  /*23210*/  LDC R8, c[0x0][0x3b8] ;  /* 0x0000ee00ff087b82 */ /* 0x000e700000000800 */
[----:B------:R-:W1:Y:S01]  /*23220*/  LDC R12, c[0x0][0x3b8] ;  /* 0x0000ee00ff0c7b82 */ /* 0x000e620000000800 */
[----:B------:R-:W-:Y:S01]  /*23230*/  ISETP.LT.AND P2, PT, R27, UR6, !P0 ;  /* 0x000000061b007c0c */ /* 0x000fe2000c741270 */
[----:B------:R-:W4:Y:S01]  /*23240*/  LDCU UR6, c[0x0][0x39c] ;  /* 0x00007380ff0677ac */ /* 0x000f220008000800 */
[----:B------:R-:W4:Y:S04]  /*23250*/  LDL.LU R27, [R1+0x154] ;  /* 0x00015400011b7983 */ /* 0x000f280000300800 */
[----:B------:R1:W-:Y:S02]  /*23260*/  @P5 STG.E desc[UR14][R4.64], R15 ;  /* 0x0000000f04005986 */ /* 0x0003e4000c10190e */
[----:B-1----:R-:W-:-:S02]  /*23270*/  LEA R4, P6, R3, R0, 0x2 ;  /* 0x0000000003047211 */ /* 0x002fc400078c10ff */
[----:B------:R-:W4:Y:S01]  /*23280*/  LDL.LU R15, [R1+0x21c] ;  /* 0x00021c00010f7983 */ /* 0x000f220000300800 */
[----:B---3--:R-:W-:Y:S01]  /*23290*/  ISETP.LT.AND P5, PT, R20, UR4, !P0 ;  /* 0x0000000414007c0c */ /* 0x008fe2000c7a1270 */
[----:B------:R-:W1:Y:S01]  /*232a0*/  LDCU UR4, c[0x0][0x39c] ;  /* 0x00007380ff0477ac */ /* 0x000e620008000800 */
[----:B------:R-:W-:Y:S01]  /*232b0*/  LEA.HI.X.SX32 R5, R3, R2, 0x2, P6 ;  /* 0x0000000203057211 */ /* 0x000fe200030f16ff */
[----:B------:R-:W-:Y:S01]  /*232c0*/  IMAD R3, R10, 0x4, R3 ;  /* 0x000000040a037824 */ /* 0x000fe200078e0203 */
[----:B------:R-:W3:Y:S01]  /*232d0*/  LDL.LU R20, [R1+0x164] ;  /* 0x0001640001147983 */ /* 0x000ee20000300800 */
[----:B------:R-:W1:Y:S03]  /*232e0*/  LDC R10, c[0x0][0x3b8] ;  /* 0x0000ee00ff0a7b82 */ /* 0x000e660000000800 */
[----:B------:R2:W-:Y:S02]  /*232f0*/  @P3 STG.E desc[UR14][R6.64], R21 ;  /* 0x0000001506003986 */ /* 0x0005e4000c10190e */
[----:B--2---:R-:W-:Y:S01]  /*23300*/  ISETP.LT.AND P3, PT, R22, UR7, !P0 ;  /* 0x0000000716007c0c */ /* 0x004fe2000c761270 */
[----:B------:R-:W2:Y:S01]  /*23310*/  LDCU UR7, c[0x0][0x39c] ;  /* 0x00007380ff0777ac */ /* 0x000ea20008000800 */
[----:B------:R-:W3:Y:S04]  /*23320*/  LDL.LU R22, [R1+0x220] ;  /* 0x0002200001167983 */ /* 0x000ee80000300800 */
[----:B------:R2:W-:Y:S01]  /*23330*/  @P4 STG.E desc[UR14][R4.64], R23 ;  /* 0x0000001704004986 */ /* 0x0005e2000c10190e */
[----:B------:R-:W-:-:S03]  /*23340*/  LEA R6, P4, R3, R0, 0x2 ;  /* 0x0000000003067211 */ /* 0x000fc600078810ff */
[----:B------:R-:W3:Y:S01]  /*23350*/  LDL.LU R21, [R1+0xf8] ;  /* 0x0000f80001157983 */ /* 0x000ee20000300800 */
[----:B------:R-:W-:Y:S02]  /*23360*/  LEA.HI.X.SX32 R7, R3, R2, 0x2, P4 ;  /* 0x0000000203077211 */ /* 0x000fe400020f16ff */
[----:B----4-:R-:W-:Y:S01]  /*23370*/  ISETP.LT.AND P4, PT, R24, UR6, !P0 ;  /* 0x0000000618007c0c */ /* 0x010fe2000c781270 */
[----:B--2---:R-:W-:Y:S01]  /*23380*/  IMAD R5, R9, 0x4, R3 ;  /* 0x0000000409057824 */ /* 0x004fe200078e0203 */
[----:B------:R-:W2:Y:S01]  /*23390*/  LDL.LU R24, [R1+0x224] ;  /* 0x0002240001187983 */ /* 0x000ea20000300800 */
[----:B------:R-:W4:Y:S01]  /*233a0*/  LDC R9, c[0x0][0x3b8] ;  /* 0x0000ee00ff097b82 */ /* 0x000f220000000800 */
[----:B------:R-:W3:Y:S02]  /*233b0*/  LDCU UR6, c[0x0][0x39c] ;  /* 0x00007380ff0677ac */ /* 0x000ee40008000800 */
[----:B------:R1:W-:Y:S04]  /*233c0*/  @P2 STG.E desc[UR14][R6.64], R25 ;  /* 0x0000001906002986 */ /* 0x0003e8000c10190e */
[----:B------:R-:W2:Y:S04]  /*233d0*/  LDL.LU R23, [R1+0x78] ;  /* 0x0000780001177983 */ /* 0x000ea80000300800 */
[----:B-1----:R-:W2:Y:S01]  /*233e0*/  LDL.LU R25, [R1+0x228] ;  /* 0x0002280001197983 */ /* 0x002ea20000300800 */
[----:B------:R-:W-:Y:S01]  /*233f0*/  ISETP.LT.AND P2, PT, R26, UR4, !P0 ;  /* 0x000000041a007c0c */ /* 0x000fe2000c741270 */
[----:B------:R-:W-:-:S02]  /*23400*/  IMAD R3, R11, 0x4, R5 ;  /* 0x000000040b037824 */ /* 0x000fc400078e0205 */
[----:B------:R-:W2:Y:S01]  /*23410*/  LDL.LU R26, [R1+0x22c] ;  /* 0x00022c00011a7983 */ /* 0x000ea20000300800 */
[C---:B------:R-:W-:Y:S01]  /*23420*/  LEA R4, P6, R5.reuse, R0, 0x2 ;  /* 0x0000000005047211 */ /* 0x040fe200078c10ff */
[----:B------:R-:W2:Y:S01]  /*23430*/  LDCU UR4, c[0x0][0x39c] ;  /* 0x00007380ff0477ac */ /* 0x000ea20008000800 */
[----:B------:R-:W1:Y:S02]  /*23440*/  LDC R11, c[0x0][0x3b8] ;  /* 0x0000ee00ff0b7b82 */ /* 0x000e640000000800 */
[----:B------:R-:W-:Y:S02]  /*23450*/  LEA.HI.X.SX32 R5, R5, R2, 0x2, P6 ;  /* 0x0000000205057211 */ /* 0x000fe400030f16ff */
[----:B------:R-:W-:-:S04]  /*23460*/  LEA R6, P6, R3, R0, 0x2 ;  /* 0x0000000003067211 */ /* 0x000fc800078c10ff */
[----:B------:R-:W-:Y:S01]  /*23470*/  LEA.HI.X.SX32 R7, R3, R2, 0x2, P6 ;  /* 0x0000000203077211 */ /* 0x000fe200030f16ff */
[----:B------:R-:W-:Y:S02]  /*23480*/  IMAD R3, R8, 0x4, R3 ;  /* 0x0000000408037824 */ /* 0x000fe400078e0203 */
[----:B------:R-:W1:Y:S01]  /*23490*/  LDC R8, c[0x0][0x3b8] ;  /* 0x0000ee00ff087b82 */ /* 0x000e620000000800 */
[----:B------:R1:W-:Y:S04]  /*234a0*/  @P5 STG.E desc[UR14][R4.64], R27 ;  /* 0x0000001b04005986 */ /* 0x0003e8000c10190e */
[----:B-1----:R-:W2:Y:S01]  /*234b0*/  LDL.LU R27, [R1+0x128] ;  /* 0x00012800011b7983 */ /* 0x002ea20000300800 */
[----:B----4-:R-:W-:Y:S02]  /*234c0*/  IMAD R5, R9, 0x4, R3 ;  /* 0x0000000409057824 */ /* 0x010fe400078e0203 */
[----:B------:R-:W1:Y:S01]  /*234d0*/  LDC R9, c[0x0][0x3b8] ;  /* 0x0000ee00ff097b82 */ /* 0x000e620000000800 */
[----:B------:R-:W-:Y:S01]  /*234e0*/  ISETP.LT.AND P6, PT, R15, UR7, !P0 ;  /* 0x000000070f007c0c */ /* 0x000fe2000c7c1270 */
[----:B------:R-:W4:Y:S01]  /*234f0*/  LDCU UR7, c[0x0][0x39c] ;  /* 0x00007380ff0777ac */ /* 0x000f220008000800 */
[----:B---3--:R3:W-:Y:S01]  /*23500*/  @P3 STG.E desc[UR14][R6.64], R20 ;  /* 0x0000001406003986 */ /* 0x0087e2000c10190e */
[----:B------:R-:W-:-:S02]  /*23510*/  LEA R4, P5, R5, R0, 0x2 ;  /* 0x0000000005047211 */ /* 0x000fc400078a10ff */
[C---:B---3--:R-:W-:Y:S01]  /*23520*/  LEA R6, P3, R3.reuse, R0, 0x2 ;  /* 0x0000000003067211 */ /* 0x048fe200078610ff */
[----:B------:R-:W3:Y:S03]  /*23530*/  LDL.LU R20, [R1+0x58] ;  /* 0x0000580001147983 */ /* 0x000ee60000300800 */
[-C--:B------:R-:W-:Y:S01]  /*23540*/  LEA.HI.X.SX32 R7, R3, R2.reuse, 0x2, P3 ;  /* 0x0000000203077211 */ /* 0x080fe200018f16ff */
[----:B------:R-:W-:Y:S01]  /*23550*/  IMAD R3, R12, 0x4, R5 ;  /* 0x000000040c037824 */ /* 0x000fe200078e0205 */
[----:B------:R-:W-:Y:S01]  /*23560*/  ISETP.LT.AND P3, PT, R22, UR6, !P0 ;  /* 0x0000000616007c0c */ /* 0x000fe2000c761270 */
[----:B------:R-:W1:Y:S01]  /*23570*/  LDCU UR6, c[0x0][0x39c] ;  /* 0x00007380ff0677ac */ /* 0x000e620008000800 */
[----:B------:R-:W3:Y:S01]  /*23580*/  LDL.LU R22, [R1+0x230] ;  /* 0x0002300001167983 */ /* 0x000ee20000300800 */
[----:B------:R-:W-:Y:S01]  /*23590*/  LEA.HI.X.SX32 R5, R5, R2, 0x2, P5 ;  /* 0x0000000205057211 */ /* 0x000fe200028f16ff */
[----:B------:R-:W1:Y:S02]  /*235a0*/  LDC R12, c[0x0][0x3b8] ;  /* 0x0000ee00ff0c7b82 */ /* 0x000e640000000800 */
[----:B------:R2:W-:Y:S02]  /*235b0*/  @P4 STG.E desc[UR14][R6.64], R21 ;  /* 0x0000001506004986 */ /* 0x0005e4000c10190e */
[----:B--2---:R-:W-:Y:S01]  /*235c0*/  ISETP.LT.AND P5, PT, R24, UR4, !P0 ;  /* 0x0000000418007c0c */ /* 0x004fe2000c7a1270 */
[----:B------:R-:W2:Y:S01]  /*235d0*/  LDCU UR4, c[0x0][0x39c] ;  /* 0x00007380ff0477ac */ /* 0x000ea20008000800 */
[----:B------:R-:W2:Y:S01]  /*235e0*/  LDL.LU R24, [R1+0x118] ;  /* 0x0001180001187983 */ /* 0x000ea20000300800 */
[----:B------:R-:W-:-:S03]  /*235f0*/  LEA R6, P4, R3, R0, 0x2 ;  /* 0x0000000003067211 */ /* 0x000fc600078810ff */
[----:B------:R-:W1:Y:S01]  /*23600*/  LDL.LU R21, [R1+0x234] ;  /* 0x0002340001157983 */ /* 0x000e620000300800 */
[----:B------:R-:W-:-:S03]  /*23610*/  LEA.HI.X.SX32 R7, R3, R2, 0x2, P4 ;  /* 0x0000000203077211 */ /* 0x000fc600020f16ff */
[----:B------:R4:W-:Y:S02]  /*23620*/  @P2 STG.E desc[UR14][R4.64], R23 ;  /* 0x0000001704002986 */ /* 0x0009e4000c10190e */
[----:B----4-:R-:W-:Y:S01]  /*23630*/  ISETP.LT.AND P4, PT, R25, UR7, !P0 ;  /* 0x0000000719007c0c */ /* 0x010fe2000c781270 */
[----:B------:R-:W-:Y:S01]  /*23640*/  IMAD R3, R8, 0x4, R3 ;  /* 0x0000000408037824 */ /* 0x000fe200078e0203 */
[----:B------:R-:W4:Y:S01]  /*23650*/  LDCU UR7, c[0x0][0x39c] ;  /* 0x00007380ff0777ac */ /* 0x000f220008000800 */
[----:B------:R-:W-:Y:S01]  /*23660*/  ISETP.LT.AND P2, PT, R26, UR8, !P0 ;  /* 0x000000081a007c0c */ /* 0x000fe2000c741270 */
[----:B------:R-:W4:Y:S01]  /*23670*/  LDL.LU R23, [R1+0x48] ;  /* 0x0000480001177983 */ /* 0x000f220000300800 */
[----:B------:R-:W-:Y:S01]  /*23680*/  IMAD R5, R10, 0x4, R3 ;  /* 0x000000040a057824 */ /* 0x000fe200078e0203 */
[----:B------:R-:W1:Y:S01]  /*23690*/  LDCU UR8, c[0x0][0x39c] ;  /* 0x00007380ff0877ac */ /* 0x000e620008000800 */
[----:B------:R-:W1:Y:S01]  /*236a0*/  LDC R10, c[0x0][0x3b8] ;  /* 0x0000ee00ff0a7b82 */ /* 0x000e620000000800 */
[----:B------:R-:W4:Y:S04]  /*236b0*/  LDL.LU R25, [R1+0x238] ;  /* 0x0002380001197983 */ /* 0x000f280000300800 */
[----:B------:R-:W4:Y:S04]  /*236c0*/  LDL.LU R26, [R1+0xa8] ;  /* 0x0000a800011a7983 */ /* 0x000f280000300800 */
[----:B------:R3:W-:Y:S02]  /*236d0*/  @P6 STG.E desc[UR14][R6.64], R27 ;  /* 0x0000001b06006986 */ /* 0x0007e4000c10190e */
[----:B---3--:R-:W-:-:S02]  /*236e0*/  LEA R6, P6, R3, R0, 0x2 ;  /* 0x0000000003067211 */ /* 0x008fc400078c10ff */
[----:B------:R-:W3:Y:S02]  /*236f0*/  LDL.LU R27, [R1+0x23c] ;  /* 0x00023c00011b7983 */ /* 0x000ee40000300800 */
[----:B------:R-:W-:Y:S01]  /*23700*/  LEA.HI.X.SX32 R7, R3, R2, 0x2, P6 ;  /* 0x0000000203077211 */ /* 0x000fe200030f16ff */
[----:B------:R-:W-:Y:S01]  /*23710*/  IMAD R3, R11, 0x4, R5 ;  /* 0x000000040b037824 */ /* 0x000fe200078e0205 */
[C---:B------:R-:W-:Y:S01]  /*23720*/  LEA R4, P6, R5.reuse, R0, 0x2 ;  /* 0x0000000005047211 */ /* 0x040fe200078c10ff */
[----:B------:R-:W3:Y:S01]  /*23730*/  LDL.LU R15, [R1+0x38] ;  /* 0x00003800010f7983 */ /* 0x000ee20000300800 */
[----:B------:R-:W1:Y:S02]  /*23740*/  LDC R11, c[0x0][0x3b8] ;  /* 0x0000ee00ff0b7b82 */ /* 0x000e640000000800 */
[----:B------:R-:W-:Y:S01]  /*23750*/  LEA.HI.X.SX32 R5, R5, R2, 0x2, P6 ;  /* 0x0000000205057211 */ /* 0x000fe200030f16ff */
[----:B------:R2:W-:Y:S01]  /*23760*/  @P3 STG.E desc[UR14][R6.64], R20 ;  /* 0x0000001406003986 */ /* 0x0005e2000c10190e */
[----:B------:R-:W-:-:S04]  /*23770*/  IMAD R8, R13, 0x4, R3 ;  /* 0x000000040d087824 */ /* 0x000fc800078e0203 */
[----:B------:R-:W1:Y:S01]  /*23780*/  LDC R13, c[0x0][0x3b8] ;  /* 0x0000ee00ff0d7b82 */ /* 0x000e620000000800 */
[----:B--2---:R-:W-:Y:S01]  /*23790*/  ISETP.LT.AND P3, PT, R22, UR4, !P0 ;  /* 0x0000000416007c0c */ /* 0x004fe2000c761270 */
[----:B------:R-:W3:Y:S01]  /*237a0*/  LDCU UR4, c[0x0][0x39c] ;  /* 0x00007380ff0477ac */ /* 0x000ee20008000800 */
[----:B------:R-:W2:Y:S01]  /*237b0*/  LDL.LU R22, [R1+0x240] ;  /* 0x0002400001167983 */ /* 0x000ea20000300800 */
[----:B------:R-:W-:-:S04]  /*237c0*/  LEA R6, P6, R3, R0, 0x2 ;  /* 0x0000000003067211 */ /* 0x000fc800078c10ff */
[----:B------:R-:W-:Y:S01]  /*237d0*/  LEA.HI.X.SX32 R7, R3, R2, 0x2, P6 ;  /* 0x0000000203077211 */ /* 0x000fe200030f16ff */
[----:B------:R4:W-:Y:S04]  /*237e0*/  @P5 STG.E desc[UR14][R4.64], R24 ;  /* 0x0000001804005986 */ /* 0x0009e8000c10190e */
[----:B----4-:R-:W4:Y:S01]  /*237f0*/  LDL.LU R24, [R1+0x98] ;  /* 0x0000980001187983 */ /* 0x010f220000300800 */
[----:B------:R-:W-:-:S03]  /*23800*/  LEA R4, P6, R8, R0, 0x2 ;  /* 0x0000000008047211 */ /* 0x000fc600078c10ff */
[----:B------:R-:W4:Y:S01]  /*23810*/  LDL.LU R20, [R1+0x244] ;  /* 0x0002440001147983 */ /* 0x000f220000300800 */
[----:B------:R-:W-:-:S03]  /*23820*/  LEA.HI.X.SX32 R5, R8, R2, 0x2, P6 ;  /* 0x0000000208057211 */ /* 0x000fc600030f16ff */
[----:B------:R-:W-:Y:S01]  /*23830*/  @P4 STG.E desc[UR14][R6.64], R23 ;  /* 0x0000001706004986 */ /* 0x000fe2000c10190e */
[----:B------:R-:W-:Y:S02]  /*23840*/  ISETP.LT.AND P4, PT, R25, UR7, !P0 ;  /* 0x0000000719007c0c */ /* 0x000fe4000c781270 */
[----:B-1----:R-:W-:Y:S01]  /*23850*/  ISETP.LT.AND P5, PT, R21, UR6, !P0 ;  /* 0x0000000615007c0c */ /* 0x002fe2000c7a1270 */
[----:B------:R-:W4:Y:S01]  /*23860*/  LDL.LU R25, [R1+0x28] ;  /* 0x0000280001197983 */ /* 0x000f220000300800 */
[----:B------:R-:W2:Y:S03]  /*23870*/  LDCU UR6, c[0x0][0x39c] ;  /* 0x00007380ff0677ac */ /* 0x000ea60008000800 */
[----:B------:R1:W-:Y:S01]  /*23880*/  @P2 STG.E desc[UR14][R4.64], R26 ;  /* 0x0000001a04002986 */ /* 0x0003e2000c10190e */
[----:B------:R-:W-:Y:S01]  /*23890*/  IMAD R8, R9, 0x4, R8 ;  /* 0x0000000409087824 */ /* 0x000fe200078e0208 */
[----:B------:R-:W2:Y:S01]  /*238a0*/  LDCU UR7, c[0x0][0x39c] ;  /* 0x00007380ff0777ac */ /* 0x000ea20008000800 */
[----:B------:R-:W2:Y:S01]  /*238b0*/  LDC R9, c[0x0][0x3b8] ;  /* 0x0000ee00ff097b82 */ /* 0x000ea20000000800 */
[----:B-1----:R-:W4:Y:S02]  /*238c0*/  LDL.LU R26, [R1+0x248] ;  /* 0x00024800011a7983 */ /* 0x002f240000300800 */
[----:B------:R-:W-:Y:S01]  /*238d0*/  LEA R4, P6, R8, R0, 0x2 ;  /* 0x0000000008047211 */ /* 0x000fe200078c10ff */
[----:B------:R-:W-:Y:S01]  /*238e0*/  IMAD R7, R12, 0x4, R8 ;  /* 0x000000040c077824 */ /* 0x000fe200078e0208 */
[----:B------:R-:W4:Y:S02]  /*238f0*/  LDL.LU R23, [R1+0x88] ;  /* 0x0000880001177983 */ /* 0x000f240000300800 */
[----:B------:R-:W-:Y:S01]  /*23900*/  LEA.HI.X.SX32 R5, R8, R2, 0x2, P6 ;  /* 0x0000000208057211 */ /* 0x000fe200030f16ff */
[----:B------:R-:W1:Y:S01]  /*23910*/  LDC R12, c[0x0][0x3b8] ;  /* 0x0000ee00ff0c7b82 */ /* 0x000e620000000800 */
[----:B------:R-:W-:Y:S01]  /*23920*/  LEA R6, P6, R7, R0, 0x2 ;  /* 0x0000000007067211 */ /* 0x000fe200078c10ff */
[----:B------:R-:W4:Y:S01]  /*23930*/  LDL.LU R21, [R1+0x24c] ;  /* 0x00024c0001157983 */ /* 0x000f220000300800 */
[----:B------:R-:W-:-:S02]  /*23940*/  IMAD R3, R11, 0x4, R7 ;  /* 0x000000040b037824 */ /* 0x000fc400078e0207 */
[----:B------:R-:W-:-:S03]  /*23950*/  LEA.HI.X.SX32 R7, R7, R2, 0x2, P6 ;  /* 0x0000000207077211 */ /* 0x000fc600030f16ff */
[----:B------:R-:W1:Y:S08]  /*23960*/  LDC R8, c[0x0][0x3b8] ;  /* 0x0000ee00ff087b82 */ /* 0x000e700000000800 */
[----:B------:R-:W1:Y:S01]  /*23970*/  LDC R11, c[0x0][0x3b8] ;  /* 0x0000ee00ff0b7b82 */ /* 0x000e620000000800 */
[----:B---3--:R-:W-:Y:S01]  /*23980*/  ISETP.LT.AND P2, PT, R27, UR4, !P0 ;  /* 0x000000041b007c0c */ /* 0x008fe2000c741270 */
[----:B------:R-:W3:Y:S01]  /*23990*/  LDCU UR4, c[0x0][0x39c] ;  /* 0x00007380ff0477ac */ /* 0x000ee20008000800 */
[----:B------:R-:W4:Y:S04]  /*239a0*/  LDL.LU R27, [R1+0x18] ;  /* 0x00001800011b7983 */ /* 0x000f280000300800 */
[----:B------:R1:W-:Y:S01]  /*239b0*/  @P3 STG.E desc[UR14][R4.64], R15 ;  /* 0x0000000f04003986 */ /* 0x0003e2000c10190e */
[----:B--2---:R-:W-:Y:S01]  /*239c0*/  ISETP.LT.AND P3, PT, R22, UR6, !P0 ;  /* 0x0000000616007c0c */ /* 0x004fe2000c761270 */
[----:B------:R-:W2:Y:S02]  /*239d0*/  LDCU UR6, c[0x0][0x39c] ;  /* 0x00007380ff0677ac */ /* 0x000ea40008000800 */
[----:B------:R-:W4:Y:S01]  /*239e0*/  LDL.LU R22, [R1+0x250] ;  /* 0x0002500001167983 */ /* 0x000f220000300800 */
[----:B-1----:R-:W-:-:S04]  /*239f0*/  LEA R4, P6, R3, R0, 0x2 ;  /* 0x0000000003047211 */ /* 0x002fc800078c10ff */
[----:B------:R-:W-:Y:S01]  /*23a00*/  LEA.HI.X.SX32 R5, R3, R2, 0x2, P6 ;  /* 0x0000000203057211 */ /* 0x000fe200030f16ff */
[----:B----4-:R1:W-:Y:S04]  /*23a10*/  @P5 STG.E desc[UR14][R6.64], R24 ;  /* 0x0000001806005986 */ /* 0x0103e8000c10190e */
[----:B-1----:R-:W4:Y:S01]  /*23a20*/  LDL.LU R24, [R1+0x148] ;  /* 0x0001480001187983 */ /* 0x002f220000300800 */
[----:B------:R-:W-:Y:S01]  /*23a30*/  ISETP.LT.AND P5, PT, R20, UR7, !P0 ;  /* 0x0000000714007c0c */ /* 0x000fe2000c7a1270 */
[----:B------:R-:W-:Y:S01]  /*23a40*/  IMAD R7, R10, 0x4, R3 ;  /* 0x000000040a077824 */ /* 0x000fe200078e0203 */
[----:B------:R-:W1:Y:S01]  /*23a50*/  LDCU UR7, c[0x0][0x39c] ;  /* 0x00007380ff0777ac */ /* 0x000e620008000800 */
[----:B------:R2:W-:Y:S01]  /*23a60*/  @P4 STG.E desc[UR14][R4.64], R25 ;  /* 0x0000001904004986 */ /* 0x0005e2000c10190e */
[----:B------:R-:W1:Y:S03]  /*23a70*/  LDC R10, c[0x0][0x3b8] ;  /* 0x0000ee00ff0a7b82 */ /* 0x000e660000000800 */
[----:B--2---:R-:W2:Y:S01]  /*23a80*/  LDL.LU R25, [R1+0x254] ;  /* 0x0002540001197983 */ /* 0x004ea20000300800 */
[----:B---3--:R-:W-:-:S03]  /*23a90*/  ISETP.LT.AND P4, PT, R26, UR4, !P0 ;  /* 0x000000041a007c0c */ /* 0x008fc6000c781270 */
[----:B------:R-:W3:Y:S01]  /*23aa0*/  LDL.LU R20, [R1+0x138] ;  /* 0x0001380001147983 */ /* 0x000ee20000300800 */
[----:B------:R-:W-:Y:S01]  /*23ab0*/  IMAD R5, R9, 0x4, R7 ;  /* 0x0000000409057824 */ /* 0x000fe200078e0207 */
[C---:B------:R-:W-:Y:S01]  /*23ac0*/  LEA R6, P6, R7.reuse, R0, 0x2 ;  /* 0x0000000007067211 */ /* 0x040fe200078c10ff */
[----:B------:R-:W1:Y:S01]  /*23ad0*/  LDC R9, c[0x0][0x3b8] ;  /* 0x0000ee00ff097b82 */ /* 0x000e620000000800 */
[----:B------:R-:W3:Y:S01]  /*23ae0*/  LDL.LU R26, [R1+0x258] ;  /* 0x00025800011a7983 */ /* 0x000ee20000300800 */
[----:B------:R-:W2:Y:S01]  /*23af0*/  LDCU UR4, c[0x0][0x39c] ;  /* 0x00007380ff0477ac */ /* 0x000ea20008000800 */
[----:B------:R-:W-:Y:S02]  /*23b00*/  LEA.HI.X.SX32 R7, R7, R2, 0x2, P6 ;  /* 0x0000000207077211 */ /* 0x000fe400030f16ff */
[C---:B------:R-:W-:Y:S01]  /*23b10*/  LEA R4, P6, R5.reuse, R0, 0x2 ;  /* 0x0000000005047211 */ /* 0x040fe200078c10ff */
[----:B------:R-:W-:Y:S02]  /*23b20*/  IMAD R3, R12, 0x4, R5 ;  /* 0x000000040c037824 */ /* 0x000fe400078e0205 */
[----:B------:R1:W-:Y:S01]  /*23b30*/  @P2 STG.E desc[UR14][R6.64], R23 ;  /* 0x0000001706002986 */ /* 0x0003e2000c10190e */
[----:B------:R-:W-:Y:S01]  /*23b40*/  LEA.HI.X.SX32 R5, R5, R2, 0x2, P6 ;  /* 0x0000000205057211 */ /* 0x000fe200030f16ff */
[----:B------:R-:W2:Y:S01]  /*23b50*/  LDC R12, c[0x0][0x3b8] ;  /* 0x0000ee00ff0c7b82 */ /* 0x000ea20000000800 */
[----:B------:R-:W-:Y:S01]  /*23b60*/  ISETP.LT.AND P2, PT, R21, UR6, !P0 ;  /* 0x0000000615007c0c */ /* 0x000fe2000c741270 */
[----:B------:R-:W1:Y:S02]  /*23b70*/  LDCU UR6, c[0x0][0x39c] ;  /* 0x00007380ff0677ac */ /* 0x000e640008000800 */
[----:B-1----:R-:W3:Y:S01]  /*23b80*/  LDL.LU R23, [R1+0x158] ;  /* 0x0001580001177983 */ /* 0x002ee20000300800 */
[----:B------:R-:W-:-:S04]  /*23b90*/  LEA R6, P6, R3, R0, 0x2 ;  /* 0x0000000003067211 */ /* 0x000fc800078c10ff */
[----:B------:R-:W-:Y:S01]  /*23ba0*/  LEA.HI.X.SX32 R7, R3, R2, 0x2, P6 ;  /* 0x0000000203077211 */ /* 0x000fe200030f16ff */
[----:B------:R-:W-:Y:S02]  /*23bb0*/  IMAD R3, R8, 0x4, R3 ;  /* 0x0000000408037824 */ /* 0x000fe400078e0203 */
[----:B------:R-:W1:Y:S01]  /*23bc0*/  LDC R8, c[0x0][0x3b8] ;  /* 0x0000ee00ff087b82 */ /* 0x000e620000000800 */
[----:B------:R1:W-:Y:S04]  /*23bd0*/  @P3 STG.E desc[UR14][R4.64], R27 ;  /* 0x0000001b04003986 */ /* 0x0003e8000c10190e */
[----:B-1----:R-:W3:Y:S04]  /*23be0*/  LDL.LU R27, [R1+0x25c] ;  /* 0x00025c00011b7983 */ /* 0x002ee80000300800 */
[----:B------:R-:W3:Y:S01]  /*23bf0*/  LDL.LU R21, [R1+0x280] ;  /* 0x0002800001157983 */ /* 0x000ee20000300800 */
[----:B------:R-:W-:Y:S01]  /*23c00*/  ISETP.LT.AND P3, PT, R22, UR7, !P0 ;  /* 0x0000000716007c0c */ /* 0x000fe2000c761270 */
[----:B------:R-:W-:-:S02]  /*23c10*/  IMAD R5, R9, 0x4, R3 ;  /* 0x0000000409057824 */ /* 0x000fc400078e0203 */
[----:B------:R-:W3:Y:S01]  /*23c20*/  LDL.LU R22, [R1+0x168] ;  /* 0x0001680001167983 */ /* 0x000ee20000300800 */
[----:B------:R-:W1:Y:S01]  /*23c30*/  LDCU UR7, c[0x0][0x39c] ;  /* 0x00007380ff0777ac */ /* 0x000e620008000800 */
[----:B------:R-:W1:Y:S02]  /*23c40*/  LDC R9, c[0x0][0x3b8] ;  /* 0x0000ee00ff097b82 */ /* 0x000e640000000800 */
[----:B----4-:R4:W-:Y:S02]  /*23c50*/  @P5 STG.E desc[UR14][R6.64], R24 ;  /* 0x0000001806005986 */ /* 0x0109e4000c10190e */
[C---:B----4-:R-:W-:Y:S02]  /*23c60*/  LEA R6, P5, R3.reuse, R0, 0x2 ;  /* 0x0000000003067211 */ /* 0x050fe400078a10ff */
[----:B------:R-:W4:Y:S02]  /*23c70*/  LDL.LU R24, [R1+0xfc] ;  /* 0x0000fc0001187983 */ /* 0x000f240000300800 */
[----:B------:R-:W-:-:S02]  /*23c80*/  LEA.HI.X.SX32 R7, R3, R2, 0x2, P5 ;  /* 0x0000000203077211 */ /* 0x000fc400028f16ff */
[----:B------:R-:W-:Y:S01]  /*23c90*/  LEA R4, P5, R5, R0, 0x2 ;  /* 0x0000000005047211 */ /* 0x000fe200078a10ff */
[----:B------:R-:W-:Y:S01]  /*23ca0*/  IMAD R3, R11, 0x4, R5 ;  /* 0x000000040b037824 */ /* 0x000fe200078e0205 */
[----:B--2---:R-:W-:Y:S01]  /*23cb0*/  ISETP.LT.AND P6, PT, R25, UR4, !P0 ;  /* 0x0000000419007c0c */ /* 0x004fe2000c7c1270 */
[----:B---3--:R2:W-:Y:S01]  /*23cc0*/  @P4 STG.E desc[UR14][R6.64], R20 ;  /* 0x0000001406004986 */ /* 0x0085e2000c10190e */
[----:B------:R-:W-:Y:S01]  /*23cd0*/  LEA.HI.X.SX32 R5, R5, R2, 0x2, P5 ;  /* 0x0000000205057211 */ /* 0x000fe200028f16ff */
[----:B------:R-:W3:Y:S01]  /*23ce0*/  LDCU UR4, c[0x0][0x39c] ;  /* 0x00007380ff0477ac */ /* 0x000ee20008000800 */
[----:B------:R-:W-:Y:S01]  /*23cf0*/  ISETP.LT.AND P5, PT, R26, UR6, !P0 ;  /* 0x000000061a007c0c */ /* 0x000fe2000c7a1270 */
[----:B------:R-:W3:Y:S01]  /*23d00*/  LDL.LU R25, [R1+0x284] ;  /* 0x0002840001197983 */ /* 0x000ee20000300800 */
[----:B------:R-:W1:Y:S01]  /*23d10*/  LDC R11, c[0x0][0x3b8] ;  /* 0x0000ee00ff0b7b82 */ /* 0x000e620000000800 */
[----:B------:R-:W1:Y:S02]  /*23d20*/  LDCU UR6, c[0x0][0x39c] ;  /* 0x00007380ff0677ac */ /* 0x000e640008000800 */
[----:B------:R-:W3:Y:S01]  /*23d30*/  LDL.LU R26, [R1+0x7c] ;  /* 0x00007c00011a7983 */ /* 0x000ee20000300800 */
[----:B--2---:R-:W-:-:S04]  /*23d40*/  LEA R6, P4, R3, R0, 0x2 ;  /* 0x0000000003067211 */ /* 0x004fc800078810ff */
[----:B------:R-:W-:Y:S01]  /*23d50*/  LEA.HI.X.SX32 R7, R3, R2, 0x2, P4 ;  /* 0x0000000203077211 */ /* 0x000fe200020f16ff */
[----:B------:R-:W-:Y:S01]  /*23d60*/  IMAD R3, R8, 0x4, R3 ;  /* 0x0000000408037824 */ /* 0x000fe200078e0203 */
[----:B------:R2:W-:Y:S04]  /*23d70*/  @P2 STG.E desc[UR14][R4.64], R23 ;  /* 0x0000001704002986 */ /* 0x0005e8000c10190e */
[----:B--2---:R-:W2:Y:S01]  /*23d80*/  LDL.LU R23, [R1+0x288] ;  /* 0x0002880001177983 */ /* 0x004ea20000300800 */
[----:B-1----:R-:W-:Y:S01]  /*23d90*/  ISETP.LT.AND P2, PT, R27, UR7, !P0 ;  /* 0x000000071b007c0c */ /* 0x002fe2000c741270 */
[----:B------:R-:W1:Y:S02]  /*23da0*/  LDCU UR7, c[0x0][0x39c] ;  /* 0x00007380ff0777ac */ /* 0x000e640008000800 */
[----:B------:R-:W2:Y:S04]  /*23db0*/  LDL.LU R27, [R1+0x12c] ;  /* 0x00012c00011b7983 */ /* 0x000ea80000300800 */
[----:B------:R-:W1:Y:S04]  /*23dc0*/  LDL.LU R15, [R1+0x28c] ;  /* 0x00028c00010f7983 */ /* 0x000e680000300800 */
[----:B------:R-:W2:Y:S04]  /*23dd0*/  LDL.LU R20, [R1+0x5c] ;  /* 0x00005c0001147983 */ /* 0x000ea80000300800 */
[----:B------:R4:W-:Y:S01]  /*23de0*/  @P3 STG.E desc[UR14][R6.64], R22 ;  /* 0x0000001606003986 */ /* 0x0009e2000c10190e */
[----:B------:R-:W-:-:S04]  /*23df0*/  LEA R4, P3, R3, R0, 0x2 ;  /* 0x0000000003047211 */ /* 0x000fc800078610ff */
[----:B------:R-:W-:Y:S01]  /*23e00*/  LEA.HI.X.SX32 R5, R3, R2, 0x2, P3 ;  /* 0x0000000203057211 */ /* 0x000fe200018f16ff */
[----:B----4-:R-:W-:Y:S01]  /*23e10*/  IMAD R7, R10, 0x4, R3 ;  /* 0x000000040a077824 */ /* 0x010fe200078e0203 */
[----:B------:R-:W-:Y:S01]  /*23e20*/  ISETP.LT.AND P4, PT, R21, UR8, !P0 ;  /* 0x0000000815007c0c */ /* 0x000fe2000c781270 */
[----:B------:R-:W4:Y:S01]  /*23e30*/  LDC R10, c[0x0][0x3b8] ;  /* 0x0000ee00ff0a7b82 */ /* 0x000f220000000800 */
[----:B------:R-:W1:Y:S02]  /*23e40*/  LDCU UR8, c[0x0][0x39c] ;  /* 0x00007380ff0877ac */ /* 0x000e640008000800 */
[----:B------:R-:W-:Y:S01]  /*23e50*/  LEA R6, P3, R7, R0, 0x2 ;  /* 0x0000000007067211 */ /* 0x000fe200078610ff */
[----:B------:R-:W-:-:S03]  /*23e60*/  IMAD R3, R13, 0x4, R7 ;  /* 0x000000040d037824 */ /* 0x000fc600078e0207 */
[----:B------:R-:W-:Y:S01]  /*23e70*/  LEA.HI.X.SX32 R7, R7, R2, 0x2, P3 ;  /* 0x0000000207077211 */ /* 0x000fe200018f16ff */
[----:B------:R3:W-:Y:S04]  /*23e80*/  @P6 STG.E desc[UR14][R4.64], R24 ;  /* 0x0000001804006986 */ /* 0x0007e8000c10190e */
[----:B---3--:R-:W3:Y:S01]  /*23e90*/  LDL.LU R24, [R1+0x290] ;  /* 0x0002900001187983 */ /* 0x008ee20000300800 */
[----:B------:R-:W-:Y:S01]  /*23ea0*/  ISETP.LT.AND P3, PT, R25, UR4, !P0 ;  /* 0x0000000419007c0c */ /* 0x000fe2000c761270 */
[----:B------:R-:W-:Y:S01]  /*23eb0*/  IMAD R8, R12, 0x4, R3 ;  /* 0x000000040c087824 */ /* 0x000fe200078e0203 */
[C---:B------:R-:W-:Y:S01]  /*23ec0*/  LEA R4, P6, R3.reuse, R0, 0x2 ;  /* 0x0000000003047211 */ /* 0x040fe200078c10ff */
[----:B------:R-:W4:Y:S01]  /*23ed0*/  LDL.LU R21, [R1+0x11c] ;  /* 0x00011c0001157983 */ /* 0x000f220000300800 */
[----:B------:R-:W3:Y:S01]  /*23ee0*/  LDCU UR4, c[0x0][0x39c] ;  /* 0x00007380ff0477ac */ /* 0x000ee20008000800 */
[----:B------:R-:W1:Y:S02]  /*23ef0*/  LDC R12, c[0x0][0x3b8] ;  /* 0x0000ee00ff0c7b82 */ /* 0x000e640000000800 */
[----:B------:R-:W4:Y:S04]  /*23f00*/  LDL.LU R25, [R1+0x294] ;  /* 0x0002940001197983 */ /* 0x000f280000300800 */
[----:B------:R2:W-:Y:S04]  /*23f10*/  @P5 STG.E desc[UR14][R6.64], R26 ;  /* 0x0000001a06005986 */ /* 0x0005e8000c10190e */
[----:B------:R-:W4:Y:S04]  /*23f20*/  LDL.LU R22, [R1+0x4c] ;  /* 0x00004c0001167983 */ /* 0x000f280000300800 */
[----:B--2---:R-:W2:Y:S01]  /*23f30*/  LDL.LU R26, [R1+0x298] ;  /* 0x00029800011a7983 */ /* 0x004ea20000300800 */
[----:B------:R-:W-:-:S02]  /*23f40*/  LEA.HI.X.SX32 R5, R3, R2, 0x2, P6 ;  /* 0x0000000203057211 */ /* 0x000fc400030f16ff */
[C---:B------:R-:W-:Y:S02]  /*23f50*/  LEA R6, P6, R8.reuse, R0, 0x2 ;  /* 0x0000000008067211 */ /* 0x040fe400078c10ff */
[----:B------:R-:W-:Y:S01]  /*23f60*/  ISETP.LT.AND P5, PT, R23, UR6, !P0 ;  /* 0x0000000617007c0c */ /* 0x000fe2000c7a1270 */
[----:B------:R-:W1:Y:S01]  /*23f70*/  LDCU UR6, c[0x0][0x39c] ;  /* 0x00007380ff0677ac */ /* 0x000e620008000800 */
[----:B------:R-:W-:Y:S01]  /*23f80*/  LEA.HI.X.SX32 R7, R8, R2, 0x2, P6 ;  /* 0x0000000208077211 */ /* 0x000fe200030f16ff */
[----:B------:R-:W2:Y:S01]  /*23f90*/  LDL.LU R23, [R1+0x29c] ;  /* 0x00029c0001177983 */ /* 0x000ea20000300800 */
[----:B------:R-:W-:Y:S02]  /*23fa0*/  IMAD R8, R9, 0x4, R8 ;  /* 0x0000000409087824 */ /* 0x000fe400078e0208 */
[----:B------:R-:W1:Y:S02]  /*23fb0*/  LDC R9, c[0x0][0x3b8] ;  /* 0x0000ee00ff097b82 */ /* 0x000e640000000800 */
[----:B------:R-:W-:-:S06]  /*23fc0*/  IMAD R3, R11, 0x4, R8 ;  /* 0x000000040b037824 */ /* 0x000fcc00078e0208 */
[----:B------:R-:W1:Y:S01]  /*23fd0*/  LDC R11, c[0x0][0x3b8] ;  /* 0x0000ee00ff0b7b82 */ /* 0x000e620000000800 */
[----:B------:R1:W-:Y:S02]  /*23fe0*/  @P2 STG.E desc[UR14][R4.64], R27 ;  /* 0x0000001b04002986 */ /* 0x0003e4000c10190e */
[----:B-1----:R-:W-:Y:S01]  /*23ff0*/  ISETP.LT.AND P2, PT, R15, UR7, !P0 ;  /* 0x000000070f007c0c */ /* 0x002fe2000c741270 */
[----:B------:R-:W2:Y:S01]  /*24000*/  LDCU UR7, c[0x0][0x39c] ;  /* 0x00007380ff0777ac */ /* 0x000ea20008000800 */
[----:B------:R1:W-:Y:S04]  /*24010*/  @P4 STG.E desc[UR14][R6.64], R20 ;  /* 0x0000001406004986 */ /* 0x0003e8000c10190e */
[----:B------:R-:W2:Y:S01]  /*24020*/  LDL.LU R27, [R1+0xac] ;  /* 0x0000ac00011b7983 */ /* 0x000ea20000300800 */
[----:B------:R-:W-:-:S04]  /*24030*/  LEA R4, P4, R8, R0, 0x2 ;  /* 0x0000000008047211 */ /* 0x000fc800078810ff */
[----:B------:R-:W-:Y:S02]  /*24040*/  LEA.HI.X.SX32 R5, R8, R2, 0x2, P4 ;  /* 0x0000000208057211 */ /* 0x000fe400020f16ff */
[C---:B-1----:R-:W-:Y:S01]  /*24050*/  LEA R6, P4, R3.reuse, R0, 0x2 ;  /* 0x0000000003067211 */ /* 0x042fe200078810ff */
[----:B------:R-:W2:Y:S03]  /*24060*/  LDL.LU R20, [R1+0x3c] ;  /* 0x00003c0001147983 */ /* 0x000ea60000300800 */
[----:B------:R-:W-:Y:S02]  /*24070*/  LEA.HI.X.SX32 R7, R3, R2, 0x2, P4 ;  /* 0x0000000203077211 */ /* 0x000fe400020f16ff */
[----:B---3--:R-:W-:Y:S01]  /*24080*/  ISETP.LT.AND P6, PT, R24, UR4, !P0 ;  /* 0x0000000418007c0c */ /* 0x008fe2000c7c1270 */
[----:B----4-:R-:W-:Y:S01]  /*24090*/  IMAD R8, R10, 0x4, R3 ;  /* 0x000000040a087824 */ /* 0x010fe200078e0203 */
[----:B------:R-:W3:Y:S01]  /*240a0*/  LDL.LU R24, [R1+0x2a0] ;  /* 0x0002a00001187983 */ /* 0x000ee20000300800 */
[----:B------:R-:W3:Y:S01]  /*240b0*/  LDCU UR4, c[0x0][0x39c] ;  /* 0x00007380ff0477ac */ /* 0x000ee20008000800 */
[----:B------:R-:W1:Y:S02]  /*240c0*/  LDC R10, c[0x0][0x3b8] ;  /* 0x0000ee00ff0a7b82 */ /* 0x000e640000000800 */
[----:B------:R4:W-:Y:S01]  /*240d0*/  @P3 STG.E desc[UR14][R4.64], R21 ;  /* 0x0000001504003986 */ /* 0x0009e2000c10190e */
[----:B------:R-:W-:Y:S01]  /*240e0*/  ISETP.LT.AND P4, PT, R25, UR6, !P0 ;  /* 0x0000000619007c0c */ /* 0x000fe2000c781270 */
[----:B------:R-:W1:Y:S02]  /*240f0*/  LDCU UR6, c[0x0][0x39c] ;  /* 0x00007380ff0677ac */ /* 0x000e640008000800 */
[----:B------:R-:W3:Y:S04]  /*24100*/  LDL.LU R25, [R1+0x9c] ;  /* 0x00009c0001197983 */ /* 0x000ee80000300800 */
[----:B------:R2:W-:Y:S04]  /*24110*/  @P5 STG.E desc[UR14][R6.64], R22 ;  /* 0x0000001606005986 */ /* 0x0005e8000c10190e */
[----:B----4-:R-:W4:Y:S01]  /*24120*/  LDL.LU R21, [R1+0x2a8] ;  /* 0x0002a80001157983 */ /* 0x010f220000300800 */
[----:B--2---:R-:W-:Y:S01]  /*24130*/  ISETP.LT.AND P5, PT, R26, UR7, !P0 ;  /* 0x000000071a007c0c */ /* 0x004fe2000c7a1270 */
[----:B------:R-:W2:Y:S02]  /*24140*/  LDCU UR7, c[0x0][0x39c] ;  /* 0x00007380ff0777ac */ /* 0x000ea40008000800 */
[----:B------:R-:W2:Y:S01]  /*24150*/  LDL.LU R26, [R1+0x2c] ;  /* 0x00002c00011a7983 */ /* 0x000ea20000300800 */
[----:B------:R-:W-:-:S03]  /*24160*/  LEA R4, P3, R8, R0, 0x2 ;  /* 0x0000000008047211 */ /* 0x000fc600078610ff */
[----:B------:R-:W4:Y:S01]  /*24170*/  LDL.LU R22, [R1+0x8c] ;  /* 0x00008c0001167983 */ /* 0x000f220000300800 */
[----:B------:R-:W-:Y:S01]  /*24180*/  LEA.HI.X.SX32 R5, R8, R2, 0x2, P3 ;  /* 0x0000000208057211 */ /* 0x000fe200018f16ff */
[----:B------:R-:W-:Y:S01]  /*24190*/  IMAD R8, R9, 0x4, R8 ;  /* 0x0000000409087824 */ /* 0x000fe200078e0208 */
[----:B------:R-:W-:Y:S01]  /*241a0*/  ISETP.LT.AND P3, PT, R23, UR8, !P0 ;  /* 0x0000000817007c0c */ /* 0x000fe2000c761270 */
[----:B------:R-:W1:Y:S01]  /*241b0*/  LDC R9, c[0x0][0x3b8] ;  /* 0x0000ee00ff097b82 */ /* 0x000e620000000800 */
[----:B------:R-:W4:Y:S01]  /*241c0*/  LDL.LU R23, [R1+0x2b0] ;  /* 0x0002b00001177983 */ /* 0x000f220000300800 */
[----:B------:R-:W-:Y:S01]  /*241d0*/  IMAD R7, R11, 0x4, R8 ;  /* 0x000000040b077824 */ /* 0x000fe200078e0208 */
[----:B------:R-:W1:Y:S03]  /*241e0*/  LDCU UR8, c[0x0][0x39c] ;  /* 0x00007380ff0877ac */ /* 0x000e660008000800 */
[----:B------:R-:W-:-:S02]  /*241f0*/  IMAD R3, R12, 0x4, R7 ;  /* 0x000000040c037824 */ /* 0x000fc400078e0207 */
[----:B------:R-:W1:Y:S01]  /*24200*/  LDC R11, c[0x0][0x3b8] ;  /* 0x0000ee00ff0b7b82 */ /* 0x000e620000000800 */
[----:B------:R1:W-:Y:S02]  /*24210*/  @P2 STG.E desc[UR14][R4.64], R27 ;  /* 0x0000001b04002986 */ /* 0x0003e4000c10190e */
[C---:B-1----:R-:W-:Y:S02]  /*24220*/  LEA R4, P2, R8.reuse, R0, 0x2 ;  /* 0x0000000008047211 */ /* 0x042fe400078410ff */
[----:B------:R-:W4:Y:S02]  /*24230*/  LDL.LU R27, [R1+0x1c] ;  /* 0x00001c00011b7983 */ /* 0x000f240000300800 */
[----:B------:R-:W-:Y:S02]  /*24240*/  LEA.HI.X.SX32 R5, R8, R2, 0x2, P2 ;  /* 0x0000000208057211 */ /* 0x000fe400010f16ff */
[C---:B------:R-:W-:Y:S01]  /*24250*/  LEA R6, P2, R7.reuse, R0, 0x2 ;  /* 0x0000000007067211 */ /* 0x040fe200078410ff */
[----:B------:R-:W1:Y:S02]  /*24260*/  LDC R8, c[0x0][0x3b8] ;  /* 0x0000ee00ff087b82 */ /* 0x000e640000000800 */
[----:B------:R3:W-:Y:S01]  /*24270*/  @P6 STG.E desc[UR14][R4.64], R20 ;  /* 0x0000001404006986 */ /* 0x0007e2000c10190e */
[----:B------:R-:W-:-:S02]  /*24280*/  LEA.HI.X.SX32 R7, R7, R2, 0x2, P2 ;  /* 0x0000000207077211 */ /* 0x000fc400010f16ff */
[----:B---3--:R-:W-:-:S04]  /*24290*/  LEA R4, P6, R3, R0, 0x2 ;  /* 0x0000000003047211 */ /* 0x008fc800078c10ff */
[----:B------:R-:W-:Y:S02]  /*242a0*/  LEA.HI.X.SX32 R5, R3, R2, 0x2, P6 ;  /* 0x0000000203057211 */ /* 0x000fe400030f16ff */
[----:B------:R-:W-:Y:S01]  /*242b0*/  ISETP.LT.AND P2, PT, R24, UR4, !P0 ;  /* 0x0000000418007c0c */ /* 0x000fe2000c741270 */
[----:B------:R3:W-:Y:S01]  /*242c0*/  @P4 STG.E desc[UR14][R6.64], R25 ;  /* 0x0000001906004986 */ /* 0x0007e2000c10190e */
[----:B------:R-:W-:Y:S01]  /*242d0*/  IMAD R3, R10, 0x4, R3 ;  /* 0x000000040a037824 */ /* 0x000fe200078e0203 */
[----:B------:R-:W1:Y:S01]  /*242e0*/  LDCU UR4, c[0x0][0x39c] ;  /* 0x00007380ff0477ac */ /* 0x000e620008000800 */
[----:B------:R-:W4:Y:S01]  /*242f0*/  LDC R10, c[0x0][0x3b8] ;  /* 0x0000ee00ff0a7b82 */ /* 0x000f220000000800 */
[----:B------:R-:W4:Y:S04]  /*24300*/  LDL.LU R24, [R1+0x2c0] ;  /* 0x0002c00001187983 */ /* 0x000f280000300800 */
[----:B---3--:R-:W3:Y:S04]  /*24310*/  LDL.LU R25, [R1+0x14c] ;  /* 0x00014c0001197983 */ /* 0x008ee80000300800 */
[----:B--2---:R2:W-:Y:S01]  /*24320*/  @P5 STG.E desc[UR14][R4.64], R26 ;  /* 0x0000001a04005986 */ /* 0x0045e2000c10190e */
[----:B------:R-:W-:Y:S01]  /*24330*/  ISETP.LT.AND P5, PT, R28, UR7, !P0 ;  /* 0x000000071c007c0c */ /* 0x000fe2000c7a1270 */
[----:B------:R-:W-:Y:S01]  /*24340*/  IMAD R7, R9, 0x4, R3 ;  /* 0x0000000409077824 */ /* 0x000fe200078e0203 */
[----:B----4-:R-:W-:Y:S01]  /*24350*/  ISETP.LT.AND P4, PT, R21, UR6, !P0 ;  /* 0x0000000615007c0c */ /* 0x010fe2000c781270 */
[----:B------:R-:W4:Y:S01]  /*24360*/  LDCU UR6, c[0x0][0x39c] ;  /* 0x00007380ff0677ac */ /* 0x000f220008000800 */
[----:B------:R-:W3:Y:S01]  /*24370*/  LDC R9, c[0x0][0x3b8] ;  /* 0x0000ee00ff097b82 */ /* 0x000ee20000000800 */
[----:B------:R-:W1:Y:S01]  /*24380*/  LDCU UR7, c[0x0][0x39c] ;  /* 0x00007380ff0777ac */ /* 0x000e620008000800 */
[----:B--2---:R-:W2:Y:S04]  /*24390*/  LDL.LU R26, [R1+0x2d0] ;  /* 0x0002d000011a7983 */ /* 0x004ea80000300800 */
[----:B------:R-:W2:Y:S01]  /*243a0*/  LDL.LU R28, [R1+0x644] ;  /* 0x00064400011c7983 */ /* 0x000ea20000300800 */
[----:B------:R-:W-:-:S03]  /*243b0*/  LEA R4, P6, R3, R0, 0x2 ;  /* 0x0000000003047211 */ /* 0x000fc600078c10ff */
[----:B------:R-:W3:Y:S01]  /*243c0*/  LDL.LU R20, [R1+0x13c] ;  /* 0x00013c0001147983 */ /* 0x000ee20000300800 */
[----:B------:R-:W-:Y:S02]  /*243d0*/  LEA.HI.X.SX32 R5, R3, R2, 0x2, P6 ;  /* 0x0000000203057211 */ /* 0x000fe400030f16ff */
[C---:B------:R-:W-:Y:S01]  /*243e0*/  LEA R6, P6, R7.reuse, R0, 0x2 ;  /* 0x0000000007067211 */ /* 0x040fe200078c10ff */
[----:B-1----:R-:W-:Y:S01]  /*243f0*/  IMAD R3, R8, 0x4, R7 ;  /* 0x0000000408037824 */ /* 0x002fe200078e0207 */
[----:B------:R-:W4:Y:S02]  /*24400*/  LDL.LU R21, [R1+0x2d4] ;  /* 0x0002d40001157983 */ /* 0x000f240000300800 */
[----:B------:R-:W-:Y:S02]  /*24410*/  LEA.HI.X.SX32 R7, R7, R2, 0x2, P6 ;  /* 0x0000000207077211 */ /* 0x000fe400030f16ff */
[----:B------:R1:W-:Y:S02]  /*24420*/  @P3 STG.E desc[UR14][R4.64], R22 ;  /* 0x0000001604003986 */ /* 0x0003e4000c10190e */
[----:B-1----:R-:W-:-:S04]  /*24430*/  LEA R4, P6, R3, R0, 0x2 ;  /* 0x0000000003047211 */ /* 0x002fc800078c10ff */
[----:B------:R-:W-:Y:S02]  /*24440*/  LEA.HI.X.SX32 R5, R3, R2, 0x2, P6 ;  /* 0x0000000203057211 */ /* 0x000fe400030f16ff */
[----:B------:R-:W-:Y:S01]  /*24450*/  ISETP.LT.AND P3, PT, R23, UR4, !P0 ;  /* 0x0000000417007c0c */ /* 0x000fe2000c761270 */
[----:B--2---:R-:W1:Y:S04]  /*24460*/  LDS.128 R12, [R28+UR5] ;  /* 0x000000051c0c7984 */ /* 0x004e680008000c00 */
[----:B------:R2:W-:Y:S01]  /*24470*/  @P2 STG.E desc[UR14][R6.64], R27 ;  /* 0x0000001b06002986 */ /* 0x0005e2000c10190e */
[----:B------:R-:W-:Y:S01]  /*24480*/  LOP3.LUT R23, R28, 0x40, RZ, 0x3c, !PT ;  /* 0x000000401c177812 */ /* 0x000fe200078e3cff */
[----:B------:R-:W-:Y:S01]  /*24490*/  IMAD R8, R11, 0x4, R3 ;  /* 0x000000040b087824 */ /* 0x000fe200078e0203 */
[----:B------:R-:W1:Y:S01]  /*244a0*/  LDCU UR4, c[0x0][0x39c] ;  /* 0x00007380ff0477ac */ /* 0x000e620008000800 */
[----:B---3--:R3:W-:Y:S04]  /*244b0*/  @P4 STG.E desc[UR14][R4.64], R25 ;  /* 0x0000001904004986 */ /* 0x0087e8000c10190e */
[----:B-1----:R-:W-:Y:S01]  /*244c0*/  STL [R1+0x64], R13 ;  /* 0x0000640d01007387 */ /* 0x002fe20000100800 */
[----:B----4-:R-:W-:Y:S01]  /*244d0*/  ISETP.LT.AND P2, PT, R24, UR6, !P0 ;  /* 0x0000000618007c0c */ /* 0x010fe2000c741270 */
[----:B------:R-:W1:Y:S01]  /*244e0*/  LDC R11, c[0x0][0x3b8] ;  /* 0x0000ee00ff0b7b82 */ /* 0x000e620000000800 */
[----:B------:R-:W-:Y:S01]  /*244f0*/  ISETP.LT.AND P4, PT, R26, UR7, !P0 ;  /* 0x000000071a007c0c */ /* 0x000fe2000c781270 */
[----:B------:R-:W-:Y:S04]  /*24500*/  STL.64 [R1+0x68], R14 ;  /* 0x0000680e01007387 */ /* 0x000fe80000100a00 */
[----:B------:R-:W4:Y:S01]  /*24510*/  LDS.128 R16, [R23+UR5] ;  /* 0x0000000517107984 */ /* 0x000f220008000c00 */
[----:B--2---:R-:W-:Y:S01]  /*24520*/  LEA R6, P6, R8, R0, 0x2 ;  /* 0x0000000008067211 */ /* 0x004fe200078c10ff */
[----:B------:R-:W-:Y:S01]  /*24530*/  IMAD R3, R9, 0x4, R8 ;  /* 0x0000000409037824 */ /* 0x000fe200078e0208 */
[----:B------:R-:W2:Y:S01]  /*24540*/  LDCU UR6, c[0x0][0x39c] ;  /* 0x00007380ff0677ac */ /* 0x000ea20008000800 */
[----:B------:R-:W2:Y:S01]  /*24550*/  LDL.LU R27, [R1+0x15c] ;  /* 0x00015c00011b7983 */ /* 0x000ea20000300800 */
[----:B------:R-:W1:Y:S03]  /*24560*/  LDCU UR7, c[0x0][0x39c] ;  /* 0x00007380ff0777ac */ /* 0x000e660008000800 */
[----:B---3--:R-:W3:Y:S01]  /*24570*/  LDL.LU R25, [R1+0x2d8] ;  /* 0x0002d80001197983 */ /* 0x008ee20000300800 */
[----:B----4-:R-:W-:-:S03]  /*24580*/  IMAD.MOV.U32 R14, RZ, RZ, R16 ;  /* 0x000000ffff0e7224 */ /* 0x010fc600078e0010 */
[----:B------:R-:W4:Y:S01]  /*24590*/  LDL.LU R22, [R1+0x16c] ;  /* 0x00016c0001167983 */ /* 0x000f220000300800 */
[----:B------:R-:W-:Y:S01]  /*245a0*/  LEA.HI.X.SX32 R7, R8, R2, 0x2, P6 ;  /* 0x0000000208077211 */ /* 0x000fe200030f16ff */
[----:B------:R-:W-:Y:S01]  /*245b0*/  IMAD R5, R10, 0x4, R3 ;  /* 0x000000040a057824 */ /* 0x000fe200078e0203 */
[----:B------:R-:W1:Y:S01]  /*245c0*/  LDC R8, c[0x0][0x3b8] ;  /* 0x0000ee00ff087b82 */ /* 0x000e620000000800 */
[----:B------:R-:W3:Y:S04]  /*245d0*/  LDL.LU R24, [R1+0x2dc] ;  /* 0x0002dc0001187983 */ /* 0x000ee80000300800 */
[----:B------:R-:W3:Y:S01]  /*245e0*/  LDL.LU R26, [R1+0x2e0] ;  /* 0x0002e000011a7983 */ /* 0x000ee20000300800 */
[----:B------:R-:W-:Y:S02]  /*245f0*/  IMAD.MOV.U32 R15, RZ, RZ, R12 ;  /* 0x000000ffff0f7224 */ /* 0x000fe400078e000c */
[----:B------:R-:W1:Y:S01]  /*24600*/  LDC R9, c[0x0][0x3b8] ;  /* 0x0000ee00ff097b82 */ /* 0x000e620000000800 */
[----:B------:R-:W-:Y:S04]  /*24610*/  STL [R1+0x34], R17 ;  /* 0x0000341101007387 */ /* 0x000fe80000100800 */
[----:B------:R-:W-:Y:S03]  /*24620*/  STL.64 [R1+0x38], R18 ;  /* 0x0000381201007387 */ /* 0x000fe60000100a00 */
[----:B------:R-:W1:Y:S01]  /*24630*/  LDC R10, c[0x0][0x3b8] ;  /* 0x0000ee00ff0a7b82 */ /* 0x000e620000000800 */
[----:B------:R-:W1:Y:S04]  /*24640*/  LDS.128 R16, [R28+UR5+0x1000] ;  /* 0x001000051c107984 */ /* 0x000e680008000c00 */
[----:B------:R1:W-:Y:S01]  /*24650*/  @P5 STG.E desc[UR14][R6.64], R20 ;  /* 0x0000001406005986 */ /* 0x0003e2000c10190e */
[----:B------:R-:W-:-:S03]  /*24660*/  LEA R4, P6, R5, R0, 0x2 ;  /* 0x0000000005047211 */ /* 0x000fc600078c10ff */
[----:B-1----:R-:W-:Y:S01]  /*24670*/  STL [R1+0x84], R17 ;  /* 0x0000841101007387 */ /* 0x002fe20000100800 */
[----:B------:R-:W-:-:S03]  /*24680*/  IMAD.MOV.U32 R13, RZ, RZ, R16 ;  /* 0x000000ffff0d7224 */ /* 0x000fc600078e0010 */
[----:B------:R-:W-:Y:S04]  /*24690*/  STL.64 [R1+0x88], R18 ;  /* 0x0000881201007387 */ /* 0x000fe80000100a00 */
[----:B------:R-:W1:Y:S01]  /*246a0*/  LDS.128 R16, [R23+UR5+0x1000] ;  /* 0x0010000517107984 */ /* 0x000e620008000c00 */
[----:B------:R-:W-:-:S04]  /*246b0*/  LEA R6, P5, R3, R0, 0x2 ;  /* 0x0000000003067211 */ /* 0x000fc800078a10ff */
[-C--:B------:R-:W-:Y:S01]  /*246c0*/  LEA.HI.X.SX32 R7, R3, R2.reuse, 0x2, P5 ;  /* 0x0000000203077211 */ /* 0x080fe200028f16ff */
[----:B------:R-:W-:Y:S01]  /*246d0*/  IMAD R3, R11, 0x4, R5 ;  /* 0x000000040b037824 */ /* 0x000fe200078e0205 */
[----:B------:R-:W-:Y:S01]  /*246e0*/  LEA.HI.X.SX32 R5, R5, R2, 0x2, P6 ;  /* 0x0000000205057211 */ /* 0x000fe200030f16ff */
[----:B-1----:R-:W-:Y:S01]  /*246f0*/  IMAD.MOV.U32 R12, RZ, RZ, R16 ;  /* 0x000000ffff0c7224 */ /* 0x002fe200078e0010 */
[----:B------:R-:W-:Y:S01]  /*24700*/  ISETP.LT.AND P5, PT, R21, UR4, !P0 ;  /* 0x0000000415007c0c */ /* 0x000fe2000c7a1270 */
[----:B------:R-:W1:Y:S01]  /*24710*/  LDCU UR4, c[0x0][0x39c] ;  /* 0x00007380ff0477ac */ /* 0x000e620008000800 */
[----:B------:R-:W1:Y:S08]  /*24720*/  LDC R16, c[0x0][0x3b8] ;  /* 0x0000ee00ff107b82 */ /* 0x000e700000000800 */
[----:B------:R-:W1:Y:S01]  /*24730*/  LDC R21, c[0x0][0x3b8] ;  /* 0x0000ee00ff157b82 */ /* 0x000e620000000800 */
[----:B--2---:R2:W-:Y:S02]  /*24740*/  @P3 STG.E desc[UR14][R6.64], R27 ;  /* 0x0000001b06003986 */ /* 0x0045e4000c10190e */
[----:B--2---:R-:W-:-:S02]  /*24750*/  LEA R6, P6, R3, R0, 0x2 ;  /* 0x0000000003067211 */ /* 0x004fc400078c10ff */
[----:B------:R-:W1:Y:S02]  /*24760*/  LDL.LU R27, [R1+0x2e4] ;  /* 0x0002e400011b7983 */ /* 0x000e640000300800 */
[----:B------:R-:W-:Y:S02]  /*24770*/  LEA.HI.X.SX32 R7, R3, R2, 0x2, P6 ;  /* 0x0000000203077211 */ /* 0x000fe400030f16ff */
[----:B------:R-:W-:Y:S04]  /*24780*/  STL [R1+0x4], R17 ;  /* 0x0000041101007387 */ /* 0x000fe80000100800 */
[----:B------:R2:W-:Y:S04]  /*24790*/  STL.64 [R1+0x8], R18 ;  /* 0x0000081201007387 */ /* 0x0005e80000100a00 */
[----:B------:R-:W-:Y:S04]  /*247a0*/  STL [R1+0x640], R14 ;  /* 0x0006400e01007387 */ /* 0x000fe80000100800 */
[----:B----4-:R-:W-:Y:S01]  /*247b0*/  @P2 STG.E desc[UR14][R4.64], R22 ;  /* 0x0000001604002986 */ /* 0x010fe2000c10190e */
[----:B---3--:R-:W-:Y:S01]  /*247c0*/  ISETP.LT.AND P3, PT, R25, UR6, !P0 ;  /* 0x0000000619007c0c */ /* 0x008fe2000c761270 */
[----:B------:R-:W-:Y:S01]  /*247d0*/  IMAD R3, R8, 0x4, R3 ;  /* 0x0000000408037824 */ /* 0x000fe200078e0203 */
[----:B------:R-:W3:Y:S01]  /*247e0*/  LDCU UR6, c[0x0][0x39c] ;  /* 0x00007380ff0677ac */ /* 0x000ee20008000800 */
[----:B------:R-:W-:Y:S01]  /*247f0*/  STL.64 [R1+0x638], R12 ;  /* 0x0006380c01007387 */ /* 0x000fe20000100a00 */
[----:B------:R-:W-:-:S03]  /*24800*/  ISETP.LT.AND P6, PT, R26, UR8, !P0 ;  /* 0x000000081a007c0c */ /* 0x000fc6000c7c1270 */
[----:B------:R-:W-:Y:S01]  /*24810*/  @P4 STG.E desc[UR14][R6.64], R15 ;  /* 0x0000000f06004986 */ /* 0x000fe2000c10190e */
[----:B------:R-:W-:Y:S01]  /*24820*/  ISETP.LT.AND P2, PT, R24, UR7, !P0 ;  /* 0x0000000718007c0c */ /* 0x000fe2000c741270 */
[----:B------:R-:W4:Y:S01]  /*24830*/  LDCU UR7, c[0x0][0x39c] ;  /* 0x00007380ff0777ac */ /* 0x000f220008000800 */
[----:B------:R-:W1:Y:S01]  /*24840*/  LDC R8, c[0x0][0x3b8] ;  /* 0x0000ee00ff087b82 */ /* 0x000e620000000800 */
[----:B------:R-:W3:Y:S01]  /*24850*/  LDS.128 R12, [R28+UR5+0x2000] ;  /* 0x002000051c0c7984 */ /* 0x000ee20008000c00 */
[----:B------:R-:W1:Y:S03]  /*24860*/  LDCU UR8, c[0x0][0x39c] ;  /* 0x00007380ff0877ac */ /* 0x000e660008000800 */
[----:B------:R-:W4:Y:S03]  /*24870*/  LDL.LU R25, [R1+0x2e8] ;  /* 0x0002e80001197983 */ /* 0x000f260000300800 */
[----:B--2---:R-:W2:Y:S01]  /*24880*/  LDC R18, c[0x0][0x3b8] ;  /* 0x0000ee00ff127b82 */ /* 0x004ea20000000800 */
[----:B------:R-:W2:Y:S07]  /*24890*/  LDS.128 R4, [R23+UR5+0x2000] ;  /* 0x0020000517047984 */ /* 0x000eae0008000c00 */
[----:B------:R-:W1:Y:S01]  /*248a0*/  LDC R17, c[0x0][0x3b8] ;  /* 0x0000ee00ff117b82 */ /* 0x000e620000000800 */
[----:B---3--:R-:W-:Y:S01]  /*248b0*/  STL [R1+0x94], R13 ;  /* 0x0000940d01007387 */ /* 0x008fe20000100800 */
[----:B------:R-:W-:-:S03]  /*248c0*/  IMAD.MOV.U32 R20, RZ, RZ, R12 ;  /* 0x000000ffff147224 */ /* 0x000fc600078e000c */
[----:B------:R-:W-:Y:S04]  /*248d0*/  STL.64 [R1+0x98], R14 ;  /* 0x0000980e01007387 */ /* 0x000fe80000100a00 */
[----:B------:R-:W3:Y:S04]  /*248e0*/  LDS.128 R12, [R28+UR5+0x3000] ;  /* 0x003000051c0c7984 */ /* 0x000ee80008000c00 */
[----:B------:R-:W4:Y:S04]  /*248f0*/  LDL.LU R26, [R1+0x2ec] ;  /* 0x0002ec00011a7983 */ /* 0x000f280000300800 */
[----:B--2---:R-:W-:Y:S04]  /*24900*/  STL [R1+0xa4], R5 ;  /* 0x0000a40501007387 */ /* 0x004fe80000100800 */
[----:B------:R-:W-:Y:S04]  /*24910*/  STL.64 [R1+0xa8], R6 ;  /* 0x0000a80601007387 */ /* 0x000fe80000100a00 */
[----:B---3--:R-:W-:Y:S01]  /*24920*/  STL [R1+0x74], R13 ;  /* 0x0000740d01007387 */ /* 0x008fe20000100800 */
[----:B------:R-:W-:-:S03]  /*24930*/  IMAD.MOV.U32 R24, RZ, RZ, R12 ;  /* 0x000000ffff187224 */ /* 0x000fc600078e000c */
[----:B------:R2:W-:Y:S04]  /*24940*/  STL.64 [R1+0x78], R14 ;  /* 0x0000780e01007387 */ /* 0x0005e80000100a00 */
[----:B--2---:R-:W2:Y:S04]  /*24950*/  LDL.LU R14, [R1+0x640] ;  /* 0x00064000010e7983 */ /* 0x004ea80000300800 */
[----:B------:R-:W3:Y:S01]  /*24960*/  LDL.LU.64 R12, [R1+0x638] ;  /* 0x00063800010c7983 */ /* 0x000ee20000300a00 */
[----:B------:R-:W-:Y:S01]  /*24970*/  LEA R6, P4, R3, R0, 0x2 ;  /* 0x0000000003067211 */ /* 0x000fe200078810ff */
[----:B------:R-:W-:-:S02]  /*24980*/  IMAD R5, R9, 0x4, R3 ;  /* 0x0000000409057824 */ /* 0x000fc400078e0203 */
[----:B------:R-:W-:Y:S01]  /*24990*/  IMAD.MOV.U32 R19, RZ, RZ, R4 ;  /* 0x000000ffff137224 */ /* 0x000fe200078e0004 */
[----:B------:R-:W-:Y:S01]  /*249a0*/  LEA.HI.X.SX32 R7, R3, R2, 0x2, P4 ;  /* 0x0000000203077211 */ /* 0x000fe200020f16ff */
[----:B------:R-:W1:Y:S01]  /*249b0*/  LDC R9, c[0x0][0x3b8] ;  /* 0x0000ee00ff097b82 */ /* 0x000e620000000800 */
[----:B------:R-:W-:Y:S01]  /*249c0*/  LEA R4, P4, R5, R0, 0x2 ;  /* 0x0000000005047211 */ /* 0x000fe200078810ff */
[----:B------:R-:W-:-:S03]  /*249d0*/  IMAD R3, R10, 0x4, R5 ;  /* 0x000000040a037824 */ /* 0x000fc600078e0205 */
[----:B------:R-:W-:Y:S01]  /*249e0*/  LEA.HI.X.SX32 R5, R5, R2, 0x2, P4 ;  /* 0x0000000205057211 */ /* 0x000fe200020f16ff */
[----:B--2---:R-:W-:Y:S01]  /*249f0*/  @P5 STG.E desc[UR14][R6.64], R14 ;  /* 0x0000000e06005986 */ /* 0x004fe2000c10190e */
[----:B-1----:R-:W-:Y:S01]  /*24a00*/  ISETP.LT.AND P5, PT, R27, UR4, !P0 ;  /* 0x000000041b007c0c */ /* 0x002fe2000c7a1270 */
[----:B------:R-:W-:Y:S01]  /*24a10*/  IMAD R8, R8, 0x4, R3 ;  /* 0x0000000408087824 */ /* 0x000fe200078e0203 */
[----:B------:R-:W-:Y:S01]  /*24a20*/  LEA R10, P4, R3, R0, 0x2 ;  /* 0x00000000030a7211 */ /* 0x000fe200078810ff */
[----:B---3--:R-:W-:Y:S01]  /*24a30*/  @P3 STG.E desc[UR14][R4.64], R13 ;  /* 0x0000000d04003986 */ /* 0x008fe2000c10190e */
[----:B----4-:R-:W-:Y:S01]  /*24a40*/  ISETP.LT.AND P3, PT, R25, UR6, !P0 ;  /* 0x0000000619007c0c */ /* 0x010fe2000c761270 */
[----:B------:R-:W1:Y:S02]  /*24a50*/  LDCU UR4, c[0x0][0x39c] ;  /* 0x00007380ff0477ac */ /* 0x000e640008000800 */
[----:B------:R-:W2:Y:S01]  /*24a60*/  LDL.LU R27, [R1+0x2f0] ;  /* 0x0002f000011b7983 */ /* 0x000ea20000300800 */
[----:B------:R-:W-:Y:S01]  /*24a70*/  LEA.HI.X.SX32 R11, R3, R2, 0x2, P4 ;  /* 0x00000002030b7211 */ /* 0x000fe200020f16ff */
[----:B------:R-:W3:Y:S02]  /*24a80*/  LDCU UR6, c[0x0][0x39c] ;  /* 0x00007380ff0677ac */ /* 0x000ee40008000800 */
[----:B------:R-:W4:Y:S01]  /*24a90*/  LDL.LU R25, [R1+0x2f4] ;  /* 0x0002f40001197983 */ /* 0x000f220000300800 */
[----:B------:R-:W-:-:S03]  /*24aa0*/  ISETP.LT.AND P4, PT, R26, UR7, !P0 ;  /* 0x000000071a007c0c */ /* 0x000fc6000c781270 */
[----:B------:R-:W1:Y:S01]  /*24ab0*/  LDS.128 R4, [R23+UR5+0x3000] ;  /* 0x0030000517047984 */ /* 0x000e620008000c00 */
[----:B------:R-:W-:Y:S01]  /*24ac0*/  IMAD R3, R9, 0x4, R8 ;  /* 0x0000000409037824 */ /* 0x000fe200078e0208 */
[----:B------:R-:W1:Y:S02]  /*24ad0*/  LDCU UR7, c[0x0][0x39c] ;  /* 0x00007380ff0777ac */ /* 0x000e640008000800 */
[----:B--2---:R-:W-:Y:S04]  /*24ae0*/  STL [R1+0x630], R27 ;  /* 0x0006301b01007387 */ /* 0x004fe80000100800 */
[----:B----4-:R-:W-:Y:S04]  /*24af0*/  STL.64 [R1+0x628], R24 ;  /* 0x0006281801007387 */ /* 0x010fe80000100a00 */
[----:B------:R-:W2:Y:S04]  /*24b00*/  LDS.128 R24, [R28+UR5+0x4000] ;  /* 0x004000051c187984 */ /* 0x000ea80008000c00 */
[----:B-1----:R1:W-:Y:S04]  /*24b10*/  STL [R1+0x610], R5 ;  /* 0x0006100501007387 */ /* 0x0023e80000100800 */
[----:B------:R-:W-:Y:S04]  /*24b20*/  STL [R1+0x608], R6 ;  /* 0x0006080601007387 */ /* 0x000fe80000100800 */
[----:B------:R-:W-:Y:S04]  /*24b30*/  STL [R1+0x600], R7 ;  /* 0x0006000701007387 */ /* 0x000fe80000100800 */
[----:B--2---:R-:W-:Y:S01]  /*24b40*/  STL [R1+0x54], R25 ;  /* 0x0000541901007387 */ /* 0x004fe20000100800 */
[----:B-1----:R-:W-:-:S03]  /*24b50*/  IMAD.MOV.U32 R5, RZ, RZ, R24 ;  /* 0x000000ffff057224 */ /* 0x002fc600078e0018 */
[----:B------:R1:W-:Y:S04]  /*24b60*/  STL.64 [R1+0x58], R26 ;  /* 0x0000581a01007387 */ /* 0x0003e80000100a00 */
[----:B-1----:R-:W2:Y:S04]  /*24b70*/  LDL.LU R27, [R1+0x630] ;  /* 0x00063000011b7983 */ /* 0x002ea80000300800 */
[----:B------:R-:W4:Y:S04]  /*24b80*/  LDL.LU.64 R24, [R1+0x628] ;  /* 0x0006280001187983 */ /* 0x000f280000300a00 */
[----:B------:R1:W-:Y:S01]  /*24b90*/  @P2 STG.E desc[UR14][R10.64], R12 ;  /* 0x0000000c0a002986 */ /* 0x0003e2000c10190e */
[----:B------:R-:W-:Y:S01]  /*24ba0*/  IMAD R16, R16, 0x4, R3 ;  /* 0x0000000410107824 */ /* 0x000fe200078e0203 */
[----:B-1----:R-:W-:-:S04]  /*24bb0*/  LEA R12, P2, R8, R0, 0x2 ;  /* 0x00000000080c7211 */ /* 0x002fc800078410ff */
[----:B------:R-:W-:Y:S02]  /*24bc0*/  LEA.HI.X.SX32 R13, R8, R2, 0x2, P2 ;  /* 0x00000002080d7211 */ /* 0x000fe400010f16ff */
[C---:B------:R-:W-:Y:S01]  /*24bd0*/  LEA R14, P2, R3.reuse, R0, 0x2 ;  /* 0x00000000030e7211 */ /* 0x040fe200078410ff */
[----:B------:R-:W1:Y:S04]  /*24be0*/  LDS.128 R8, [R23+UR5+0x4000] ;  /* 0x0040000517087984 */ /* 0x000e680008000c00 */
[----:B------:R3:W-:Y:S01]  /*24bf0*/  @P6 STG.E desc[UR14][R12.64], R20 ;  /* 0x000000140c006986 */ /* 0x0007e2000c10190e */
[----:B------:R-:W-:Y:S02]  /*24c00*/  LEA.HI.X.SX32 R15, R3, R2, 0x2, P2 ;  /* 0x00000002030f7211 */ /* 0x000fe400010f16ff */
[C---:B---3--:R-:W-:Y:S01]  /*24c10*/  LEA R12, P6, R16.reuse, R0, 0x2 ;  /* 0x00000000100c7211 */ /* 0x048fe200078c10ff */
[----:B------:R-:W3:Y:S03]  /*24c20*/  LDC R20, c[0x0][0x3b8] ;  /* 0x0000ee00ff147b82 */ /* 0x000ee60000000800 */
[----:B------:R-:W-:Y:S01]  /*24c30*/  LEA.HI.X.SX32 R13, R16, R2, 0x2, P6 ;  /* 0x00000002100d7211 */ /* 0x000fe200030f16ff */
[----:B------:R1:W-:Y:S04]  /*24c40*/  @P5 STG.E desc[UR14][R14.64], R19 ;  /* 0x000000130e005986 */ /* 0x0003e8000c10190e */
[----:B-1----:R-:W-:Y:S04]  /*24c50*/  STL [R1+0x614], R9 ;  /* 0x0006140901007387 */ /* 0x002fe80000100800 */
[----:B------:R-:W-:Y:S04]  /*24c60*/  STL [R1+0x60c], R10 ;  /* 0x00060c0a01007387 */ /* 0x000fe80000100800 */
[----:B------:R-:W-:Y:S04]  /*24c70*/  STL [R1+0x604], R11 ;  /* 0x0006040b01007387 */ /* 0x000fe80000100800 */
[----:B------:R-:W3:Y:S04]  /*24c80*/  LDL.LU R22, [R1+0x2f8] ;  /* 0x0002f80001167983 */ /* 0x000ee80000300800 */
[----:B------:R-:W3:Y:S01]  /*24c90*/  LDL.LU R26, [R1+0x2fc] ;  /* 0x0002fc00011a7983 */ /* 0x000ee20000300800 */
[----:B------:R-:W-:-:S05]  /*24ca0*/  IMAD R3, R18, 0x4, R16 ;  /* 0x0000000412037824 */ /* 0x000fca00078e0210 */
[----:B------:R-:W-:Y:S01]  /*24cb0*/  LEA R18, P6, R3, R0, 0x2 ;  /* 0x0000000003127211 */ /* 0x000fe200078c10ff */
[----:B------:R-:W-:-:S03]  /*24cc0*/  IMAD R16, R17, 0x4, R3 ;  /* 0x0000000411107824 */ /* 0x000fc600078e0203 */
[----:B------:R-:W-:Y:S01]  /*24cd0*/  LEA.HI.X.SX32 R19, R3, R2, 0x2, P6 ;  /* 0x0000000203137211 */ /* 0x000fe200030f16ff */
[----:B------:R-:W-:Y:S01]  /*24ce0*/  IMAD R3, R21, 0x4, R16 ;  /* 0x0000000415037824 */ /* 0x000fe200078e0210 */
[----:B----4-:R-:W-:Y:S04]  /*24cf0*/  @P3 STG.E desc[UR14][R12.64], R24 ;  /* 0x000000180c003986 */ /* 0x010fe8000c10190e */
[----:B------:R-:W1:Y:S01]  /*24d00*/  LDS.128 R12, [R28+UR5+0x5000] ;  /* 0x005000051c0c7984 */ /* 0x000e620008000c00 */
[----:B--2---:R-:W-:Y:S01]  /*24d10*/  ISETP.LT.AND P2, PT, R27, UR4, !P0 ;  /* 0x000000041b007c0c */ /* 0x004fe2000c741270 */
[----:B------:R-:W2:Y:S02]  /*24d20*/  LDCU UR4, c[0x0][0x39c] ;  /* 0x00007380ff0477ac */ /* 0x000ea40008000800 */
[----:B------:R-:W4:Y:S04]  /*24d30*/  LDL.LU R27, [R1+0x310] ;  /* 0x00031000011b7983 */ /* 0x000f280000300800 */
[----:B-1----:R-:W-:Y:S01]  /*24d40*/  STL [R1+0x44], R13 ;  /* 0x0000440d01007387 */ /* 0x002fe20000100800 */
[----:B------:R-:W-:-:S03]  /*24d50*/  IMAD.MOV.U32 R29, RZ, RZ, R12 ;  /* 0x000000ffff1d7224 */ /* 0x000fc600078e000c */
[----:B------:R-:W-:Y:S04]  /*24d60*/  STL.64 [R1+0x48], R14 ;  /* 0x0000480e01007387 */ /* 0x000fe80000100a00 */
[----:B------:R-:W1:Y:S04]  /*24d70*/  LDS.128 R12, [R23+UR5+0x5000] ;  /* 0x00500005170c7984 */ /* 0x000e680008000c00 */
[----:B------:R-:W4:Y:S04]  /*24d80*/  LDL.LU R24, [R1+0x314] ;  /* 0x0003140001187983 */ /* 0x000f280000300800 */
[----:B-1----:R-:W-:Y:S04]  /*24d90*/  STL.64 [R1+0x620], R14 ;  /* 0x0006200e01007387 */ /* 0x002fe80000100a00 */
[----:B------:R-:W-:Y:S04]  /*24da0*/  STL.64 [R1+0x618], R12 ;  /* 0x0006180c01007387 */ /* 0x000fe80000100a00 */
[----:B------:R-:W1:Y:S01]  /*24db0*/  LDS.128 R12, [R28+UR5+0x6000] ;  /* 0x006000051c0c7984 */ /* 0x000e620008000c00 */
[----:B------:R-:W-:Y:S01]  /*24dc0*/  ISETP.LT.AND P5, PT, R25, UR6, !P0 ;  /* 0x0000000619007c0c */ /* 0x000fe2000c7a1270 */
[----:B------:R-:W1:Y:S01]  /*24dd0*/  LDCU UR6, c[0x0][0x39c] ;  /* 0x00007380ff0677ac */ /* 0x000e620008000800 */
[----:B------:R-:W2:Y:S01]  /*24de0*/  LDC R25, c[0x0][0x3b8] ;  /* 0x0000ee00ff197b82 */ /* 0x000ea20000000800 */
[----:B------:R1:W-:Y:S02]  /*24df0*/  @P4 STG.E desc[UR14][R18.64], R4 ;  /* 0x0000000412004986 */ /* 0x0003e4000c10190e */
[----:B-1----:R-:W-:-:S02]  /*24e00*/  IMAD.MOV.U32 R9, RZ, RZ, R12 ;  /* 0x000000ffff097224 */ /* 0x002fc400078e000c */
[----:B------:R-:W-:Y:S01]  /*24e10*/  STL [R1+0x2c], R15 ;  /* 0x00002c0f01007387 */ /* 0x000fe20000100800 */
[----:B------:R-:W-:Y:S02]  /*24e20*/  IMAD.MOV.U32 R10, RZ, RZ, R13 ;  /* 0x000000ffff0a7224 */ /* 0x000fe400078e000d */
[----:B------:R-:W-:Y:S01]  /*24e30*/  IMAD.MOV.U32 R11, RZ, RZ, R14 ;  /* 0x000000ffff0b7224 */ /* 0x000fe200078e000e */
[----:B------:R-:W1:Y:S01]  /*24e40*/  LDC R4, c[0x0][0x3b8] ;  /* 0x0000ee00ff047b82 */ /* 0x000e620000000800 */
[----:B------:R2:W3:Y:S01]  /*24e50*/  LDS.128 R12, [R28+UR5+0x7000] ;  /* 0x007000051c0c7984 */ /* 0x0004e20008000c00 */
[----:B------:R-:W-:-:S04]  /*24e60*/  LEA R18, P3, R16, R0, 0x2 ;  /* 0x0000000010127211 */ /* 0x000fc800078610ff */
[----:B------:R-:W-:Y:S02]  /*24e70*/  LEA.HI.X.SX32 R19, R16, R2, 0x2, P3 ;  /* 0x0000000210137211 */ /* 0x000fe400018f16ff */
[C---:B------:R-:W-:Y:S01]  /*24e80*/  LEA R16, P6, R3.reuse, R0, 0x2 ;  /* 0x0000000003107211 */ /* 0x040fe200078c10ff */
[----:B--2---:R-:W2:Y:S03]  /*24e90*/  LDC R28, c[0x0][0x3b8] ;  /* 0x0000ee00ff1c7b82 */ /* 0x004ea60000000800 */
[----:B------:R-:W-:Y:S01]  /*24ea0*/  LEA.HI.X.SX32 R17, R3, R2, 0x2, P6 ;  /* 0x0000000203117211 */ /* 0x000fe200030f16ff */
[----:B------:R-:W-:Y:S04]  /*24eb0*/  @P2 STG.E desc[UR14][R18.64], R5 ;  /* 0x0000000512002986 */ /* 0x000fe8000c10190e */
[----:B------:R3:W-:Y:S02]  /*24ec0*/  @P5 STG.E desc[UR14][R16.64], R8 ;  /* 0x0000000810005986 */ /* 0x0007e4000c10190e */
[----:B---3--:R-:W-:-:S02]  /*24ed0*/  IMAD.MOV.U32 R7, RZ, RZ, R14 ;  /* 0x000000ffff077224 */ /* 0x008fc400078e000e */
[----:B------:R-:W3:Y:S01]  /*24ee0*/  LDL.LU R8, [R1+0x318] ;  /* 0x0003180001087983 */ /* 0x000ee20000300800 */
[----:B------:R-:W-:Y:S02]  /*24ef0*/  IMAD.MOV.U32 R5, RZ, RZ, R12 ;  /* 0x000000ffff057224 */ /* 0x000fe400078e000c */
[----:B------:R-:W-:Y:S01]  /*24f00*/  IMAD.MOV.U32 R6, RZ, RZ, R13 ;  /* 0x000000ffff067224 */ /* 0x000fe200078e000d */
[----:B------:R1:W-:Y:S01]  /*24f10*/  STL [R1+0x1c], R15 ;  /* 0x00001c0f01007387 */ /* 0x0003e20000100800 */
[----:B------:R-:W-:Y:S01]  /*24f20*/  IMAD R3, R20, 0x4, R3 ;  /* 0x0000000414037824 */ /* 0x000fe200078e0203 */
[----:B------:R-:W-:Y:S01]  /*24f30*/  ISETP.LT.AND P4, PT, R26, UR6, !P0 ;  /* 0x000000061a007c0c */ /* 0x000fe2000c781270 */
[----:B------:R-:W2:Y:S01]  /*24f40*/  LDCU UR6, c[0x0][0x39c] ;  /* 0x00007380ff0677ac */ /* 0x000ea20008000800 */
[----:B------:R-:W-:Y:S01]  /*24f50*/  ISETP.LT.AND P3, PT, R22, UR4, !P0 ;  /* 0x0000000416007c0c */ /* 0x000fe2000c761270 */
[----:B------:R-:W2:Y:S04]  /*24f60*/  LDS.128 R16, [R23+UR5+0x6000] ;  /* 0x0060000517107984 */ /* 0x000ea80008000c00 */
[----:B-1----:R-:W2:Y:S01]  /*24f70*/  LDL.LU.64 R14, [R1+0x620] ;  /* 0x00062000010e7983 */ /* 0x002ea20000300a00 */
[----:B------:R-:W-:Y:S01]  /*24f80*/  LEA R26, P6, R3, R0, 0x2 ;  /* 0x00000000031a7211 */ /* 0x000fe200078c10ff */
[----:B------:R-:W-:Y:S01]  /*24f90*/  IMAD R4, R4, 0x4, R3 ;  /* 0x0000000404047824 */ /* 0x000fe200078e0203 */
[----:B------:R-:W3:Y:S01]  /*24fa0*/  LDCU UR4, c[0x0][0x39c] ;  /* 0x00007380ff0477ac */ /* 0x000ee20008000800 */
[----:B------:R-:W2:Y:S04]  /*24fb0*/  LDL.LU.64 R12, [R1+0x618] ;  /* 0x00061800010c7983 */ /* 0x000ea80000300a00 */
[----:B------:R-:W1:Y:S01]  /*24fc0*/  LDS.128 R20, [R23+UR5+0x7000] ;  /* 0x0070000517147984 */ /* 0x000e620008000c00 */
[----:B------:R-:W1:Y:S01]  /*24fd0*/  LDCU UR5, c[0x0][0x39c] ;  /* 0x00007380ff0577ac */ /* 0x000e620008000800 */
[----:B----4-:R-:W-:Y:S01]  /*24fe0*/  ISETP.LT.AND P2, PT, R27, UR7, !P0 ;  /* 0x000000071b007c0c */ /* 0x010fe2000c741270 */
[----:B------:R-:W4:Y:S01]  /*24ff0*/  LDCU UR7, c[0x0][0x39c] ;  /* 0x00007380ff0777ac */ /* 0x000f220008000800 */
[----:B------:R-:W-:Y:S01]  /*25000*/  LEA.HI.X.SX32 R27, R3, R2, 0x2, P6 ;  /* 0x00000002031b7211 */ /* 0x000fe200030f16ff */
[----:B------:R-:W-:-:S04]  /*25010*/  IMAD R3, R25, 0x4, R4 ;  /* 0x0000000419037824 */ /* 0x000fc800078e0204 */
[----:B------:R1:W-:Y:S02]  /*25020*/  @P3 STG.E desc[UR14][R26.64], R29 ;  /* 0x0000001d1a003986 */ /* 0x0003e4000c10190e */
[----:B-1----:R-:W1:Y:S01]  /*25030*/  LDC R29, c[0x0][0x3b8] ;  /* 0x0000ee00ff1d7b82 */ /* 0x002e620000000800 */
[----:B------:R-:W-:Y:S02]  /*25040*/  ISETP.LT.AND P5, PT, R24, UR8, !P0 ;  /* 0x0000000818007c0c */ /* 0x000fe4000c7a1270 */
[----:B------:R-:W-:-:S04]  /*25050*/  LEA R24, P6, R4, R0, 0x2 ;  /* 0x0000000004187211 */ /* 0x000fc800078c10ff */
[----:B------:R-:W-:Y:S02]  /*25060*/  LEA.HI.X.SX32 R25, R4, R2, 0x2, P6 ;  /* 0x0000000204197211 */ /* 0x000fe400030f16ff */
[----:B------:R-:W4:Y:S04]  /*25070*/  LDL.LU R4, [R1+0x31c] ;  /* 0x00031c0001047983 */ /* 0x000f280000300800 */
[----:B--2---:R2:W-:Y:S04]  /*25080*/  @P4 STG.E desc[UR14][R24.64], R12 ;  /* 0x0000000c18004986 */ /* 0x0045e8000c10190e */
[----:B--2---:R-:W2:Y:S01]  /*25090*/  LDL.LU R25, [R1+0x320] ;  /* 0x0003200001197983 */ /* 0x004ea20000300800 */
[C---:B------:R-:W-:Y:S01]  /*250a0*/  LEA R26, P6, R3.reuse, R0, 0x2 ;  /* 0x00000000031a7211 */ /* 0x040fe200078c10ff */
[----:B------:R-:W2:Y:S01]  /*250b0*/  LDC R12, c[0x0][0x3b8] ;  /* 0x0000ee00ff0c7b82 */ /* 0x000ea20000000800 */
[----:B---3--:R-:W-:Y:S01]  /*250c0*/  ISETP.LT.AND P3, PT, R8, UR4, !P0 ;  /* 0x0000000408007c0c */ /* 0x008fe2000c761270 */
[----:B------:R-:W3:Y:S01]  /*250d0*/  LDCU UR4, c[0x0][0x39c] ;  /* 0x00007380ff0477ac */ /* 0x000ee20008000800 */
[----:B------:R-:W-:Y:S01]  /*250e0*/  LEA.HI.X.SX32 R27, R3, R2, 0x2, P6 ;  /* 0x00000002031b7211 */ /* 0x000fe200030f16ff */
[----:B-1----:R-:W-:-:S04]  /*250f0*/  IMAD R3, R29, 0x4, R3 ;  /* 0x000000041d037824 */ /* 0x002fc800078e0203 */
[----:B------:R-:W1:Y:S01]  /*25100*/  LDC R8, c[0x0][0x3b8] ;  /* 0x0000ee00ff087b82 */ /* 0x000e620000000800 */
[----:B------:R3:W-:Y:S07]  /*25110*/  @P2 STG.E desc[UR14][R26.64], R9 ;  /* 0x000000091a002986 */ /* 0x0007ee000c10190e */
[----:B------:R-:W1:Y:S01]  /*25120*/  LDC R29, c[0x0][0x3b8] ;  /* 0x0000ee00ff1d7b82 */ /* 0x000e620000000800 */
[C---:B---3--:R-:W-:Y:S01]  /*25130*/  LEA R26, P6, R3.reuse, R0, 0x2 ;  /* 0x00000000031a7211 */ /* 0x048fe200078c10ff */
[----:B------:R-:W3:Y:S03]  /*25140*/  LDL.LU R9, [R1+0x614] ;  /* 0x0006140001097983 */ /* 0x000ee60000300800 */
[----:B------:R-:W-:-:S05]  /*25150*/  LEA.HI.X.SX32 R27, R3, R2, 0x2, P6 ;  /* 0x00000002031b7211 */ /* 0x000fca00030f16ff */
[----:B------:R1:W-:Y:S01]  /*25160*/  @P5 STG.E desc[UR14][R26.64], R16 ;  /* 0x000000101a005986 */ /* 0x0003e2000c10190e */
[----:B----4-:R-:W-:Y:S01]  /*25170*/  ISETP.LT.AND P4, PT, R4, UR6, !P0 ;  /* 0x0000000604007c0c */ /* 0x010fe2000c781270 */
[----:B------:R-:W4:Y:S01]  /*25180*/  LDCU UR6, c[0x0][0x39c] ;  /* 0x00007380ff0677ac */ /* 0x000f220008000800 */
[----:B------:R-:W1:Y:S02]  /*25190*/  LDC R4, c[0x0][0x3b8] ;  /* 0x0000ee00ff047b82 */ /* 0x000e640000000800 */
[----:B-1----:R-:W-:-:S05]  /*251a0*/  IMAD R4, R4, 0x4, R3 ;  /* 0x0000000404047824 */ /* 0x002fca00078e0203 */
[----:B------:R-:W-:Y:S01]  /*251b0*/  LEA R24, P6, R4, R0, 0x2 ;  /* 0x0000000004187211 */ /* 0x000fe200078c10ff */
[----:B------:R-:W-:Y:S02]  /*251c0*/  IMAD R3, R28, 0x4, R4 ;  /* 0x000000041c037824 */ /* 0x000fe400078e0204 */
[----:B------:R-:W3:Y:S01]  /*251d0*/  LDL.LU R28, [R1+0x32c] ;  /* 0x00032c00011c7983 */ /* 0x000ee20000300800 */
[----:B--2---:R-:W-:Y:S01]  /*251e0*/  ISETP.LT.AND P2, PT, R25, UR5, !P0 ;  /* 0x0000000519007c0c */ /* 0x004fe2000c741270 */
[----:B------:R-:W3:Y:S01]  /*251f0*/  LDCU UR5, c[0x0][0x39c] ;  /* 0x00007380ff0577ac */ /* 0x000ee20008000800 */
[----:B------:R-:W-:Y:S02]  /*25200*/  LEA.HI.X.SX32 R25, R4, R2, 0x2, P6 ;  /* 0x0000000204197211 */ /* 0x000fe400030f16ff */
[----:B------:R-:W4:Y:S01]  /*25210*/  LDL.LU R4, [R1+0x328] ;  /* 0x0003280001047983 */ /* 0x000f220000300800 */
[----:B------:R-:W-:-:S03]  /*25220*/  LEA R26, P6, R3, R0, 0x2 ;  /* 0x00000000031a7211 */ /* 0x000fc600078c10ff */
[----:B------:R-:W2:Y:S01]  /*25230*/  LDL.LU R16, [R1+0x324] ;  /* 0x0003240001107983 */ /* 0x000ea20000300800 */
[----:B------:R-:W-:Y:S01]  /*25240*/  LEA.HI.X.SX32 R27, R3, R2, 0x2, P6 ;  /* 0x00000002031b7211 */ /* 0x000fe200030f16ff */
[----:B------:R-:W-:Y:S02]  /*25250*/  IMAD R3, R8, 0x4, R3 ;  /* 0x0000000408037824 */ /* 0x000fe400078e0203 */
[----:B------:R1:W-:Y:S04]  /*25260*/  @P3 STG.E desc[UR14][R24.64], R5 ;  /* 0x0000000518003986 */ /* 0x0003e8000c10190e */
[----:B-1----:R-:W2:Y:S04]  /*25270*/  LDL.LU R5, [R1+0x610] ;  /* 0x0006100001057983 */ /* 0x002ea80000300800 */
[----:B------:R-:W2:Y:S04]  /*25280*/  LDL.LU R8, [R1+0x64] ;  /* 0x0000640001087983 */ /* 0x000ea80000300800 */
[----:B------:R1:W-:Y:S02]  /*25290*/  @P4 STG.E desc[UR14][R26.64], R20 ;  /* 0x000000141a004986 */ /* 0x0003e4000c10190e */
[----:B-1----:R-:W-:-:S02]  /*252a0*/  LEA R26, P4, R3, R0, 0x2 ;  /* 0x00000000031a7211 */ /* 0x002fc400078810ff */
[----:B------:R-:W3:Y:S02]  /*252b0*/  LDL.LU R20, [R1+0x338] ;  /* 0x0003380001147983 */ /* 0x000ee40000300800 */
[----:B------:R-:W-:Y:S02]  /*252c0*/  LEA.HI.X.SX32 R27, R3, R2, 0x2, P4 ;  /* 0x00000002031b7211 */ /* 0x000fe400020f16ff */
[----:B----4-:R-:W-:Y:S01]  /*252d0*/  ISETP.LT.AND P3, PT, R4, UR6, !P0 ;  /* 0x0000000604007c0c */ /* 0x010fe2000c761270 */
[----:B------:R-:W-:Y:S01]  /*252e0*/  IMAD R4, R12, 0x4, R3 ;  /* 0x000000040c047824 */ /* 0x000fe200078e0203 */
[----:B------:R-:W1:Y:S01]  /*252f0*/  LDCU UR6, c[0x0][0x39c] ;  /* 0x00007380ff0677ac */ /* 0x000e620008000800 */
[----:B------:R-:W4:Y:S03]  /*25300*/  LDL.LU R12, [R1+0x84] ;  /* 0x00008400010c7983 */ /* 0x000f260000300800 */
[----:B------:R-:W-:Y:S01]  /*25310*/  LEA R24, P6, R4, R0, 0x2 ;  /* 0x0000000004187211 */ /* 0x000fe200078c10ff */
[----:B------:R-:W-:-:S02]  /*25320*/  IMAD R3, R29, 0x4, R4 ;  /* 0x000000041d037824 */ /* 0x000fc400078e0204 */
[----:B------:R-:W3:Y:S01]  /*25330*/  LDL.LU R29, [R1+0x33c] ;  /* 0x00033c00011d7983 */ /* 0x000ee20000300800 */
[----:B------:R-:W-:-:S03]  /*25340*/  LEA.HI.X.SX32 R25, R4, R2, 0x2, P6 ;  /* 0x0000000204197211 */ /* 0x000fc600030f16ff */
[----:B------:R-:W1:Y:S04]  /*25350*/  LDL.LU R4, [R1+0x334] ;  /* 0x0003340001047983 */ /* 0x000e680000300800 */
[----:B--2---:R2:W-:Y:S04]  /*25360*/  @P2 STG.E desc[UR14][R26.64], R8 ;  /* 0x000000081a002986 */ /* 0x0045e8000c10190e */
[----:B--2---:R-:W2:Y:S01]  /*25370*/  LDL.LU R27, [R1+0x330] ;  /* 0x00033000011b7983 */ /* 0x004ea20000300800 */
[----:B------:R-:W-:Y:S01]  /*25380*/  ISETP.LT.AND P5, PT, R16, UR4, !P0 ;  /* 0x0000000410007c0c */ /* 0x000fe2000c7a1270 */
[----:B------:R-:W2:Y:S01]  /*25390*/  LDCU UR4, c[0x0][0x39c] ;  /* 0x00007380ff0477ac */ /* 0x000ea20008000800 */
[----:B------:R-:W1:Y:S08]  /*253a0*/  LDC R8, c[0x0][0x3b8] ;  /* 0x0000ee00ff087b82 */ /* 0x000e700000000800 */
[----:B------:R-:W1:Y:S01]  /*253b0*/  LDC R16, c[0x0][0x3b8] ;  /* 0x0000ee00ff107b82 */ /* 0x000e620000000800 */
[----:B--2---:R-:W-:Y:S01]  /*253c0*/  ISETP.LT.AND P2, PT, R27, UR4, !P0 ;  /* 0x000000041b007c0c */ /* 0x004fe2000c741270 */
[----:B------:R-:W2:Y:S01]  /*253d0*/  LDCU UR4, c[0x0][0x39c] ;  /* 0x00007380ff0477ac */ /* 0x000ea20008000800 */
[----:B------:R-:W2:Y:S01]  /*253e0*/  LDL.LU R27, [R1+0x34] ;  /* 0x00003400011b7983 */ /* 0x000ea20000300800 */
[----:B------:R-:W-:-:S02]  /*253f0*/  LEA R26, P6, R3, R0, 0x2 ;  /* 0x00000000031a7211 */ /* 0x000fc400078c10ff */
[----:B---3--:R-:W-:Y:S01]  /*25400*/  ISETP.LT.AND P4, PT, R28, UR5, !P0 ;  /* 0x000000051c007c0c */ /* 0x008fe2000c781270 */
[----:B------:R-:W3:Y:S01]  /*25410*/  LDCU UR5, c[0x0][0x39c] ;  /* 0x00007380ff0577ac */ /* 0x000ee20008000800 */
[----:B------:R-:W1:Y:S01]  /*25420*/  LDC R28, c[0x0][0x3b8] ;  /* 0x0000ee00ff1c7b82 */ /* 0x000e620000000800 */
[----:B--2---:R2:W-:Y:S02]  /*25430*/  @P5 STG.E desc[UR14][R24.64], R27 ;  /* 0x0000001b18005986 */ /* 0x0045e4000c10190e */
[----:B--2---:R-:W-:Y:S01]  /*25440*/  LEA.HI.X.SX32 R27, R3, R2, 0x2, P6 ;  /* 0x00000002031b7211 */ /* 0x004fe200030f16ff */
[----:B-1----:R-:W-:Y:S01]  /*25450*/  IMAD R3, R8, 0x4, R3 ;  /* 0x0000000408037824 */ /* 0x002fe200078e0203 */
[----:B------:R-:W-:Y:S01]  /*25460*/  ISETP.LT.AND P6, PT, R4, UR6, !P0 ;  /* 0x0000000604007c0c */ /* 0x000fe2000c7c1270 */
[----:B------:R-:W2:Y:S01]  /*25470*/  LDL.LU R8, [R1+0x94] ;  /* 0x0000940001087983 */ /* 0x000ea20000300800 */
[----:B------:R-:W1:Y:S01]  /*25480*/  LDCU UR6, c[0x0][0x39c] ;  /* 0x00007380ff0677ac */ /* 0x000e620008000800 */
[----:B------:R-:W-:-:S02]  /*25490*/  IMAD R4, R16, 0x4, R3 ;  /* 0x0000000410047824 */ /* 0x000fc400078e0203 */
[----:B------:R-:W2:Y:S04]  /*254a0*/  LDL.LU R16, [R1+0xa4] ;  /* 0x0000a40001107983 */ /* 0x000ea80000300800 */
[----:B------:R-:W2:Y:S04]  /*254b0*/  LDL.LU R25, [R1+0x4] ;  /* 0x0000040001197983 */ /* 0x000ea80000300800 */
[----:B----4-:R4:W-:Y:S01]  /*254c0*/  @P3 STG.E desc[UR14][R26.64], R12 ;  /* 0x0000000c1a003986 */ /* 0x0109e2000c10190e */
[-C--:B------:R-:W-:Y:S02]  /*254d0*/  LEA R24, P5, R4, R0.reuse, 0x2 ;  /* 0x0000000004187211 */ /* 0x080fe400078a10ff */
[C---:B----4-:R-:W-:Y:S01]  /*254e0*/  LEA R26, P3, R3.reuse, R0, 0x2 ;  /* 0x00000000031a7211 */ /* 0x050fe200078610ff */
[----:B------:R-:W4:Y:S03]  /*254f0*/  LDC R12, c[0x0][0x3b8] ;  /* 0x0000ee00ff0c7b82 */ /* 0x000f260000000800 */
[----:B------:R-:W-:Y:S01]  /*25500*/  LEA.HI.X.SX32 R27, R3, R2, 0x2, P3 ;  /* 0x00000002031b7211 */ /* 0x000fe200018f16ff */
[----:B------:R-:W-:-:S02]  /*25510*/  IMAD R3, R28, 0x4, R4 ;  /* 0x000000041c037824 */ /* 0x000fc400078e0204 */
[----:B------:R-:W3:Y:S04]  /*25520*/  LDL.LU R28, [R1+0x344] ;  /* 0x00034400011c7983 */ /* 0x000ee80000300800 */
[----:B--2---:R2:W-:Y:S02]  /*25530*/  @P4 STG.E desc[UR14][R26.64], R25 ;  /* 0x000000191a004986 */ /* 0x0045e4000c10190e */
[----:B--2---:R-:W-:Y:S02]  /*25540*/  LEA.HI.X.SX32 R25, R4, R2, 0x2, P5 ;  /* 0x0000000204197211 */ /* 0x004fe400028f16ff */
[----:B------:R-:W1:Y:S04]  /*25550*/  LDL.LU R4, [R1+0x340] ;  /* 0x0003400001047983 */ /* 0x000e680000300800 */
[----:B------:R2:W-:Y:S02]  /*25560*/  @P2 STG.E desc[UR14][R24.64], R8 ;  /* 0x0000000818002986 */ /* 0x0005e4000c10190e */
[----:B--2---:R-:W2:Y:S01]  /*25570*/  LDC R8, c[0x0][0x3b8] ;  /* 0x0000ee00ff087b82 */ /* 0x004ea20000000800 */
[----:B------:R-:W-:-:S04]  /*25580*/  LEA R26, P4, R3, R0, 0x2 ;  /* 0x00000000031a7211 */ /* 0x000fc800078810ff */
[----:B------:R-:W-:Y:S01]  /*25590*/  LEA.HI.X.SX32 R27, R3, R2, 0x2, P4 ;  /* 0x00000002031b7211 */ /* 0x000fe200020f16ff */
[----:B--2---:R-:W-:Y:S02]  /*255a0*/  IMAD R3, R8, 0x4, R3 ;  /* 0x0000000408037824 */ /* 0x004fe400078e0203 */
[----:B------:R-:W2:Y:S01]  /*255b0*/  LDL.LU R8, [R1+0x348] ;  /* 0x0003480001087983 */ /* 0x000ea20000300800 */
[----:B-1----:R-:W-:Y:S01]  /*255c0*/  ISETP.LT.AND P2, PT, R4, UR6, !P0 ;  /* 0x0000000604007c0c */ /* 0x002fe2000c741270 */
[----:B----4-:R-:W-:Y:S01]  /*255d0*/  IMAD R4, R12, 0x4, R3 ;  /* 0x000000040c047824 */ /* 0x010fe200078e0203 */
[----:B---3--:R-:W-:Y:S01]  /*255e0*/  ISETP.LT.AND P3, PT, R20, UR5, !P0 ;  /* 0x0000000514007c0c */ /* 0x008fe2000c761270 */
[----:B------:R-:W3:Y:S01]  /*255f0*/  LDL.LU R12, [R1+0x54] ;  /* 0x00005400010c7983 */ /* 0x000ee20000300800 */
[----:B------:R-:W1:Y:S01]  /*25600*/  LDC R20, c[0x0][0x3b8] ;  /* 0x0000ee00ff147b82 */ /* 0x000e620000000800 */
[----:B------:R-:W-:Y:S01]  /*25610*/  ISETP.LT.AND P5, PT, R29, UR4, !P0 ;  /* 0x000000041d007c0c */ /* 0x000fe2000c7a1270 */
[----:B------:R-:W2:Y:S01]  /*25620*/  LDCU UR4, c[0x0][0x39c] ;  /* 0x00007380ff0477ac */ /* 0x000ea20008000800 */
[----:B------:R-:W4:Y:S01]  /*25630*/  LDL.LU R25, [R1+0x74] ;  /* 0x0000740001197983 */ /* 0x000f220000300800 */
[----:B------:R-:W-:Y:S01]  /*25640*/  ISETP.LT.AND P4, PT, R28, UR7, !P0 ;  /* 0x000000071c007c0c */ /* 0x000fe2000c781270 */
[----:B------:R-:W1:Y:S03]  /*25650*/  LDCU UR6, c[0x0][0x39c] ;  /* 0x00007380ff0677ac */ /* 0x000e660008000800 */
[----:B------:R-:W2:Y:S01]  /*25660*/  LDC R29, c[0x0][0x3b8] ;  /* 0x0000ee00ff1d7b82 */ /* 0x000ea20000000800 */
[----:B------:R1:W-:Y:S01]  /*25670*/  @P6 STG.E desc[UR14][R26.64], R16 ;  /* 0x000000101a006986 */ /* 0x0003e2000c10190e */
[----:B------:R-:W1:Y:S01]  /*25680*/  LDCU UR5, c[0x0][0x39c] ;  /* 0x00007380ff0577ac */ /* 0x000e620008000800 */
[----:B------:R-:W1:Y:S05]  /*25690*/  LDCU UR7, c[0x0][0x39c] ;  /* 0x00007380ff0777ac */ /* 0x000e6a0008000800 */
[----:B------:R-:W2:Y:S01]  /*256a0*/  LDC R28, c[0x0][0x3b8] ;  /* 0x0000ee00ff1c7b82 */ /* 0x000ea20000000800 */
[----:B-1----:R-:W-:-:S07]  /*256b0*/  LEA R26, P6, R3, R0, 0x2 ;  /* 0x00000000031a7211 */ /* 0x002fce00078c10ff */
[----:B------:R-:W1:Y:S01]  /*256c0*/  LDC R16, c[0x0][0x3b8] ;  /* 0x0000ee00ff107b82 */ /* 0x000e620000000800 */
[----:B------:R-:W-:Y:S01]  /*256d0*/  LEA.HI.X.SX32 R27, R3, R2, 0x2, P6 ;  /* 0x00000002031b7211 */ /* 0x000fe200030f16ff */
[----:B------:R-:W-:Y:S01]  /*256e0*/  IMAD R3, R20, 0x4, R4 ;  /* 0x0000000414037824 */ /* 0x000fe200078e0204 */
[----:B------:R-:W-:-:S05]  /*256f0*/  LEA R24, P6, R4, R0, 0x2 ;  /* 0x0000000004187211 */ /* 0x000fca00078c10ff */
[----:B------:R-:W1:Y:S01]  /*25700*/  LDC R20, c[0x0][0x3b8] ;  /* 0x0000ee00ff147b82 */ /* 0x000e620000000800 */
[----:B----4-:R4:W-:Y:S01]  /*25710*/  @P3 STG.E desc[UR14][R26.64], R25 ;  /* 0x000000191a003986 */ /* 0x0109e2000c10190e */
[----:B--2---:R-:W-:Y:S01]  /*25720*/  ISETP.LT.AND P3, PT, R8, UR4, !P0 ;  /* 0x0000000408007c0c */ /* 0x004fe2000c761270 */
[----:B------:R-:W-:Y:S01]  /*25730*/  IMAD R8, R29, 0x4, R3 ;  /* 0x000000041d087824 */ /* 0x000fe200078e0203 */
[----:B------:R-:W2:Y:S01]  /*25740*/  LDCU UR4, c[0x0][0x39c] ;  /* 0x00007380ff0477ac */ /* 0x000ea20008000800 */
[----:B------:R-:W2:Y:S01]  /*25750*/  LDL.LU R29, [R1+0x354] ;  /* 0x00035400011d7983 */ /* 0x000ea20000300800 */
[----:B----4-:R-:W-:Y:S02]  /*25760*/  LEA.HI.X.SX32 R25, R4, R2, 0x2, P6 ;  /* 0x0000000204197211 */ /* 0x010fe400030f16ff */
[----:B------:R-:W-:-:S04]  /*25770*/  LEA R26, P6, R3, R0, 0x2 ;  /* 0x00000000031a7211 */ /* 0x000fc800078c10ff */
[----:B------:R-:W-:Y:S02]  /*25780*/  LEA.HI.X.SX32 R27, R3, R2, 0x2, P6 ;  /* 0x00000002031b7211 */ /* 0x000fe400030f16ff */
[----:B------:R-:W4:Y:S04]  /*25790*/  LDL.LU R3, [R1+0x350] ;  /* 0x0003500001037983 */ /* 0x000f280000300800 */
[----:B------:R1:W-:Y:S04]  /*257a0*/  @P5 STG.E desc[UR14][R24.64], R5 ;  /* 0x0000000518005986 */ /* 0x0003e8000c10190e */
[----:B-1----:R-:W2:Y:S01]  /*257b0*/  LDL.LU R25, [R1+0x34c] ;  /* 0x00034c0001197983 */ /* 0x002ea20000300800 */
[C---:B------:R-:W-:Y:S01]  /*257c0*/  LEA R4, P6, R8.reuse, R0, 0x2 ;  /* 0x0000000008047211 */ /* 0x040fe200078c10ff */
[----:B------:R-:W1:Y:S02]  /*257d0*/  LDC R24, c[0x0][0x3b8] ;  /* 0x0000ee00ff187b82 */ /* 0x000e640000000800 */
[----:B---3--:R3:W-:Y:S01]  /*257e0*/  @P2 STG.E desc[UR14][R26.64], R12 ;  /* 0x0000000c1a002986 */ /* 0x0087e2000c10190e */
[----:B------:R-:W-:-:S05]  /*257f0*/  LEA.HI.X.SX32 R5, R8, R2, 0x2, P6 ;  /* 0x0000000208057211 */ /* 0x000fca00030f16ff */
[----:B------:R1:W-:Y:S04]  /*25800*/  @P4 STG.E desc[UR14][R4.64], R9 ;  /* 0x0000000904004986 */ /* 0x0003e8000c10190e */
[----:B---3--:R-:W3:Y:S01]  /*25810*/  LDL.LU R26, [R1+0x360] ;  /* 0x00036000011a7983 */ /* 0x008ee20000300800 */
[----:B------:R-:W1:Y:S03]  /*25820*/  LDC R12, c[0x0][0x3b8] ;  /* 0x0000ee00ff0c7b82 */ /* 0x000e660000000800 */
[----:B------:R-:W3:Y:S01]  /*25830*/  LDL.LU R27, [R1+0x364] ;  /* 0x00036400011b7983 */ /* 0x000ee20000300800 */
[----:B----4-:R-:W-:Y:S01]  /*25840*/  ISETP.LT.AND P2, PT, R3, UR6, !P0 ;  /* 0x0000000603007c0c */ /* 0x010fe2000c741270 */
[----:B------:R-:W-:Y:S01]  /*25850*/  IMAD R3, R16, 0x4, R8 ;  /* 0x0000000410037824 */ /* 0x000fe200078e0208 */
[----:B--2---:R-:W-:-:S03]  /*25860*/  ISETP.LT.AND P5, PT, R25, UR5, !P0 ;  /* 0x0000000519007c0c */ /* 0x004fc6000c7a1270 */
[----:B-1----:R-:W-:Y:S01]  /*25870*/  IMAD R5, R28, 0x4, R3 ;  /* 0x000000041c057824 */ /* 0x002fe200078e0203 */
[----:B------:R-:W2:Y:S01]  /*25880*/  LDL.LU R25, [R1+0x368] ;  /* 0x0003680001197983 */ /* 0x000ea20000300800 */
[----:B------:R-:W-:Y:S01]  /*25890*/  ISETP.LT.AND P4, PT, R29, UR4, !P0 ;  /* 0x000000041d007c0c */ /* 0x000fe2000c781270 */
[----:B------:R-:W1:Y:S01]  /*258a0*/  LDC R16, c[0x0][0x3b8] ;  /* 0x0000ee00ff107b82 */ /* 0x000e620000000800 */
[C---:B------:R-:W-:Y:S01]  /*258b0*/  LEA R8, P6, R3.reuse, R0, 0x2 ;  /* 0x0000000003087211 */ /* 0x040fe200078c10ff */
[----:B------:R-:W4:Y:S01]  /*258c0*/  LDL.LU R28, [R1+0x44] ;  /* 0x00004400011c7983 */ /* 0x000f220000300800 */
[----:B------:R-:W3:Y:S03]  /*258d0*/  LDCU UR5, c[0x0][0x39c] ;  /* 0x00007380ff0577ac */ /* 0x000ee60008000800 */
[----:B------:R-:W2:Y:S01]  /*258e0*/  LDL.LU R29, [R1+0x36c] ;  /* 0x00036c00011d7983 */ /* 0x000ea20000300800 */
[----:B------:R-:W-:Y:S01]  /*258f0*/  LEA.HI.X.SX32 R9, R3, R2, 0x2, P6 ;  /* 0x0000000203097211 */ /* 0x000fe200030f16ff */
[----:B------:R-:W-:Y:S01]  /*25900*/  IMAD R3, R20, 0x4, R5 ;  /* 0x0000000414037824 */ /* 0x000fe200078e0205 */
[C---:B------:R-:W-:Y:S01]  /*25910*/  LEA R4, P6, R5.reuse, R0, 0x2 ;  /* 0x0000000005047211 */ /* 0x040fe200078c10ff */
[----:B------:R-:W1:Y:S01]  /*25920*/  LDCU UR6, c[0x0][0x39c] ;  /* 0x00007380ff0677ac */ /* 0x000e620008000800 */
[----:B------:R-:W1:Y:S02]  /*25930*/  LDC R20, c[0x0][0x3b8] ;  /* 0x0000ee00ff147b82 */ /* 0x000e640000000800 */
[----:B------:R-:W-:Y:S01]  /*25940*/  LEA.HI.X.SX32 R5, R5, R2, 0x2, P6 ;  /* 0x0000000205057211 */ /* 0x000fe200030f16ff */
[----:B------:R-:W2:Y:S01]  /*25950*/  LDCU UR4, c[0x0][0x39c] ;  /* 0x00007380ff0477ac */ /* 0x000ea20008000800 */
[----:B----4-:R4:W-:Y:S01]  /*25960*/  @P3 STG.E desc[UR14][R8.64], R28 ;  /* 0x0000001c08003986 */ /* 0x0109e2000c10190e */
[----:B---3--:R-:W-:Y:S01]  /*25970*/  ISETP.LT.AND P3, PT, R26, UR5, !P0 ;  /* 0x000000051a007c0c */ /* 0x008fe2000c761270 */
[----:B------:R-:W3:Y:S02]  /*25980*/  LDCU UR5, c[0x0][0x39c] ;  /* 0x00007380ff0577ac */ /* 0x000ee40008000800 */
[----:B------:R1:W-:Y:S01]  /*25990*/  @P5 STG.E desc[UR14][R4.64], R13 ;  /* 0x0000000d04005986 */ /* 0x0003e2000c10190e */
[----:B----4-:R-:W-:-:S04]  /*259a0*/  LEA R8, P6, R3, R0, 0x2 ;  /* 0x0000000003087211 */ /* 0x010fc800078c10ff */
[----:B------:R-:W-:Y:S01]  /*259b0*/  LEA.HI.X.SX32 R9, R3, R2, 0x2, P6 ;  /* 0x0000000203097211 */ /* 0x000fe200030f16ff */
[----:B-1----:R-:W-:Y:S01]  /*259c0*/  IMAD R5, R12, 0x4, R3 ;  /* 0x000000040c057824 */ /* 0x002fe200078e0203 */
[----:B------:R-:W-:Y:S01]  /*259d0*/  ISETP.LT.AND P5, PT, R27, UR6, !P0 ;  /* 0x000000061b007c0c */ /* 0x000fe2000c7a1270 */
[----:B------:R-:W1:Y:S01]  /*259e0*/  LDC R12, c[0x0][0x3b8] ;  /* 0x0000ee00ff0c7b82 */ /* 0x000e620000000800 */
[----:B------:R-:W4:Y:S01]  /*259f0*/  LDCU UR6, c[0x0][0x39c] ;  /* 0x00007380ff0677ac */ /* 0x000f220008000800 */
[----:B------:R2:W-:Y:S01]  /*25a00*/  @P2 STG.E desc[UR14][R8.64], R10 ;  /* 0x0000000a08002986 */ /* 0x0005e2000c10190e */
[----:B------:R-:W-:-:S05]  /*25a10*/  LEA R4, P6, R5, R0, 0x2 ;  /* 0x0000000005047211 */ /* 0x000fca00078c10ff */
[----:B------:R-:W4:Y:S01]  /*25a20*/  LDC R13, c[0x0][0x3b8] ;  /* 0x0000ee00ff0d7b82 */ /* 0x000f220000000800 */
[----:B--2---:R-:W2:Y:S01]  /*25a30*/  LDL.LU R10, [R1+0x60c] ;  /* 0x00060c00010a7983 */ /* 0x004ea20000300800 */
[----:B------:R-:W-:-:S03]  /*25a40*/  IMAD R9, R16, 0x4, R5 ;  /* 0x0000000410097824 */ /* 0x000fc600078e0205 */
[----:B------:R-:W2:Y:S01]  /*25a50*/  LDL.LU R26, [R1+0x374] ;  /* 0x00037400011a7983 */ /* 0x000ea20000300800 */
[----:B------:R-:W-:Y:S01]  /*25a60*/  LEA.HI.X.SX32 R5, R5, R2, 0x2, P6 ;  /* 0x0000000205057211 */ /* 0x000fe200030f16ff */
[----:B------:R-:W-:Y:S01]  /*25a70*/  IMAD R3, R24, 0x4, R9 ;  /* 0x0000000418037824 */ /* 0x000fe200078e0209 */
[C---:B------:R-:W-:Y:S01]  /*25a80*/  LEA R8, P6, R9.reuse, R0, 0x2 ;  /* 0x0000000009087211 */ /* 0x040fe200078c10ff */
[----:B------:R-:W2:Y:S03]  /*25a90*/  LDL.LU R16, [R1+0x370] ;  /* 0x0003700001107983 */ /* 0x000ea60000300800 */
[----:B------:R-:W-:Y:S01]  /*25aa0*/  LEA.HI.X.SX32 R9, R9, R2, 0x2, P6 ;  /* 0x0000000209097211 */ /* 0x000fe200030f16ff */
[----:B------:R3:W-:Y:S01]  /*25ab0*/  @P4 STG.E desc[UR14][R4.64], R17 ;  /* 0x0000001104004986 */ /* 0x0007e2000c10190e */
[----:B------:R-:W-:Y:S01]  /*25ac0*/  ISETP.LT.AND P2, PT, R25, UR4, !P0 ;  /* 0x0000000419007c0c */ /* 0x000fe2000c741270 */
[----:B------:R-:W2:Y:S02]  /*25ad0*/  LDCU UR4, c[0x0][0x39c] ;  /* 0x00007380ff0477ac */ /* 0x000ea40008000800 */
[----:B------:R-:W2:Y:S01]  /*25ae0*/  LDL.LU R27, [R1+0x378] ;  /* 0x00037800011b7983 */ /* 0x000ea20000300800 */
[----:B---3--:R-:W-:-:S03]  /*25af0*/  LEA R4, P6, R3, R0, 0x2 ;  /* 0x0000000003047211 */ /* 0x008fc600078c10ff */
[----:B------:R-:W3:Y:S01]  /*25b00*/  LDL.LU R25, [R1+0x38] ;  /* 0x0000380001197983 */ /* 0x000ee20000300800 */
[----:B------:R-:W2:Y:S01]  /*25b10*/  LDC R17, c[0x0][0x3b8] ;  /* 0x0000ee00ff117b82 */ /* 0x000ea20000000800 */
[----:B------:R-:W-:Y:S02]  /*25b20*/  LEA.HI.X.SX32 R5, R3, R2, 0x2, P6 ;  /* 0x0000000203057211 */ /* 0x000fe400030f16ff */
[----:B------:R4:W-:Y:S01]  /*25b30*/  @P3 STG.E desc[UR14][R8.64], R6 ;  /* 0x0000000608003986 */ /* 0x0009e2000c10190e */
[----:B------:R-:W-:Y:S01]  /*25b40*/  ISETP.LT.AND P4, PT, R29, UR5, !P0 ;  /* 0x000000051d007c0c */ /* 0x000fe2000c781270 */
[----:B-1----:R-:W-:Y:S01]  /*25b50*/  IMAD R3, R12, 0x4, R3 ;  /* 0x000000040c037824 */ /* 0x002fe200078e0203 */
[----:B------:R-:W1:Y:S01]  /*25b60*/  LDCU UR5, c[0x0][0x39c] ;  /* 0x00007380ff0577ac */ /* 0x000e620008000800 */
[----:B------:R1:W-:Y:S01]  /*25b70*/  @P5 STG.E desc[UR14][R4.64], R21 ;  /* 0x0000001504005986 */ /* 0x0003e2000c10190e */
[----:B------:R-:W2:Y:S03]  /*25b80*/  LDC R12, c[0x0][0x3b8] ;  /* 0x0000ee00ff0c7b82 */ /* 0x000ea60000000800 */
[----:B----4-:R-:W4:Y:S04]  /*25b90*/  LDL.LU R6, [R1+0x608] ;  /* 0x0006080001067983 */ /* 0x010f280000300800 */
[----:B------:R-:W3:Y:S04]  /*25ba0*/  LDL.LU R28, [R1+0x380] ;  /* 0x00038000011c7983 */ /* 0x000ee80000300800 */
[----:B------:R-:W3:Y:S04]  /*25bb0*/  LDL.LU R29, [R1+0x88] ;  /* 0x00008800011d7983 */ /* 0x000ee80000300800 */
[----:B-1----:R-:W3:Y:S01]  /*25bc0*/  LDL.LU R21, [R1+0x68] ;  /* 0x0000680001157983 */ /* 0x002ee20000300800 */
[----:B------:R-:W-:-:S03]  /*25bd0*/  IMAD R5, R13, 0x4, R3 ;  /* 0x000000040d057824 */ /* 0x000fc600078e0203 */
[----:B------:R-:W4:Y:S04]  /*25be0*/  LDL.LU R13, [R1+0x37c] ;  /* 0x00037c00010d7983 */ /* 0x000f280000300800 */
[----:B------:R-:W4:Y:S01]  /*25bf0*/  LDL.LU R24, [R1+0x8] ;  /* 0x0000080001187983 */ /* 0x000f220000300800 */
[----:B------:R-:W-:-:S04]  /*25c00*/  LEA R8, P5, R3, R0, 0x2 ;  /* 0x0000000003087211 */ /* 0x000fc800078a10ff */
[----:B------:R-:W-:Y:S01]  /*25c10*/  LEA.HI.X.SX32 R9, R3, R2, 0x2, P5 ;  /* 0x0000000203097211 */ /* 0x000fe200028f16ff */
[----:B------:R-:W-:Y:S01]  /*25c20*/  IMAD R3, R20, 0x4, R5 ;  /* 0x0000000414037824 */ /* 0x000fe200078e0205 */
[C---:B------:R-:W-:Y:S01]  /*25c30*/  LEA R4, P5, R5.reuse, R0, 0x2 ;  /* 0x0000000005047211 */ /* 0x040fe200078a10ff */
[----:B------:R-:W1:Y:S03]  /*25c40*/  LDC R20, c[0x0][0x3b8] ;  /* 0x0000ee00ff147b82 */ /* 0x000e660000000800 */
[----:B------:R-:W-:Y:S02]  /*25c50*/  LEA.HI.X.SX32 R5, R5, R2, 0x2, P5 ;  /* 0x0000000205057211 */ /* 0x000fe400028f16ff */
[----:B--2---:R-:W-:Y:S01]  /*25c60*/  ISETP.LT.AND P6, PT, R26, UR4, !P0 ;  /* 0x000000041a007c0c */ /* 0x004fe2000c7c1270 */
[----:B------:R-:W2:Y:S01]  /*25c70*/  LDCU UR4, c[0x0][0x39c] ;  /* 0x00007380ff0477ac */ /* 0x000ea20008000800 */
[----:B------:R-:W2:Y:S01]  /*25c80*/  LDL.LU R26, [R1+0x384] ;  /* 0x00038400011a7983 */ /* 0x000ea20000300800 */
[----:B------:R-:W-:Y:S01]  /*25c90*/  ISETP.LT.AND P3, PT, R16, UR6, !P0 ;  /* 0x0000000610007c0c */ /* 0x000fe2000c761270 */
[----:B------:R-:W4:Y:S01]  /*25ca0*/  LDCU UR6, c[0x0][0x39c] ;  /* 0x00007380ff0677ac */ /* 0x000f220008000800 */
[----:B------:R-:W1:Y:S01]  /*25cb0*/  LDC R16, c[0x0][0x3b8] ;  /* 0x0000ee00ff107b82 */ /* 0x000e620000000800 */
[----:B---3--:R3:W-:Y:S01]  /*25cc0*/  @P2 STG.E desc[UR14][R8.64], R21 ;  /* 0x0000001508002986 */ /* 0x0087e2000c10190e */
[----:B------:R-:W-:Y:S01]  /*25cd0*/  ISETP.LT.AND P2, PT, R27, UR5, !P0 ;  /* 0x000000051b007c0c */ /* 0x000fe2000c741270 */
[----:B------:R-:W1:Y:S02]  /*25ce0*/  LDCU UR5, c[0x0][0x39c] ;  /* 0x00007380ff0577ac */ /* 0x000e640008000800 */
[----:B------:R-:W2:Y:S01]  /*25cf0*/  LDL.LU R27, [R1+0x98] ;  /* 0x00009800011b7983 */ /* 0x000ea20000300800 */
[----:B---3--:R-:W-:-:S03]  /*25d00*/  LEA R8, P5, R3, R0, 0x2 ;  /* 0x0000000003087211 */ /* 0x008fc600078a10ff */
[----:B------:R3:W-:Y:S01]  /*25d10*/  @P4 STG.E desc[UR14][R4.64], R25 ;  /* 0x0000001904004986 */ /* 0x0007e2000c10190e */
[----:B------:R-:W1:Y:S01]  /*25d20*/  LDC R21, c[0x0][0x3b8] ;  /* 0x0000ee00ff157b82 */ /* 0x000e620000000800 */
[----:B------:R-:W-:Y:S02]  /*25d30*/  LEA.HI.X.SX32 R9, R3, R2, 0x2, P5 ;  /* 0x0000000203097211 */ /* 0x000fe400028f16ff */
[----:B------:R-:W-:Y:S01]  /*25d40*/  ISETP.LT.AND P5, PT, R28, UR7, !P0 ;  /* 0x000000071c007c0c */ /* 0x000fe2000c7a1270 */
[----:B---3--:R-:W3:Y:S01]  /*25d50*/  LDL.LU R25, [R1+0xa8] ;  /* 0x0000a80001197983 */ /* 0x008ee20000300800 */
[----:B------:R-:W-:Y:S01]  /*25d60*/  IMAD R3, R12, 0x4, R3 ;  /* 0x000000040c037824 */ /* 0x000fe200078e0203 */
[----:B----4-:R-:W-:Y:S01]  /*25d70*/  ISETP.LT.AND P4, PT, R13, UR6, !P0 ;  /* 0x000000060d007c0c */ /* 0x010fe2000c781270 */
[----:B------:R-:W4:Y:S01]  /*25d80*/  LDCU UR6, c[0x0][0x39c] ;  /* 0x00007380ff0677ac */ /* 0x000f220008000800 */
[----:B------:R1:W-:Y:S01]  /*25d90*/  @P3 STG.E desc[UR14][R8.64], R29 ;  /* 0x0000001d08003986 */ /* 0x0003e2000c10190e */
[----:B------:R-:W1:Y:S03]  /*25da0*/  LDCU UR7, c[0x0][0x39c] ;  /* 0x00007380ff0777ac */ /* 0x000e660008000800 */
[----:B------:R-:W4:Y:S01]  /*25db0*/  LDL.LU R28, [R1+0x78] ;  /* 0x00007800011c7983 */ /* 0x000f220000300800 */
[----:B-1----:R-:W-:Y:S01]  /*25dc0*/  IMAD R5, R16, 0x4, R3 ;  /* 0x0000000410057824 */ /* 0x002fe200078e0203 */
[----:B------:R-:W1:Y:S02]  /*25dd0*/  LDC R13, c[0x0][0x3b8] ;  /* 0x0000ee00ff0d7b82 */ /* 0x000e640000000800 */
[----:B------:R-:W4:Y:S01]  /*25de0*/  LDL.LU R29, [R1+0x390] ;  /* 0x00039000011d7983 */ /* 0x000f220000300800 */
[----:B------:R-:W-:-:S03]  /*25df0*/  LEA R8, P3, R3, R0, 0x2 ;  /* 0x0000000003087211 */ /* 0x000fc600078610ff */
[----:B------:R-:W4:Y:S01]  /*25e00*/  LDL.LU R16, [R1+0x38c] ;  /* 0x00038c0001107983 */ /* 0x000f220000300800 */
[----:B------:R-:W-:Y:S02]  /*25e10*/  LEA.HI.X.SX32 R9, R3, R2, 0x2, P3 ;  /* 0x0000000203097211 */ /* 0x000fe400018f16ff */
[----:B------:R-:W-:Y:S01]  /*25e20*/  LEA R4, P3, R5, R0, 0x2 ;  /* 0x0000000005047211 */ /* 0x000fe200078610ff */
[----:B------:R-:W-:Y:S02]  /*25e30*/  IMAD R3, R17, 0x4, R5 ;  /* 0x0000000411037824 */ /* 0x000fe400078e0205 */
[----:B------:R1:W-:Y:S01]  /*25e40*/  @P6 STG.E desc[UR14][R8.64], R24 ;  /* 0x0000001808006986 */ /* 0x0003e2000c10190e */
[----:B------:R-:W-:Y:S01]  /*25e50*/  LEA.HI.X.SX32 R5, R5, R2, 0x2, P3 ;  /* 0x0000000205057211 */ /* 0x000fe200018f16ff */
[----:B------:R-:W-:Y:S01]  /*25e60*/  IMAD R12, R21, 0x4, R3 ;  /* 0x00000004150c7824 */ /* 0x000fe200078e0203 */
[----:B------:R-:W2:Y:S01]  /*25e70*/  LDC R17, c[0x0][0x3b8] ;  /* 0x0000ee00ff117b82 */ /* 0x000ea20000000800 */
[----:B-1----:R-:W-:-:S04]  /*25e80*/  LEA R8, P6, R3, R0, 0x2 ;  /* 0x0000000003087211 */ /* 0x002fc800078c10ff */
[----:B------:R-:W-:Y:S02]  /*25e90*/  LEA.HI.X.SX32 R9, R3, R2, 0x2, P6 ;  /* 0x0000000203097211 */ /* 0x000fe400030f16ff */
[----:B--2---:R-:W-:Y:S01]  /*25ea0*/  ISETP.LT.AND P3, PT, R26, UR4, !P0 ;  /* 0x000000041a007c0c */ /* 0x004fe2000c761270 */
[----:B------:R-:W1:Y:S01]  /*25eb0*/  LDCU UR4, c[0x0][0x39c] ;  /* 0x00007380ff0477ac */ /* 0x000e620008000800 */
[----:B------:R-:W2:Y:S04]  /*25ec0*/  LDL.LU R26, [R1+0x394] ;  /* 0x00039400011a7983 */ /* 0x000ea80000300800 */
[----:B------:R-:W2:Y:S04]  /*25ed0*/  LDL.LU R24, [R1+0x58] ;  /* 0x0000580001187983 */ /* 0x000ea80000300800 */
[----:B------:R-:W2:Y:S04]  /*25ee0*/  LDL.LU R21, [R1+0x388] ;  /* 0x0003880001157983 */ /* 0x000ea80000300800 */
[----:B------:R1:W-:Y:S02]  /*25ef0*/  @P2 STG.E desc[UR14][R4.64], R27 ;  /* 0x0000001b04002986 */ /* 0x0003e4000c10190e */
[----:B-1----:R-:W-:-:S02]  /*25f00*/  LEA R4, P6, R12, R0, 0x2 ;  /* 0x000000000c047211 */ /* 0x002fc400078c10ff */
[----:B------:R-:W2:Y:S02]  /*25f10*/  LDL.LU R27, [R1+0x398] ;  /* 0x00039800011b7983 */ /* 0x000ea40000300800 */
[----:B------:R-:W-:Y:S02]  /*25f20*/  LEA.HI.X.SX32 R5, R12, R2, 0x2, P6 ;  /* 0x000000020c057211 */ /* 0x000fe400030f16ff */
[----:B---3--:R1:W-:Y:S04]  /*25f30*/  @P4 STG.E desc[UR14][R8.64], R25 ;  /* 0x0000001908004986 */ /* 0x0083e8000c10190e */
[----:B----4-:R3:W-:Y:S04]  /*25f40*/  @P5 STG.E desc[UR14][R4.64], R28 ;  /* 0x0000001c04005986 */ /* 0x0107e8000c10190e */
[----:B-1----:R-:W4:Y:S01]  /*25f50*/  LDL.LU R25, [R1+0x39c] ;  /* 0x00039c0001197983 */ /* 0x002f220000300800 */
[----:B------:R-:W-:Y:S01]  /*25f60*/  ISETP.LT.AND P6, PT, R29, UR4, !P0 ;  /* 0x000000041d007c0c */ /* 0x000fe2000c7c1270 */
[----:B------:R-:W-:Y:S01]  /*25f70*/  IMAD R12, R13, 0x4, R12 ;  /* 0x000000040d0c7824 */ /* 0x000fe200078e020c */
[----:B------:R-:W1:Y:S01]  /*25f80*/  LDCU UR4, c[0x0][0x39c] ;  /* 0x00007380ff0477ac */ /* 0x000e620008000800 */
[----:B------:R-:W1:Y:S01]  /*25f90*/  LDC R13, c[0x0][0x3b8] ;  /* 0x0000ee00ff0d7b82 */ /* 0x000e620000000800 */
[----:B---3--:R-:W3:Y:S04]  /*25fa0*/  LDL.LU R28, [R1+0x48] ;  /* 0x00004800011c7983 */ /* 0x008ee80000300800 */
[----:B------:R-:W3:Y:S01]  /*25fb0*/  LDL.LU R29, [R1+0x3a0] ;  /* 0x0003a000011d7983 */ /* 0x000ee20000300800 */
[----:B------:R-:W-:Y:S01]  /*25fc0*/  ISETP.LT.AND P4, PT, R16, UR6, !P0 ;  /* 0x0000000610007c0c */ /* 0x000fe2000c781270 */
[----:B------:R-:W-:Y:S01]  /*25fd0*/  IMAD R5, R20, 0x4, R12 ;  /* 0x0000000414057824 */ /* 0x000fe200078e020c */
[----:B------:R-:W1:Y:S01]  /*25fe0*/  LDC R16, c[0x0][0x3b8] ;  /* 0x0000ee00ff107b82 */ /* 0x000e620000000800 */
[----:B------:R-:W-:Y:S01]  /*25ff0*/  LEA R8, P5, R12, R0, 0x2 ;  /* 0x000000000c087211 */ /* 0x000fe200078a10ff */
[----:B------:R-:W1:Y:S01]  /*26000*/  LDCU UR6, c[0x0][0x39c] ;  /* 0x00007380ff0677ac */ /* 0x000e620008000800 */
[----:B------:R-:W-:-:S02]  /*26010*/  IMAD R3, R17, 0x4, R5 ;  /* 0x0000000411037824 */ /* 0x000fc400078e0205 */
[----:B------:R-:W-:Y:S02]  /*26020*/  LEA.HI.X.SX32 R9, R12, R2, 0x2, P5 ;  /* 0x000000020c097211 */ /* 0x000fe400028f16ff */
[C---:B------:R-:W-:Y:S01]  /*26030*/  LEA R4, P5, R5.reuse, R0, 0x2 ;  /* 0x0000000005047211 */ /* 0x040fe200078a10ff */
[----:B------:R-:W2:Y:S02]  /*26040*/  LDC R12, c[0x0][0x3b8] ;  /* 0x0000ee00ff0c7b82 */ /* 0x000ea40000000800 */
[----:B------:R1:W-:Y:S01]  /*26050*/  @P3 STG.E desc[UR14][R8.64], R6 ;  /* 0x0000000608003986 */ /* 0x0003e2000c10190e */
[----:B------:R-:W-:Y:S02]  /*26060*/  LEA.HI.X.SX32 R5, R5, R2, 0x2, P5 ;  /* 0x0000000205057211 */ /* 0x000fe400028f16ff */
[----:B-1----:R-:W-:-:S03]  /*26070*/  LEA R8, P5, R3, R0, 0x2 ;  /* 0x0000000003087211 */ /* 0x002fc600078a10ff */
[----:B------:R-:W1:Y:S01]  /*26080*/  LDC R6, c[0x0][0x3b8] ;  /* 0x0000ee00ff067b82 */ /* 0x000e620000000800 */
[----:B------:R-:W-:Y:S01]  /*26090*/  LEA.HI.X.SX32 R9, R3, R2, 0x2, P5 ;  /* 0x0000000203097211 */ /* 0x000fe200028f16ff */
[----:B------:R-:W-:-:S06]  /*260a0*/  IMAD R3, R16, 0x4, R3 ;  /* 0x0000000410037824 */ /* 0x000fcc00078e0203 */
[----:B------:R-:W1:Y:S01]  /*260b0*/  LDC R16, c[0x0][0x3b8] ;  /* 0x0000ee00ff107b82 */ /* 0x000e620000000800 */
[----:B--2---:R-:W-:Y:S01]  /*260c0*/  ISETP.LT.AND P2, PT, R21, UR5, !P0 ;  /* 0x0000000515007c0c */ /* 0x004fe2000c741270 */
[----:B------:R-:W2:-:S12]  /*260d0*/  LDCU UR5, c[0x0][0x39c] ;  /* 0x00007380ff0577ac */ /* 0x000e980008000800 */
[----:B------:R-:W-:Y:S04]  /*260e0*/  @P2 STG.E desc[UR14][R4.64], R24 ;  /* 0x0000001804002986 */ /* 0x000fe8000c10190e */
[----:B------:R1:W-:Y:S01]  /*260f0*/  @P4 STG.E desc[UR14][R8.64], R10 ;  /* 0x0000000a08004986 */ /* 0x0003e2000c10190e */
[----:B--2---:R-:W-:Y:S01]  /*26100*/  ISETP.LT.AND P3, PT, R26, UR5, !P0 ;  /* 0x000000051a007c0c */ /* 0x004fe2000c761270 */
[----:B------:R-:W2:Y:S02]  /*26110*/  LDCU UR5, c[0x0][0x39c] ;  /* 0x00007380ff0577ac */ /* 0x000ea40008000800 */
[----:B------:R-:W2:Y:S01]  /*26120*/  LDL.LU R26, [R1+0x3a4] ;  /* 0x0003a400011a7983 */ /* 0x000ea20000300800 */
[C---:B-1----:R-:W-:Y:S01]  /*26130*/  LEA R8, P4, R3.reuse, R0, 0x2 ;  /* 0x0000000003087211 */ /* 0x042fe200078810ff */
[----:B------:R-:W1:Y:S03]  /*26140*/  LDC R10, c[0x0][0x3b8] ;  /* 0x0000ee00ff0a7b82 */ /* 0x000e660000000800 */
[----:B------:R-:W-:-:S02]  /*26150*/  LEA.HI.X.SX32 R9, R3, R2, 0x2, P4 ;  /* 0x0000000203097211 */ /* 0x000fc400020f16ff */
[----:B------:R-:W-:Y:S02]  /*26160*/  ISETP.LT.AND P2, PT, R27, UR6, !P0 ;  /* 0x000000061b007c0c */ /* 0x000fe4000c741270 */
[----:B----4-:R-:W-:Y:S01]  /*26170*/  ISETP.LT.AND P5, PT, R25, UR7, !P0 ;  /* 0x0000000719007c0c */ /* 0x010fe2000c7a1270 */
[----:B------:R-:W4:Y:S01]  /*26180*/  LDL.LU R27, [R1+0x3a8] ;  /* 0x0003a800011b7983 */ /* 0x000f220000300800 */
[----:B------:R-:W-:Y:S01]  /*26190*/  IMAD R5, R13, 0x4, R3 ;  /* 0x000000040d057824 */ /* 0x000fe200078e0203 */
[----:B------:R-:W4:Y:S01]  /*261a0*/  LDCU UR6, c[0x0][0x39c] ;  /* 0x00007380ff0677ac */ /* 0x000f220008000800 */
[----:B------:R-:W1:Y:S01]  /*261b0*/  LDC R13, c[0x0][0x3b8] ;  /* 0x0000ee00ff0d7b82 */ /* 0x000e620000000800 */
[----:B------:R-:W4:Y:S04]  /*261c0*/  LDL.LU R25, [R1+0x3ac] ;  /* 0x0003ac0001197983 */ /* 0x000f280000300800 */
[----:B---3--:R3:W-:Y:S01]  /*261d0*/  @P6 STG.E desc[UR14][R8.64], R28 ;  /* 0x0000001c08006986 */ /* 0x0087e2000c10190e */
[----:B------:R-:W1:Y:S01]  /*261e0*/  LDCU UR7, c[0x0][0x39c] ;  /* 0x00007380ff0777ac */ /* 0x000e620008000800 */
[----:B------:R-:W-:-:S02]  /*261f0*/  ISETP.LT.AND P6, PT, R29, UR4, !P0 ;  /* 0x000000041d007c0c */ /* 0x000fc4000c7c1270 */
[----:B------:R-:W4:Y:S01]  /*26200*/  LDL.LU R29, [R1+0x3b0] ;  /* 0x0003b000011d7983 */ /* 0x000f220000300800 */
[C---:B------:R-:W-:Y:S01]  /*26210*/  LEA R4, P4, R5.reuse, R0, 0x2 ;  /* 0x0000000005047211 */ /* 0x040fe200078810ff */
[----:B------:R-:W-:Y:S01]  /*26220*/  IMAD R3, R12, 0x4, R5 ;  /* 0x000000040c037824 */ /* 0x000fe200078e0205 */
[----:B------:R-:W1:Y:S01]  /*26230*/  LDCU UR4, c[0x0][0x39c] ;  /* 0x00007380ff0477ac */ /* 0x000e620008000800 */
[----:B------:R-:W2:Y:S01]  /*26240*/  LDC R12, c[0x0][0x3b8] ;  /* 0x0000ee00ff0c7b82 */ /* 0x000ea20000000800 */
[----:B------:R-:W-:Y:S02]  /*26250*/  LEA.HI.X.SX32 R5, R5, R2, 0x2, P4 ;  /* 0x0000000205057211 */ /* 0x000fe400020f16ff */
[----:B---3--:R-:W-:Y:S01]  /*26260*/  LEA R8, P4, R3, R0, 0x2 ;  /* 0x0000000003087211 */ /* 0x008fe200078810ff */
[----:B------:R-:W-:-:S03]  /*26270*/  IMAD R6, R6, 0x4, R3 ;  /* 0x0000000406067824 */ /* 0x000fc600078e0203 */
[----:B------:R-:W-:Y:S01]  /*26280*/  LEA.HI.X.SX32 R9, R3, R2, 0x2, P4 ;  /* 0x0000000203097211 */ /* 0x000fe200020f16ff */
[----:B------:R3:W-:Y:S04]  /*26290*/  @P3 STG.E desc[UR14][R4.64], R14 ;  /* 0x0000000e04003986 */ /* 0x0007e8000c10190e */
[----:B------:R1:W-:Y:S01]  /*262a0*/  @P2 STG.E desc[UR14][R8.64], R11 ;  /* 0x0000000b08002986 */ /* 0x0003e2000c10190e */
[C---:B---3--:R-:W-:Y:S01]  /*262b0*/  LEA R4, P3, R6.reuse, R0, 0x2 ;  /* 0x0000000006047211 */ /* 0x048fe200078610ff */
[----:B------:R-:W3:Y:S02]  /*262c0*/  LDC R14, c[0x0][0x3b8] ;  /* 0x0000ee00ff0e7b82 */ /* 0x000ee40000000800 */
[----:B-1----:R-:W3:Y:S01]  /*262d0*/  LDL.LU R11, [R1+0x604] ;  /* 0x00060400010b7983 */ /* 0x002ee20000300800 */
[----:B------:R-:W-:Y:S01]  /*262e0*/  LEA.HI.X.SX32 R5, R6, R2, 0x2, P3 ;  /* 0x0000000206057211 */ /* 0x000fe200018f16ff */
[----:B------:R-:W-:-:S02]  /*262f0*/  IMAD R6, R10, 0x4, R6 ;  /* 0x000000040a067824 */ /* 0x000fc400078e0206 */
[----:B------:R-:W3:Y:S02]  /*26300*/  LDL.LU R21, [R1+0x3b4] ;  /* 0x0003b40001157983 */ /* 0x000ee40000300800 */
[----:B------:R-:W1:Y:S02]  /*26310*/  LDC R10, c[0x0][0x3b8] ;  /* 0x0000ee00ff0a7b82 */ /* 0x000e640000000800 */
[----:B------:R-:W3:Y:S04]  /*26320*/  LDL.LU R24, [R1+0x6c] ;  /* 0x00006c0001187983 */ /* 0x000ee80000300800 */
[----:B------:R-:W3:Y:S04]  /*26330*/  LDL.LU R28, [R1+0x3b8] ;  /* 0x0003b800011c7983 */ /* 0x000ee80000300800 */
[----:B------:R1:W-:Y:S01]  /*26340*/  @P5 STG.E desc[UR14][R4.64], R18 ;  /* 0x0000001204005986 */ /* 0x0003e2000c10190e */
[----:B------:R-:W-:-:S04]  /*26350*/  LEA R8, P5, R6, R0, 0x2 ;  /* 0x0000000006087211 */ /* 0x000fc800078a10ff */
[----:B------:R-:W-:Y:S01]  /*26360*/  LEA.HI.X.SX32 R9, R6, R2, 0x2, P5 ;  /* 0x0000000206097211 */ /* 0x000fe200028f16ff */
[----:B-1----:R-:W-:-:S04]  /*26370*/  IMAD R5, R16, 0x4, R6 ;  /* 0x0000000410057824 */ /* 0x002fc800078e0206 */
[----:B------:R1:W-:Y:S01]  /*26380*/  @P6 STG.E desc[UR14][R8.64], R7 ;  /* 0x0000000708006986 */ /* 0x0003e2000c10190e */
[----:B------:R-:W1:Y:S01]  /*26390*/  LDC R16, c[0x0][0x3b8] ;  /* 0x0000ee00ff107b82 */ /* 0x000e620000000800 */
[----:B------:R-:W-:Y:S01]  /*263a0*/  LEA R4, P5, R5, R0, 0x2 ;  /* 0x0000000005047211 */ /* 0x000fe200078a10ff */
[----:B------:R-:W-:-:S03]  /*263b0*/  IMAD R3, R13, 0x4, R5 ;  /* 0x000000040d037824 */ /* 0x000fc600078e0205 */
[----:B------:R-:W-:-:S03]  /*263c0*/  LEA.HI.X.SX32 R5, R5, R2, 0x2, P5 ;  /* 0x0000000205057211 */ /* 0x000fc600028f16ff */
[----:B------:R-:W1:Y:S01]  /*263d0*/  LDC R13, c[0x0][0x3b8] ;  /* 0x0000ee00ff0d7b82 */ /* 0x000e620000000800 */
[----:B--2---:R-:W-:Y:S01]  /*263e0*/  ISETP.LT.AND P4, PT, R26, UR5, !P0 ;  /* 0x000000051a007c0c */ /* 0x004fe2000c781270 */
[----:B------:R-:W2:Y:S01]  /*263f0*/  LDCU UR5, c[0x0][0x39c] ;  /* 0x00007380ff0577ac */ /* 0x000ea20008000800 */
[----:B------:R-:W3:Y:S01]  /*26400*/  LDL.LU R26, [R1+0x3c] ;  /* 0x00003c00011a7983 */ /* 0x000ee20000300800 */
[----:B----4-:R-:W-:Y:S01]  /*26410*/  ISETP.LT.AND P3, PT, R27, UR6, !P0 ;  /* 0x000000061b007c0c */ /* 0x010fe2000c761270 */
[----:B------:R-:W4:Y:S02]  /*26420*/  LDCU UR6, c[0x0][0x39c] ;  /* 0x00007380ff0677ac */ /* 0x000f240008000800 */
[----:B------:R-:W3:Y:S01]  /*26430*/  LDL.LU R27, [R1+0x3bc] ;  /* 0x0003bc00011b7983 */ /* 0x000ee20000300800 */
[----:B------:R-:W-:Y:S01]  /*26440*/  ISETP.LT.AND P2, PT, R25, UR7, !P0 ;  /* 0x0000000719007c0c */ /* 0x000fe2000c741270 */
[----:B------:R-:W-:Y:S02]  /*26450*/  IMAD R6, R12, 0x4, R3 ;  /* 0x000000040c067824 */ /* 0x000fe400078e0203 */
[----:B-1----:R-:W3:Y:S01]  /*26460*/  LDL.LU R7, [R1+0x600] ;  /* 0x0006000001077983 */ /* 0x002ee20000300800 */
[----:B------:R-:W-:Y:S01]  /*26470*/  LEA R8, P6, R3, R0, 0x2 ;  /* 0x0000000003087211 */ /* 0x000fe200078c10ff */
[----:B------:R-:W1:Y:S01]  /*26480*/  LDC R12, c[0x0][0x3b8] ;  /* 0x0000ee00ff0c7b82 */ /* 0x000e620000000800 */
[----:B------:R-:W1:Y:S01]  /*26490*/  LDCU UR7, c[0x0][0x39c] ;  /* 0x00007380ff0777ac */ /* 0x000e620008000800 */
[----:B------:R-:W3:Y:S01]  /*264a0*/  LDL.LU R25, [R1+0x8c] ;  /* 0x00008c0001197983 */ /* 0x000ee20000300800 */
[----:B------:R-:W-:-:S03]  /*264b0*/  ISETP.LT.AND P5, PT, R29, UR4, !P0 ;  /* 0x000000041d007c0c */ /* 0x000fc6000c7a1270 */
[----:B------:R2:W-:Y:S01]  /*264c0*/  @P4 STG.E desc[UR14][R4.64], R22 ;  /* 0x0000001604004986 */ /* 0x0005e2000c10190e */
[----:B------:R-:W-:Y:S01]  /*264d0*/  LEA.HI.X.SX32 R9, R3, R2, 0x2, P6 ;  /* 0x0000000203097211 */ /* 0x000fe200030f16ff */
[----:B------:R-:W1:Y:S02]  /*264e0*/  LDCU UR4, c[0x0][0x39c] ;  /* 0x00007380ff0477ac */ /* 0x000e640008000800 */
[----:B------:R-:W3:Y:S04]  /*264f0*/  LDL.LU R29, [R1+0x3c0] ;  /* 0x0003c000011d7983 */ /* 0x000ee80000300800 */
[----:B------:R-:W3:Y:S01]  /*26500*/  LDL.LU R17, [R1+0xc] ;  /* 0x00000c0001117983 */ /* 0x000ee20000300800 */
[----:B--2---:R-:W-:-:S03]  /*26510*/  LEA R4, P6, R6, R0, 0x2 ;  /* 0x0000000006047211 */ /* 0x004fc600078c10ff */
[----:B------:R-:W2:Y:S01]  /*26520*/  LDL.LU R20, [R1+0x3c4] ;  /* 0x0003c40001147983 */ /* 0x000ea20000300800 */
[----:B------:R-:W-:Y:S01]  /*26530*/  LEA.HI.X.SX32 R5, R6, R2, 0x2, P6 ;  /* 0x0000000206057211 */ /* 0x000fe200030f16ff */
[----:B------:R-:W-:Y:S02]  /*26540*/  IMAD R6, R10, 0x4, R6 ;  /* 0x000000040a067824 */ /* 0x000fe400078e0206 */
[----:B------:R-:W1:Y:S02]  /*26550*/  LDC R10, c[0x0][0x3b8] ;  /* 0x0000ee00ff0a7b82 */ /* 0x000e640000000800 */
[----:B---3--:R-:W-:-:S06]  /*26560*/  IMAD R3, R14, 0x4, R6 ;  /* 0x000000040e037824 */ /* 0x008fcc00078e0206 */
[----:B------:R-:W3:Y:S01]  /*26570*/  LDC R14, c[0x0][0x3b8] ;  /* 0x0000ee00ff0e7b82 */ /* 0x000ee20000000800 */
[----:B------:R-:W-:Y:S01]  /*26580*/  ISETP.LT.AND P4, PT, R21, UR5, !P0 ;  /* 0x0000000515007c0c */ /* 0x000fe2000c781270 */
[----:B------:R-:W1:Y:S01]  /*26590*/  LDCU UR5, c[0x0][0x39c] ;  /* 0x00007380ff0577ac */ /* 0x000e620008000800 */
[----:B------:R-:W3:Y:S04]  /*265a0*/  LDL.LU R21, [R1+0x9c] ;  /* 0x00009c0001157983 */ /* 0x000ee80000300800 */
[----:B------:R4:W-:Y:S02]  /*265b0*/  @P3 STG.E desc[UR14][R8.64], R24 ;  /* 0x0000001808003986 */ /* 0x0009e4000c10190e */
[----:B----4-:R-:W-:Y:S01]  /*265c0*/  ISETP.LT.AND P3, PT, R28, UR6, !P0 ;  /* 0x000000061c007c0c */ /* 0x010fe2000c761270 */
[----:B------:R-:W2:Y:S01]  /*265d0*/  LDCU UR6, c[0x0][0x39c] ;  /* 0x00007380ff0677ac */ /* 0x000ea20008000800 */
[----:B------:R-:W4:Y:S04]  /*265e0*/  LDL.LU R24, [R1+0x3c8] ;  /* 0x0003c80001187983 */ /* 0x000f280000300800 */
[----:B------:R-:W4:Y:S01]  /*265f0*/  LDL.LU R28, [R1+0xac] ;  /* 0x0000ac00011c7983 */ /* 0x000f220000300800 */
[----:B------:R-:W-:-:S04]  /*26600*/  LEA R8, P6, R3, R0, 0x2 ;  /* 0x0000000003087211 */ /* 0x000fc800078c10ff */
[----:B------:R-:W-:Y:S01]  /*26610*/  LEA.HI.X.SX32 R9, R3, R2, 0x2, P6 ;  /* 0x0000000203097211 */ /* 0x000fe200030f16ff */
[----:B------:R1:W-:Y:S04]  /*26620*/  @P2 STG.E desc[UR14][R4.64], R26 ;  /* 0x0000001a04002986 */ /* 0x0003e8000c10190e */
[----:B-1----:R-:W4:Y:S01]  /*26630*/  LDL.LU R26, [R1+0x3cc] ;  /* 0x0003cc00011a7983 */ /* 0x002f220000300800 */
[----:B------:R-:W-:-:S04]  /*26640*/  LEA R4, P2, R6, R0, 0x2 ;  /* 0x0000000006047211 */ /* 0x000fc800078410ff */
[----:B------:R-:W-:Y:S02]  /*26650*/  LEA.HI.X.SX32 R5, R6, R2, 0x2, P2 ;  /* 0x0000000206057211 */ /* 0x000fe400010f16ff */
[----:B------:R-:W-:Y:S01]  /*26660*/  ISETP.LT.AND P2, PT, R27, UR4, !P0 ;  /* 0x000000041b007c0c */ /* 0x000fe2000c741270 */
[----:B------:R-:W4:Y:S01]  /*26670*/  LDCU UR4, c[0x0][0x39c] ;  /* 0x00007380ff0477ac */ /* 0x000f220008000800 */
[----:B------:R-:W4:Y:S04]  /*26680*/  LDL.LU R27, [R1+0x7c] ;  /* 0x00007c00011b7983 */ /* 0x000f280000300800 */
[----:B------:R1:W-:Y:S01]  /*26690*/  @P5 STG.E desc[UR14][R4.64], R25 ;  /* 0x0000001904005986 */ /* 0x0003e2000c10190e */
[----:B------:R-:W-:Y:S01]  /*266a0*/  ISETP.LT.AND P6, PT, R29, UR5, !P0 ;  /* 0x000000051d007c0c */ /* 0x000fe2000c7c1270 */
[----:B------:R-:W-:Y:S01]  /*266b0*/  IMAD R3, R13, 0x4, R3 ;  /* 0x000000040d037824 */ /* 0x000fe200078e0203 */
[----:B------:R-:W2:Y:S01]  /*266c0*/  LDCU UR5, c[0x0][0x39c] ;  /* 0x00007380ff0577ac */ /* 0x000ea20008000800 */
[----:B------:R-:W4:Y:S01]  /*266d0*/  LDC R13, c[0x0][0x3b8] ;  /* 0x0000ee00ff0d7b82 */ /* 0x000f220000000800 */
[----:B-1----:R-:W4:Y:S04]  /*266e0*/  LDL.LU R25, [R1+0x3d0] ;  /* 0x0003d00001197983 */ /* 0x002f280000300800 */
[----:B------:R-:W4:Y:S04]  /*266f0*/  LDL.LU R29, [R1+0x3d4] ;  /* 0x0003d400011d7983 */ /* 0x000f280000300800 */
[----:B------:R1:W-:Y:S01]  /*26700*/  @P4 STG.E desc[UR14][R8.64], R17 ;  /* 0x0000001108004986 */ /* 0x0003e2000c10190e */
[----:B------:R-:W-:-:S03]  /*26710*/  LEA R4, P4, R3, R0, 0x2 ;  /* 0x0000000003047211 */ /* 0x000fc600078810ff */
[----:B------:R-:W4:Y:S01]  /*26720*/  LDL.LU R18, [R1+0x5c] ;  /* 0x00005c0001127983 */ /* 0x000f220000300800 */
[----:B------:R-:W-:Y:S01]  /*26730*/  LEA.HI.X.SX32 R5, R3, R2, 0x2, P4 ;  /* 0x0000000203057211 */ /* 0x000fe200020f16ff */
[----:B-1----:R-:W-:Y:S01]  /*26740*/  IMAD R9, R12, 0x4, R3 ;  /* 0x000000040c097824 */ /* 0x002fe200078e0203 */
[----:B--2---:R-:W-:Y:S01]  /*26750*/  ISETP.LT.AND P4, PT, R20, UR6, !P0 ;  /* 0x0000000614007c0c */ /* 0x004fe2000c781270 */
[----:B------:R-:W1:Y:S01]  /*26760*/  LDCU UR6, c[0x0][0x39c] ;  /* 0x00007380ff0677ac */ /* 0x000e620008000800 */
[----:B------:R-:W2:Y:S01]  /*26770*/  LDL.LU R20, [R1+0x3d8] ;  /* 0x0003d80001147983 */ /* 0x000ea20000300800 */
[----:B------:R-:W-:Y:S01]  /*26780*/  IMAD R6, R10, 0x4, R9 ;  /* 0x000000040a067824 */ /* 0x000fe200078e0209 */
[C---:B------:R-:W-:Y:S01]  /*26790*/  LEA R8, P5, R9.reuse, R0, 0x2 ;  /* 0x0000000009087211 */ /* 0x040fe200078a10ff */
[----:B------:R-:W1:Y:S01]  /*267a0*/  LDC R3, c[0x0][0x3b8] ;  /* 0x0000ee00ff037b82 */ /* 0x000e620000000800 */
[----:B---3--:R3:W-:Y:S02]  /*267b0*/  @P3 STG.E desc[UR14][R4.64], R21 ;  /* 0x0000001504003986 */ /* 0x0087e4000c10190e */
[----:B------:R-:W-:Y:S01]  /*267c0*/  LEA.HI.X.SX32 R9, R9, R2, 0x2, P5 ;  /* 0x0000000209097211 */ /* 0x000fe200028f16ff */
[----:B------:R-:W-:-:S04]  /*267d0*/  IMAD R12, R14, 0x4, R6 ;  /* 0x000000040e0c7824 */ /* 0x000fc800078e0206 */
[----:B------:R-:W1:Y:S01]  /*267e0*/  LDC R10, c[0x0][0x3b8] ;  /* 0x0000ee00ff0a7b82 */ /* 0x000e620000000800 */
[----:B---3--:R-:W-:Y:S02]  /*267f0*/  LEA R4, P3, R6, R0, 0x2 ;  /* 0x0000000006047211 */ /* 0x008fe400078610ff */
[----:B----4-:R-:W-:-:S05]  /*26800*/  ISETP.LT.AND P5, PT, R24, UR4, !P0 ;  /* 0x0000000418007c0c */ /* 0x010fca000c7a1270 */
[----:B------:R-:W3:Y:S01]  /*26810*/  LDC R14, c[0x0][0x3b8] ;  /* 0x0000ee00ff0e7b82 */ /* 0x000ee20000000800 */
[----:B------:R-:W-:Y:S01]  /*26820*/  LEA.HI.X.SX32 R5, R6, R2, 0x2, P3 ;  /* 0x0000000206057211 */ /* 0x000fe200018f16ff */
[----:B------:R-:W4:Y:S04]  /*26830*/  LDL.LU R24, [R1+0x3dc] ;  /* 0x0003dc0001187983 */ /* 0x000f280000300800 */
[----:B------:R1:W-:Y:S01]  /*26840*/  @P2 STG.E desc[UR14][R8.64], R28 ;  /* 0x0000001c08002986 */ /* 0x0003e2000c10190e */
[----:B------:R-:W-:Y:S01]  /*26850*/  IMAD R21, R13, 0x4, R12 ;  /* 0x000000040d157824 */ /* 0x000fe200078e020c */
[----:B------:R-:W2:Y:S01]  /*26860*/  LDC R17, c[0x0][0x3b8] ;  /* 0x0000ee00ff117b82 */ /* 0x000ea20000000800 */
[----:B------:R-:W1:Y:S07]  /*26870*/  LDCU UR4, c[0x0][0x39c] ;  /* 0x00007380ff0477ac */ /* 0x000e6e0008000800 */
[----:B------:R-:W2:Y:S01]  /*26880*/  LDC R13, c[0x0][0x3b8] ;  /* 0x0000ee00ff0d7b82 */ /* 0x000ea20000000800 */
[----:B-1----:R-:W4:Y:S01]  /*26890*/  LDL.LU R28, [R1+0x4c] ;  /* 0x00004c00011c7983 */ /* 0x002f220000300800 */
[----:B------:R-:W-:-:S04]  /*268a0*/  LEA R8, P2, R12, R0, 0x2 ;  /* 0x000000000c087211 */ /* 0x000fc800078410ff */
[----:B------:R-:W-:Y:S02]  /*268b0*/  LEA.HI.X.SX32 R9, R12, R2, 0x2, P2 ;  /* 0x000000020c097211 */ /* 0x000fe400010f16ff */
[----:B------:R-:W-:Y:S01]  /*268c0*/  ISETP.LT.AND P3, PT, R26, UR5, !P0 ;  /* 0x000000051a007c0c */ /* 0x000fe2000c761270 */
[----:B------:R-:W4:Y:S01]  /*268d0*/  LDCU UR5, c[0x0][0x39c] ;  /* 0x00007380ff0577ac */ /* 0x000f220008000800 */
[----:B------:R-:W4:Y:S04]  /*268e0*/  LDL.LU R26, [R1+0x358] ;  /* 0x00035800011a7983 */ /* 0x000f280000300800 */
[----:B------:R1:W-:Y:S04]  /*268f0*/  @P6 STG.E desc[UR14][R4.64], R27 ;  /* 0x0000001b04006986 */ /* 0x0003e8000c10190e */
[----:B-1----:R-:W4:Y:S01]  /*26900*/  LDL.LU R27, [R1+0x2c] ;  /* 0x00002c00011b7983 */ /* 0x002f220000300800 */
[----:B------:R-:W-:-:S03]  /*26910*/  ISETP.LT.AND P2, PT, R29, UR6, !P0 ;  /* 0x000000061d007c0c */ /* 0x000fc6000c741270 */
[----:B------:R1:W-:Y:S04]  /*26920*/  @P4 STG.E desc[UR14][R8.64], R7 ;  /* 0x0000000708004986 */ /* 0x0003e8000c10190e */
[----:B------:R-:W4:Y:S01]  /*26930*/  LDL.LU R29, [R1+0x1c] ;  /* 0x00001c00011d7983 */ /* 0x000f220000300800 */
[----:B------:R-:W-:Y:S01]  /*26940*/  ISETP.LT.AND P6, PT, R25, UR7, !P0 ;  /* 0x0000000719007c0c */ /* 0x000fe2000c7c1270 */
[----:B------:R-:W-:Y:S01]  /*26950*/  IMAD R25, R3, 0x4, R21 ;  /* 0x0000000403197824 */ /* 0x000fe200078e0215 */
[C---:B------:R-:W-:Y:S01]  /*26960*/  LEA R4, P4, R21.reuse, R0, 0x2 ;  /* 0x0000000015047211 */ /* 0x040fe200078810ff */
[----:B------:R-:W4:Y:S01]  /*26970*/  LDCU UR6, c[0x0][0x39c] ;  /* 0x00007380ff0677ac */ /* 0x000f220008000800 */
[----:B------:R-:W4:Y:S02]  /*26980*/  LDC R3, c[0x0][0x3b8] ;  /* 0x0000ee00ff037b82 */ /* 0x000f240000000800 */
[----:B------:R-:W-:Y:S01]  /*26990*/  LEA.HI.X.SX32 R5, R21, R2, 0x2, P4 ;  /* 0x0000000215057211 */ /* 0x000fe200020f16ff */
[----:B------:R-:W-:Y:S01]  /*269a0*/  IMAD R21, R10, 0x4, R25 ;  /* 0x000000040a157824 */ /* 0x000fe200078e0219 */
[----:B------:R-:W-:-:S03]  /*269b0*/  LEA R6, P4, R25, R0, 0x2 ;  /* 0x0000000019067211 */ /* 0x000fc600078810ff */
[----:B------:R2:W-:Y:S01]  /*269c0*/  @P5 STG.E desc[UR14][R4.64], R18 ;  /* 0x0000001204005986 */ /* 0x0005e2000c10190e */
[----:B-1----:R-:W-:Y:S01]  /*269d0*/  LEA.HI.X.SX32 R7, R25, R2, 0x2, P4 ;  /* 0x0000000219077211 */ /* 0x002fe200020f16ff */
[----:B---3--:R-:W-:Y:S01]  /*269e0*/  IMAD R25, R14, 0x4, R21 ;  /* 0x000000040e197824 */ /* 0x008fe200078e0215 */
[----:B------:R-:W-:-:S04]  /*269f0*/  LEA R8, P5, R21, R0, 0x2 ;  /* 0x0000000015087211 */ /* 0x000fc800078a10ff */
[----:B------:R-:W-:Y:S01]  /*26a00*/  LEA.HI.X.SX32 R9, R21, R2, 0x2, P5 ;  /* 0x0000000215097211 */ /* 0x000fe200028f16ff */
[----:B--2---:R-:W-:Y:S01]  /*26a10*/  IMAD R21, R13, 0x4, R25 ;  /* 0x000000040d157824 */ /* 0x004fe200078e0219 */
[----:B------:R-:W-:-:S03]  /*26a20*/  LEA R12, P5, R25, R0, 0x2 ;  /* 0x00000000190c7211 */ /* 0x000fc600078a10ff */
[----:B------:R-:W-:Y:S01]  /*26a30*/  IMAD R17, R17, 0x4, R21 ;  /* 0x0000000411117824 */ /* 0x000fe200078e0215 */
[----:B------:R-:W-:Y:S01]  /*26a40*/  LEA.HI.X.SX32 R13, R25, R2, 0x2, P5 ;  /* 0x00000002190d7211 */ /* 0x000fe200028f16ff */
[----:B------:R1:W-:Y:S01]  /*26a50*/  @P3 STG.E desc[UR14][R6.64], R11 ;  /* 0x0000000b06003986 */ /* 0x0003e2000c10190e */
[----:B------:R-:W-:Y:S01]  /*26a60*/  ISETP.LT.AND P4, PT, R20, UR4, !P0 ;  /* 0x0000000414007c0c */ /* 0x000fe2000c781270 */
[----:B------:R-:W-:Y:S01]  /*26a70*/  IMAD R25, R16, 0x4, R17 ;  /* 0x0000000410197824 */ /* 0x000fe200078e0211 */
[C---:B------:R-:W-:Y:S02]  /*26a80*/  LEA R4, P5, R21.reuse, R0, 0x2 ;  /* 0x0000000015047211 */ /* 0x040fe400078a10ff */
[----:B----4-:R-:W-:Y:S02]  /*26a90*/  ISETP.LT.AND P3, PT, R24, UR5, !P0 ;  /* 0x0000000518007c0c */ /* 0x010fe4000c761270 */
[----:B------:R-:W-:Y:S02]  /*26aa0*/  LEA.HI.X.SX32 R5, R21, R2, 0x2, P5 ;  /* 0x0000000215057211 */ /* 0x000fe400028f16ff */
[----:B-1----:R-:W-:Y:S01]  /*26ab0*/  LEA R6, P5, R17, R0, 0x2 ;  /* 0x0000000011067211 */ /* 0x002fe200078a10ff */
[----:B------:R-:W-:-:S03]  /*26ac0*/  IMAD R3, R3, 0x4, R25 ;  /* 0x0000000403037824 */ /* 0x000fc600078e0219 */
[----:B------:R-:W-:Y:S01]  /*26ad0*/  LEA.HI.X.SX32 R7, R17, R2, 0x2, P5 ;  /* 0x0000000211077211 */ /* 0x000fe200028f16ff */
[----:B------:R1:W-:Y:S04]  /*26ae0*/  @P6 STG.E desc[UR14][R8.64], R28 ;  /* 0x0000001c08006986 */ /* 0x0003e8000c10190e */
[----:B------:R2:W-:Y:S01]  /*26af0*/  @P2 STG.E desc[UR14][R12.64], R15 ;  /* 0x0000000f0c002986 */ /* 0x0005e2000c10190e */
[----:B------:R-:W-:-:S04]  /*26b00*/  LEA R10, P2, R25, R0, 0x2 ;  /* 0x00000000190a7211 */ /* 0x000fc800078410ff */
[----:B------:R-:W-:Y:S02]  /*26b10*/  LEA.HI.X.SX32 R11, R25, R2, 0x2, P2 ;  /* 0x00000002190b7211 */ /* 0x000fe400010f16ff */
[----:B-1----:R-:W-:-:S04]  /*26b20*/  LEA R8, P2, R3, R0, 0x2 ;  /* 0x0000000003087211 */ /* 0x002fc800078410ff */
[----:B------:R-:W-:Y:S02]  /*26b30*/  LEA.HI.X.SX32 R9, R3, R2, 0x2, P2 ;  /* 0x0000000203097211 */ /* 0x000fe400010f16ff */
[----:B------:R-:W-:Y:S01]  /*26b40*/  ISETP.LT.AND P0, PT, R26, UR6, !P0 ;  /* 0x000000061a007c0c */ /* 0x000fe2000c701270 */
[----:B------:R2:W-:Y:S04]  /*26b50*/  @P4 STG.E desc[UR14][R4.64], R27 ;  /* 0x0000001b04004986 */ /* 0x0005e8000c10190e */
[----:B------:R2:W-:Y:S08]  /*26b60*/  @P3 STG.E desc[UR14][R6.64], R19 ;  /* 0x0000001306003986 */ /* 0x0005f0000c10190e */
[----:B------:R2:W-:Y:S01]  /*26b70*/  @P0 STG.E desc[UR14][R10.64], R29 ;  /* 0x0000001d0a000986 */ /* 0x0005e2000c10190e */
[----:B------:R-:W-:Y:S05]  /*26b80*/  @!P1 EXIT ;  /* 0x000000000000994d */ /* 0x000fea0003800000 */
[----:B------:R-:W-:Y:S01]  /*26b90*/  STG.E desc[UR14][R8.64], R23 ;  /* 0x0000001708007986 */ /* 0x000fe2000c10190e */
[----:B------:R-:W-:Y:S05]  /*26ba0*/  EXIT ;  /* 0x000000000000794d */ /* 0x000fea0003800000 */
.L_x_2:
[----:B------:R-:W-:-:S00]  /*26bb0*/  BRA `(.L_x_2) ;  /* 0xfffffffc00fc7947 */ /* 0x000fc0000383ffff */
[----:B------:R-:W-:-:S00]  /*26bc0*/  NOP ;  /* 0x0000000000007918 */ /* 0x000fc00000000000 */
        /* <DEDUP_REMOVED lines=11> */
.L_x_3:


//--------------------- .nv.shared.matmul_kernel  --------------------------
	.section	.nv.shared.matmul_kernel,"aw",@nobits
	.sectionflags	@""
	.align	16
	.zero		1024


//--------------------- .nv.shared.reserved.0     --------------------------
	.section	.nv.shared.reserved.0,"aw",@nobits
	.weak		__nv_reservedSMEM_offset_0_alias
	.size		__nv_reservedSMEM_offset_0_alias, 0, 64
	.other		__nv_reservedSMEM_offset_0_alias,@"STO_CUDA_RESERVED_SHARED STV_DEFAULT"
__nv_reservedSMEM_offset_0_alias:
	.zero		0
	.zero		64


//--------------------- .nv.constant0.matmul_kernel --------------------------
	.section	.nv.constant0.matmul_kernel,"a",@progbits
	.sectionflags	@""
	.align	4
.nv.constant0.matmul_kernel:
	.zero		976


//--------------------- SYMBOLS --------------------------

	.type		.nv.reservedSmem.offset0,@object
	.size		.nv.reservedSmem.offset0,0x4
	.type		.nv.reservedSmem.cap,@object
	.size		.nv.reservedSmem.cap,0x4
